def matmul_kernel(
    a_ptr,
    b_ptr,
    c_ptr,
    M,
    N,
    K,
    stride_am,
    stride_ak,
    stride_bk,
    stride_bn,
    stride_cm,
    stride_cn,
    BLOCK_M: tl.constexpr,
    BLOCK_N: tl.constexpr,
    BLOCK_K: tl.constexpr,
    GROUP_M: tl.constexpr,
):
    pid = tl.program_id(axis=0)
    num_pid_m = tl.cdiv(M, BLOCK_M)
    num_pid_n = tl.cdiv(N, BLOCK_N)
    num_pid_in_group = GROUP_M * num_pid_n
    group_id = pid // num_pid_in_group
    first_pid_m = group_id * GROUP_M
    group_size_m = min(num_pid_m - first_pid_m, GROUP_M)
    pid_m = first_pid_m + ((pid % num_pid_in_group) % group_size_m)
    pid_n = (pid % num_pid_in_group) // group_size_m

    offs_am = (pid_m * BLOCK_M + tl.arange(0, BLOCK_M)) % M
    offs_bn = (pid_n * BLOCK_N + tl.arange(0, BLOCK_N)) % N
    offs_k = tl.arange(0, BLOCK_K)
    a_ptrs = a_ptr + offs_am[:, None] * stride_am + offs_k[None, :] * stride_ak
    b_ptrs = b_ptr + offs_k[:, None] * stride_bk + offs_bn[None, :] * stride_bn

    acc = tl.zeros((BLOCK_M, BLOCK_N), dtype=tl.float32)
    for kk in range(0, tl.cdiv(K, BLOCK_K)):
        a = tl.load(a_ptrs, mask=offs_k[None, :] < K - kk * BLOCK_K, other=0.0)
        b = tl.load(b_ptrs, mask=offs_k[:, None] < K - kk * BLOCK_K, other=0.0)
        acc = tl.dot(a, b, acc)
        a_ptrs += BLOCK_K * stride_ak
        b_ptrs += BLOCK_K * stride_bk

    c = acc.to(c_ptr.dtype.element_ty)
    offs_cm = pid_m * BLOCK_M + tl.arange(0, BLOCK_M)
    offs_cn = pid_n * BLOCK_N + tl.arange(0, BLOCK_N)
    c_ptrs = c_ptr + offs_cm[:, None] * stride_cm + offs_cn[None, :] * stride_cn
    mask = (offs_cm[:, None] < M) & (offs_cn[None, :] < N)
    tl.store(c_ptrs, c, mask=mask)

# config = {"BLOCK_K": 128, "BLOCK_M": 512, "BLOCK_N": 64, "GROUP_M": 8, "arch": "sm_100", "dtype": "fp8e5m2", "num_ctas": 4, "num_stages": 3, "num_warps": 4}
# arch = sm_100


// ===== COMPILED SASS (sm_100a) =====

	.target	sm_100a

	.elftype	@"ET_EXEC"


//--------------------- .note.nv.tkinfo           --------------------------
	.section	.note.nv.tkinfo,"",@"SHT_NOTE"
	.sectionflags	@"SHF_NOTE_NV_TKINFO"
	.tkinfo
        /*0018*/ 	.word	0x00000081
        /*0030*/ 	.string	""
        /*0030*/ 	.string	"ptxas-blackwell"
        /*0030*/ 	.string	"Cuda compilation tools, release 12.9, V12.9.86"
        /*0030*/ 	.string	"Build cuda_12.9.r12.9/compiler.36037853_0"
        /*0030*/ 	.string	"-v  -suppress-debug-info  -lineinfo  -arch sm_100a "



//--------------------- .note.nv.cuver            --------------------------
	.section	.note.nv.cuver,"",@"SHT_NOTE"
	.sectionflags	@"SHF_NOTE_NV_CUVER"
        /*0018*/ 	.short	0x0001
        /*001a*/ 	.short	0x0064
        /*001c*/ 	.short	0x0001
        /*001e*/ 	.short	0x0000
        /*0020*/ 	.short	0x0001
        /*0022*/ 	.short	0x0000


//--------------------- .nv.info                  --------------------------
	.section	.nv.info,"",@"SHT_CUDA_INFO"
	.align	4


	//----- nvinfo : EIATTR_REGCOUNT
	.align		4
        /*0000*/ 	.byte	0x04, 0x2f
        /*0002*/ 	.short	(.L_4 - .L_3)
	.align		4
.L_3:
        /*0004*/ 	.word	index@(matmul_kernel)
        /*0008*/ 	.word	0x00000060


	//----- nvinfo : EIATTR_FRAME_SIZE
	.align		4
.L_4:
        /*000c*/ 	.byte	0x04, 0x11
        /*000e*/ 	.short	(.L_6 - .L_5)
	.align		4
.L_5:
        /*0010*/ 	.word	index@($__internal_2_$__cuda_sm10x_tcgen05_guardrail_trap_unallocated_columns_being_dealloced)
        /*0014*/ 	.word	0x000009e0


	//----- nvinfo : EIATTR_FRAME_SIZE
	.align		4
.L_6:
        /*0018*/ 	.byte	0x04, 0x11
        /*001a*/ 	.short	(.L_8 - .L_7)
	.align		4
.L_7:
        /*001c*/ 	.word	index@($__internal_1_$__cuda_sm10x_tcgen05_guardrail_trap_phase_invalid_during_alloc)
        /*0020*/ 	.word	0x000009e0


	//----- nvinfo : EIATTR_FRAME_SIZE
	.align		4
.L_8:
        /*0024*/ 	.byte	0x04, 0x11
        /*0026*/ 	.short	(.L_10 - .L_9)
	.align		4
.L_9:
        /*0028*/ 	.word	index@($__internal_0_$__cuda_sm10x_tcgen05_guardrail_trap_col_being_dealloced_not_returned_by_alloc)
        /*002c*/ 	.word	0x000009e0


	//----- nvinfo : EIATTR_FRAME_SIZE
	.align		4
.L_10:
        /*0030*/ 	.byte	0x04, 0x11
        /*0032*/ 	.short	(.L_12 - .L_11)
	.align		4
.L_11:
        /*0034*/ 	.word	index@(matmul_kernel)
        /*0038*/ 	.word	0x000009e0


	//----- nvinfo : EIATTR_MIN_STACK_SIZE
	.align		4
.L_12:
        /*003c*/ 	.byte	0x04, 0x12
        /*003e*/ 	.short	(.L_14 - .L_13)
	.align		4
.L_13:
        /*0040*/ 	.word	index@(matmul_kernel)
        /*0044*/ 	.word	0x000009e0
.L_14:


//--------------------- .nv.info.matmul_kernel    --------------------------
	.section	.nv.info.matmul_kernel,"",@"SHT_CUDA_INFO"
	.sectionflags	@""
	.align	4


	//----- nvinfo : EIATTR_CUDA_API_VERSION
	.align		4
        /*0000*/ 	.byte	0x04, 0x37
        /*0002*/ 	.short	(.L_16 - .L_15)
.L_15:
        /*0004*/ 	.word	0x00000081


	//----- nvinfo : EIATTR_KPARAM_INFO
	.align		4
.L_16:
        /*0008*/ 	.byte	0x04, 0x17
        /*000a*/ 	.short	(.L_18 - .L_17)
.L_17:
        /*000c*/ 	.word	0x00000000
        /*0010*/ 	.short	0x000d
        /*0012*/ 	.short	0x0048
        /*0014*/ 	.byte	0x00, 0xf4, 0x21, 0x00


	//----- nvinfo : EIATTR_KPARAM_INFO
	.align		4
.L_18:
        /*0018*/ 	.byte	0x04, 0x17
        /*001a*/ 	.short	(.L_20 - .L_19)
.L_19:
        /*001c*/ 	.word	0x00000000
        /*0020*/ 	.short	0x000c
        /*0022*/ 	.short	0x0040
        /*0024*/ 	.byte	0x00, 0xf4, 0x21, 0x00


	//----- nvinfo : EIATTR_KPARAM_INFO
	.align		4
.L_20:
        /*0028*/ 	.byte	0x04, 0x17
        /*002a*/ 	.short	(.L_22 - .L_21)
.L_21:
        /*002c*/ 	.word	0x00000000
        /*0030*/ 	.short	0x000b
        /*0032*/ 	.short	0x0038
        /*0034*/ 	.byte	0x00, 0xf0, 0x11, 0x00


	//----- nvinfo : EIATTR_KPARAM_INFO
	.align		4
.L_22:
        /*0038*/ 	.byte	0x04, 0x17
        /*003a*/ 	.short	(.L_24 - .L_23)
.L_23:
        /*003c*/ 	.word	0x00000000
        /*0040*/ 	.short	0x000a
        /*0042*/ 	.short	0x0034
        /*0044*/ 	.byte	0x00, 0xf0, 0x11, 0x00


	//----- nvinfo : EIATTR_KPARAM_INFO
	.align		4
.L_24:
        /*0048*/ 	.byte	0x04, 0x17
        /*004a*/ 	.short	(.L_26 - .L_25)
.L_25:
        /*004c*/ 	.word	0x00000000
        /*0050*/ 	.short	0x0009
        /*0052*/ 	.short	0x0030
        /*0054*/ 	.byte	0x00, 0xf0, 0x11, 0x00


	//----- nvinfo : EIATTR_KPARAM_INFO
	.align		4
.L_26:
        /*0058*/ 	.byte	0x04, 0x17
        /*005a*/ 	.short	(.L_28 - .L_27)
.L_27:
        /*005c*/ 	.word	0x00000000
        /*0060*/ 	.short	0x0008
        /*0062*/ 	.short	0x002c
        /*0064*/ 	.byte	0x00, 0xf0, 0x11, 0x00


	//----- nvinfo : EIATTR_KPARAM_INFO
	.align		4
.L_28:
        /*0068*/ 	.byte	0x04, 0x17
        /*006a*/ 	.short	(.L_30 - .L_29)
.L_29:
        /*006c*/ 	.word	0x00000000
        /*0070*/ 	.short	0x0007
        /*0072*/ 	.short	0x0028
        /*0074*/ 	.byte	0x00, 0xf0, 0x11, 0x00


	//----- nvinfo : EIATTR_KPARAM_INFO
	.align		4
.L_30:
        /*0078*/ 	.byte	0x04, 0x17
        /*007a*/ 	.short	(.L_32 - .L_31)
.L_31:
        /*007c*/ 	.word	0x00000000
        /*0080*/ 	.short	0x0006
        /*0082*/ 	.short	0x0024
        /*0084*/ 	.byte	0x00, 0xf0, 0x11, 0x00


	//----- nvinfo : EIATTR_KPARAM_INFO
	.align		4
.L_32:
        /*0088*/ 	.byte	0x04, 0x17
        /*008a*/ 	.short	(.L_34 - .L_33)
.L_33:
        /*008c*/ 	.word	0x00000000
        /*0090*/ 	.short	0x0005
        /*0092*/ 	.short	0x0020
        /*0094*/ 	.byte	0x00, 0xf0, 0x11, 0x00


	//----- nvinfo : EIATTR_KPARAM_INFO
	.align		4
.L_34:
        /*0098*/ 	.byte	0x04, 0x17
        /*009a*/ 	.short	(.L_36 - .L_35)
.L_35:
        /*009c*/ 	.word	0x00000000
        /*00a0*/ 	.short	0x0004
        /*00a2*/ 	.short	0x001c
        /*00a4*/ 	.byte	0x00, 0xf0, 0x11, 0x00


	//----- nvinfo : EIATTR_KPARAM_INFO
	.align		4
.L_36:
        /*00a8*/ 	.byte	0x04, 0x17
        /*00aa*/ 	.short	(.L_38 - .L_37)
.L_37:
        /*00ac*/ 	.word	0x00000000
        /*00b0*/ 	.short	0x0003
        /*00b2*/ 	.short	0x0018
        /*00b4*/ 	.byte	0x00, 0xf0, 0x11, 0x00


	//----- nvinfo : EIATTR_KPARAM_INFO
	.align		4
.L_38:
        /*00b8*/ 	.byte	0x04, 0x17
        /*00ba*/ 	.short	(.L_40 - .L_39)
.L_39:
        /*00bc*/ 	.word	0x00000000
        /*00c0*/ 	.short	0x0002
        /*00c2*/ 	.short	0x0010
        /*00c4*/ 	.byte	0x00, 0xf4, 0x21, 0x00


	//----- nvinfo : EIATTR_KPARAM_INFO
	.align		4
.L_40:
        /*00c8*/ 	.byte	0x04, 0x17
        /*00ca*/ 	.short	(.L_42 - .L_41)
.L_41:
        /*00cc*/ 	.word	0x00000000
        /*00d0*/ 	.short	0x0001
        /*00d2*/ 	.short	0x0008
        /*00d4*/ 	.byte	0x00, 0xf4, 0x21, 0x00


	//----- nvinfo : EIATTR_KPARAM_INFO
	.align		4
.L_42:
        /*00d8*/ 	.byte	0x04, 0x17
        /*00da*/ 	.short	(.L_44 - .L_43)
.L_43:
        /*00dc*/ 	.word	0x00000000
        /*00e0*/ 	.short	0x0000
        /*00e2*/ 	.short	0x0000
        /*00e4*/ 	.byte	0x00, 0xf4, 0x21, 0x00


	//----- nvinfo : EIATTR_EXPLICIT_CLUSTER
	.align		4
.L_44:
        /*00e8*/ 	.byte	0x01, 0x3e
	.zero		2


	//----- nvinfo : EIATTR_CTA_PER_CLUSTER
	.align		4
        /*00ec*/ 	.byte	0x04, 0x3d
        /*00ee*/ 	.short	(.L_46 - .L_45)
.L_45:
        /*00f0*/ 	.word	0x00000004
        /*00f4*/ 	.word	0x00000001
        /*00f8*/ 	.word	0x00000001


	//----- nvinfo : EIATTR_AT_ENTRY_FRAGMENTS
	.align		4
.L_46:
        /*00fc*/ 	.byte	0x04, 0x4f
        /*00fe*/ 	.short	(.L_48 - .L_47)


	//   ....[0]....
.L_47:
        /*0100*/ 	.word	0x00000004


	//----- nvinfo : EIATTR_RESERVED_SMEM_USED
	.align		4
.L_48:
        /*0104*/ 	.byte	0x01, 0x41
	.zero		2


	//----- nvinfo : EIATTR_SPARSE_MMA_MASK
	.align		4
        /*0108*/ 	.byte	0x03, 0x50
        /*010a*/ 	.short	0x0000


	//----- nvinfo : EIATTR_TCGEN05_1CTA_USED
	.align		4
        /*010c*/ 	.byte	0x01, 0x51
	.zero		2


	//----- nvinfo : EIATTR_MAXREG_COUNT
	.align		4
        /*0110*/ 	.byte	0x03, 0x1b
        /*0112*/ 	.short	0x00ff


	//----- nvinfo : EIATTR_NUM_BARRIERS
	.align		4
        /*0114*/ 	.byte	0x02, 0x4c
        /*0116*/ 	.byte	0x01
	.zero		1


	//----- nvinfo : EIATTR_ANNOTATIONS
	.align		4
        /*0118*/ 	.byte	0x04, 0x55
        /*011a*/ 	.short	(.L_50 - .L_49)


	//   ....[0]....
.L_49:
        /*011c*/ 	.word	0x00000001
        /*0120*/ 	.byte	0xf0, 0x09, 0x00, 0x00, 0x01, 0x00, 0x00, 0x00, 0x30, 0x0a, 0x00, 0x00, 0x01, 0x00, 0x00, 0x00
        /* <DEDUP_REMOVED lines=1028> */
        /*4170*/ 	.byte	0x40, 0xb7, 0x01, 0x00, 0x01, 0x00, 0x00, 0x00, 0x60, 0xb7, 0x01, 0x00


	//----- nvinfo : EIATTR_INT_WARP_WIDE_INSTR_OFFSETS
	.align		4
.L_50:
        /*417c*/ 	.byte	0x04, 0x31
        /*417e*/ 	.short	(.L_52 - .L_51)


	//   ....[0]....
.L_51:
        /*4180*/ 	.word	0x00001df0


	//   ....[1]....
        /*4184*/ 	.word	0x00001e20


	//   ....[2]....
        /*4188*/ 	.word	0x0000a8a0


	//   ....[3]....
        /*418c*/ 	.word	0x0001bcb0


	//   ....[4]....
        /*4190*/ 	.word	0x0001bd00


	//----- nvinfo : EIATTR_COOP_GROUP_MASK_REGIDS
	.align		4
.L_52:
        /*4194*/ 	.byte	0x04, 0x29
        /*4196*/ 	.short	(.L_54 - .L_53)


	//   ....[0]....
.L_53:
        /*4198*/ 	.word	0xffffffff


	//   ....[1]....
        /*419c*/ 	.word	0xffffffff


	//   ....[2]....
        /*41a0*/ 	.word	0xffffffff


	//   ....[3]....
        /*41a4*/ 	.word	0xffffffff


	//----- nvinfo : EIATTR_COOP_GROUP_INSTR_OFFSETS
	.align		4
.L_54:
        /*41a8*/ 	.byte	0x04, 0x28
        /*41aa*/ 	.short	(.L_56 - .L_55)


	//   ....[0]....
.L_55:
        /*41ac*/ 	.word	0x00000070


	//   ....[1]....
        /*41b0*/ 	.word	0x00000330


	//   ....[2]....
        /*41b4*/ 	.word	0x0001bb40


	//   ....[3]....
        /*41b8*/ 	.word	0x0001bdb0


	//----- nvinfo : EIATTR_VRC_CTA_INIT_COUNT
	.align		4
.L_56:
        /*41bc*/ 	.byte	0x02, 0x4a
        /*41be*/ 	.byte	0x80
	.zero		1


	//----- nvinfo : EIATTR_MBARRIER_INSTR_OFFSETS
	.align		4
        /*41c0*/ 	.byte	0x04, 0x39
        /*41c2*/ 	.short	(.L_58 - .L_57)


	//   ....[0]....
.L_57:
        /*41c4*/ 	.word	0x00001fe0
        /*41c8*/ 	.word	0x000000ff
        /*41cc*/ 	.word	0x00000000
        /*41d0*/ 	.short	0x0100
        /*41d2*/ 	.byte	0x06
	.zero		1


	//   ....[1]....
        /*41d4*/ 	.word	0x0000a920
        /*41d8*/ 	.word	0x000000ff
        /*41dc*/ 	.word	0x0000c008
        /*41e0*/ 	.short	0x0100
        /*41e2*/ 	.byte	0x09
	.zero		1


	//   ....[2]....
        /*41e4*/ 	.word	0x0000fa40
        /*41e8*/ 	.word	0x000000ff
        /*41ec*/ 	.word	0x00000000
        /*41f0*/ 	.short	0x010a
        /*41f2*/ 	.byte	0x06
	.zero		1


	//   ....[3]....
        /*41f4*/ 	.word	0x00019bf0
        /*41f8*/ 	.word	0x000000ff
        /*41fc*/ 	.word	0x00000000
        /*4200*/ 	.short	0x010a
        /*4202*/ 	.byte	0x06
	.zero		1


	//   ....[4]....
        /*4204*/ 	.word	0x00019c70
        /*4208*/ 	.word	0x000000ff
        /*420c*/ 	.word	0x0000c000
        /*4210*/ 	.short	0x0108
        /*4212*/ 	.byte	0x09
	.zero		1


	//   ....[5]....
        /*4214*/ 	.word	0x00019cc0
        /*4218*/ 	.word	0x000000ff
        /*421c*/ 	.word	0x0000c008
        /*4220*/ 	.short	0x0108
        /*4222*/ 	.byte	0x09
	.zero		1


	//   ....[6]....
        /*4224*/ 	.word	0x0001bdd0
        /*4228*/ 	.word	0x000000ff
        /*422c*/ 	.word	0x00000000
        /*4230*/ 	.short	0x010a
        /*4232*/ 	.byte	0x06
	.zero		1


	//   ....[7]....
        /*4234*/ 	.word	0x0001be00
        /*4238*/ 	.word	0x000000ff
        /*423c*/ 	.word	0x00000000
        /*4240*/ 	.short	0x010a
        /*4242*/ 	.byte	0x06
	.zero		1


	//----- nvinfo : EIATTR_NUM_MBARRIERS
	.align		4
.L_58:
        /*4244*/ 	.byte	0x03, 0x38
        /*4246*/ 	.short	0x0002


	//----- nvinfo : EIATTR_EXIT_INSTR_OFFSETS
	.align		4
        /*4248*/ 	.byte	0x04, 0x1c
        /*424a*/ 	.short	(.L_60 - .L_59)


	//   ....[0]....
.L_59:
        /*424c*/ 	.word	0x0001bdc0


	//----- nvinfo : EIATTR_REQNTID
	.align		4
.L_60:
        /*4250*/ 	.byte	0x04, 0x10
        /*4252*/ 	.short	(.L_62 - .L_61)
.L_61:
        /*4254*/ 	.word	0x00000080
        /*4258*/ 	.word	0x00000001
        /*425c*/ 	.word	0x00000001


	//----- nvinfo : EIATTR_CRS_STACK_SIZE
	.align		4
.L_62:
        /*4260*/ 	.byte	0x04, 0x1e
        /*4262*/ 	.short	(.L_64 - .L_63)
.L_63:
        /*4264*/ 	.word	0x00000000


	//----- nvinfo : EIATTR_CBANK_PARAM_SIZE
	.align		4
.L_64:
        /*4268*/ 	.byte	0x03, 0x19
        /*426a*/ 	.short	0x0050


	//----- nvinfo : EIATTR_PARAM_CBANK
	.align		4
        /*426c*/ 	.byte	0x04, 0x0a
        /*426e*/ 	.short	(.L_66 - .L_65)
	.align		4
.L_65:
        /*4270*/ 	.word	index@(.nv.constant0.matmul_kernel)
        /*4274*/ 	.short	0x0380
        /*4276*/ 	.short	0x0050


	//----- nvinfo : EIATTR_SW_WAR
	.align		4
.L_66:
        /*4278*/ 	.byte	0x04, 0x36
        /*427a*/ 	.short	(.L_68 - .L_67)
.L_67:
        /*427c*/ 	.word	0x00000008
.L_68:


//--------------------- .nv.compat                --------------------------
	.section	.nv.compat,"",@"SHT_CUDA_COMPAT_INFO"
	.align	4
        /*0000*/ 	.byte	0x02, 0x02, 0x02, 0x00, 0x02, 0x05, 0x05, 0x00, 0x02, 0x03, 0x00, 0x00, 0x02, 0x06, 0x01, 0x00


//--------------------- .nv.callgraph             --------------------------
	.section	.nv.callgraph,"",@"SHT_CUDA_CALLGRAPH"
	.align	4
	.sectionentsize	8
	.align		4
        /*0000*/ 	.word	0x00000000
	.align		4
        /*0004*/ 	.word	0xffffffff
	.align		4
        /*0008*/ 	.word	0x00000000
	.align		4
        /*000c*/ 	.word	0xfffffffe
	.align		4
        /*0010*/ 	.word	0x00000000
	.align		4
        /*0014*/ 	.word	0xfffffffd
	.align		4
        /*0018*/ 	.word	0x00000000
	.align		4
        /*001c*/ 	.word	0xfffffffc


//--------------------- .text.matmul_kernel       --------------------------
	.section	.text.matmul_kernel,"ax",@progbits
	.align	128
        .global         matmul_kernel
        .type           matmul_kernel,@function
        .size           matmul_kernel,(.L_x_20 - matmul_kernel)
        .other          matmul_kernel,@"STO_CUDA_ENTRY STV_DEFAULT"
matmul_kernel:
.text.matmul_kernel:
[----:B------:R-:W0:Y:S01]  /*0000*/  LDC R1, c[0x0][0x37c] ;  /* 0x0000df00ff017b82 */ /* 0x000e220000000800 */
[----:B------:R-:W1:Y:S01]  /*0010*/  S2R R5, SR_TID.X ;  /* 0x0000000000057919 */ /* 0x000e620000002100 */
[----:B0-----:R-:W-:Y:S01]  /*0020*/  VIADD R1, R1, 0xfffff620 ;  /* 0xfffff62001017836 */ /* 0x001fe20000000000 */
[----:B-1----:R-:W-:-:S13]  /*0030*/  ISETP.GE.U32.AND P0, PT, R5, 0x20, PT ;  /* 0x000000200500780c */ /* 0x002fda0003f06070 */
[----:B------:R-:W-:Y:S02]  /*0040*/  VOTEU.ANY UP0, P0 ;  /* 0x0000000000ff7886 */ /* 0x000fe40000000100 */
[----:B------:R-:W-:Y:S05]  /*0050*/  BRA.U UP0, `(.L_x_0) ;  /* 0x0000000100b87547 */ /* 0x000fea000b800000 */
[----:B------:R-:W0:Y:S01]  /*0060*/  S2UR UR6, SR_CgaCtaId ;  /* 0x00000000000679c3 */ /* 0x000e220000008800 */
[----:B------:R-:W-:Y:S01]  /*0070*/  NOP ;  /* 0x0000000000007918 */ /* 0x000fe20000000000 */
[----:B------:R-:W-:Y:S02]  /*0080*/  UMOV UR4, 0x40 ;  /* 0x0000004000047882 */ /* 0x000fe40000000000 */
[----:B0-----:R-:W-:-:S09]  /*0090*/  ULEA UR4, UR6, UR4, 0x18 ;  /* 0x0000000406047291 */ /* 0x001fd2000f8ec0ff */
[----:B------:R-:W0:Y:S01]  /*00a0*/  LDS.U8 R0, [UR4] ;  /* 0x00000004ff007984 */ /* 0x000e220008000000 */
[----:B------:R-:W-:Y:S02]  /*00b0*/  UMOV UR4, 0x400 ;  /* 0x0000040000047882 */ /* 0x000fe40000000000 */
[----:B------:R-:W-:Y:S01]  /*00c0*/  ULEA UR4, UR6, UR4, 0x18 ;  /* 0x0000000406047291 */ /* 0x000fe2000f8ec0ff */
[----:B0-----:R-:W-:-:S13]  /*00d0*/  ISETP.NE.AND P0, PT, R0, RZ, PT ;  /* 0x000000ff0000720c */ /* 0x001fda0003f05270 */
[----:B------:R-:W-:Y:S05]  /*00e0*/  @P0 BRA `(.L_x_1) ;  /* 0x00000000007c0947 */ /* 0x000fea0003800000 */
[----:B------:R-:W-:-:S13]  /*00f0*/  ELECT P0, URZ, PT ;  /* 0x0000000000ff782f */ /* 0x000fda0003800000 */
[----:B------:R-:W-:Y:S05]  /*0100*/  @!P0 BRA `(.L_x_2) ;  /* 0x0000000000848947 */ /* 0x000fea0003800000 */
[----:B------:R-:W-:Y:S01]  /*0110*/  UMOV UR5, 0x2 ;  /* 0x0000000200057882 */ /* 0x000fe20000000000 */
[----:B------:R-:W-:Y:S02]  /*0120*/  IMAD.MOV.U32 R4, RZ, RZ, 0x1 ;  /* 0x00000001ff047424 */ /* 0x000fe400078e00ff */
[----:B------:R-:W-:Y:S02]  /*0130*/  IMAD.MOV.U32 R7, RZ, RZ, 0x3 ;  /* 0x00000003ff077424 */ /* 0x000fe400078e00ff */
[----:B------:R-:W-:Y:S04]  /*0140*/  DEPBAR.LE SB0, 0x36 ;  /* 0x00008d800000791a */ /* 0x000fe80000000000 */
[----:B------:R-:W0:Y:S02]  /*0150*/  UTCATOMSWS.FIND_AND_SET.ALIGN UP1, UR5, UR5 ;  /* 0x00000005000575e3 */ /* 0x000e240008020800 */
[----:B0-----:R-:W-:-:S04]  /*0160*/  PLOP3.LUT P0, PT, PT, PT, UP1, 0x80, 0x8 ;  /* 0x000000000008781c */ /* 0x001fc80003f0f018 */
[----:B------:R-:W-:-:S04]  /*0170*/  SEL R0, RZ, 0xffffffff, !P0 ;  /* 0xffffffffff007807 */ /* 0x000fc80004000000 */
[----:B------:R-:W-:Y:S01]  /*0180*/  ISETP.NE.AND P0, PT, R0, RZ, PT ;  /* 0x000000ff0000720c */ /* 0x000fe20003f05270 */
[----:B------:R-:W-:-:S12]  /*0190*/  IMAD.U32 R0, RZ, RZ, UR5 ;  /* 0x00000005ff007e24 */ /* 0x000fd8000f8e00ff */
[----:B------:R-:W-:Y:S05]  /*01a0*/  @P0 BRA `(.L_x_3) ;  /* 0x0000000000240947 */ /* 0x000fea0003800000 */
.L_x_4:
[----:B------:R-:W-:Y:S05]  /*01b0*/  NANOSLEEP 0x64 ;  /* 0x000000640000795d */ /* 0x000fea0003800000 */
[----:B------:R-:W-:-:S05]  /*01c0*/  UMOV UR5, 0x2 ;  /* 0x0000000200057882 */ /* 0x000fca0000000000 */
[----:B------:R-:W-:Y:S04]  /*01d0*/  DEPBAR.LE SB0, 0x36 ;  /* 0x00008d800000791a */ /* 0x000fe80000000000 */
[----:B------:R-:W0:Y:S02]  /*01e0*/  UTCATOMSWS.FIND_AND_SET.ALIGN UP1, UR5, UR5 ;  /* 0x00000005000575e3 */ /* 0x000e240008020800 */
[----:B0-----:R-:W-:-:S04]  /*01f0*/  PLOP3.LUT P0, PT, PT, PT, UP1, 0x80, 0x8 ;  /* 0x000000000008781c */ /* 0x001fc80003f0f018 */
[----:B------:R-:W-:-:S04]  /*0200*/  SEL R0, RZ, 0xffffffff, !P0 ;  /* 0xffffffffff007807 */ /* 0x000fc80004000000 */
[----:B------:R-:W-:Y:S01]  /*0210*/  ISETP.NE.AND P0, PT, R0, RZ, PT ;  /* 0x000000ff0000720c */ /* 0x000fe20003f05270 */
[----:B------:R-:W-:-:S12]  /*0220*/  IMAD.U32 R0, RZ, RZ, UR5 ;  /* 0x00000005ff007e24 */ /* 0x000fd8000f8e00ff */
[----:B------:R-:W-:Y:S05]  /*0230*/  @!P0 BRA `(.L_x_4) ;  /* 0xfffffffc00dc8947 */ /* 0x000fea000383ffff */
.L_x_3:
[C---:B------:R-:W-:Y:S01]  /*0240*/  VIADD R3, R0.reuse, 0x10 ;  /* 0x0000001000037836 */ /* 0x040fe20000000000 */
[----:B------:R-:W-:Y:S01]  /*0250*/  UMOV UR5, 0x50 ;  /* 0x0000005000057882 */ /* 0x000fe20000000000 */
[----:B------:R-:W-:Y:S01]  /*0260*/  SHF.L.U32 R2, R7, R0, RZ ;  /* 0x0000000007027219 */ /* 0x000fe200000006ff */
[----:B------:R-:W-:Y:S01]  /*0270*/  ULEA UR5, UR6, UR5, 0x18 ;  /* 0x0000000506057291 */ /* 0x000fe2000f8ec0ff */
[----:B------:R-:W-:Y:S01]  /*0280*/  IMAD.SHL.U32 R0, R0, 0x20, RZ ;  /* 0x0000002000007824 */ /* 0x000fe200078e00ff */
[----:B------:R-:W-:-:S04]  /*0290*/  SHF.L.U32 R3, R4, R3, RZ ;  /* 0x0000000304037219 */ /* 0x000fc800000006ff */
[----:B------:R-:W-:-:S05]  /*02a0*/  LOP3.LUT R2, R3, R2, RZ, 0xfc, !PT ;  /* 0x0000000203027212 */ /* 0x000fca00078efcff */
[----:B------:R0:W-:Y:S04]  /*02b0*/  ATOMS.OR RZ, [UR5], R2 ;  /* 0x00000002ffff798c */ /* 0x0001e8000b000005 */
[----:B------:R0:W-:Y:S01]  /*02c0*/  STS [UR4], R0 ;  /* 0x00000000ff007988 */ /* 0x0001e20008000804 */
[----:B------:R-:W-:Y:S05]  /*02d0*/  BRA `(.L_x_2) ;  /* 0x0000000000107947 */ /* 0x000fea0003800000 */
.L_x_1:
[----:B------:R-:W-:Y:S01]  /*02e0*/  IMAD.MOV.U32 R0, RZ, RZ, -0x1 ;  /* 0xffffffffff007424 */ /* 0x000fe200078e00ff */
[----:B------:R-:W-:-:S04]  /*02f0*/  MOV R2, 0x320 ;  /* 0x0000032000027802 */ /* 0x000fc80000000f00 */
[----:B------:R0:W-:Y:S03]  /*0300*/  STS [UR4], R0 ;  /* 0x00000000ff007988 */ /* 0x0001e60008000804 */
[----:B0-----:R-:W-:Y:S05]  /*0310*/  CALL.REL.NOINC `($__internal_1_$__cuda_sm10x_tcgen05_guardrail_trap_phase_invalid_during_alloc) ;  /* 0x000001b800d07944 */ /* 0x001fea0003c00000 */
.L_x_2:
[----:B------:R-:W-:Y:S05]  /*0320*/  WARPSYNC.ALL ;  /* 0x0000000000007948 */ /* 0x000fea0003800000 */
[----:B------:R-:W-:Y:S01]  /*0330*/  NOP ;  /* 0x0000000000007918 */ /* 0x000fe20000000000 */
.L_x_0:
[----:B0-----:R-:W0:Y:S08]  /*0340*/  LDC.64 R2, c[0x0][0x398] ;  /* 0x0000e600ff027b82 */ /* 0x001e300000000a00 */
[----:B------:R-:W1:Y:S02]  /*0350*/  S2UR UR5, SR_CgaSize ;  /* 0x00000000000579c3 */ /* 0x000e640000008a00 */
[----:B-1----:R-:W-:-:S12]  /*0360*/  UIMAD UR5, UR5, -0xa0, URZ ;  /* 0xffffff60050578a4 */ /* 0x002fd8000f8e02ff */
[----:B------:R-:W1:Y:S01]  /*0370*/  LDCU UR5, c[0x0][UR5+0x2b0] ;  /* 0x00005600050577ac */ /* 0x000e620008000800 */
[----:B------:R-:W-:Y:S01]  /*0380*/  UMOV UR9, 0x400 ;  /* 0x0000040000097882 */ /* 0x000fe20000000000 */
[----:B------:R-:W2:Y:S01]  /*0390*/  LDCU UR16, c[0x0][0x3a4] ;  /* 0x00007480ff1077ac */ /* 0x000ea20008000800 */
[----:B------:R-:W3:Y:S01]  /*03a0*/  S2UR UR4, SR_CTAID.X ;  /* 0x00000000000479c3 */ /* 0x000ee20000002500 */
[----:B------:R-:W4:Y:S01]  /*03b0*/  LDCU.64 UR18, c[0x0][0x358] ;  /* 0x00006b00ff1277ac */ /* 0x000f220008000a00 */
[----:B------:R-:W1:Y:S01]  /*03c0*/  LDCU.128 UR12, c[0x0][0x380] ;  /* 0x00007000ff0c77ac */ /* 0x000e620008000c00 */
[----:B------:R-:W-:Y:S01]  /*03d0*/  UMOV UR7, 0x1 ;  /* 0x0000000100077882 */ /* 0x000fe20000000000 */
[----:B0-----:R-:W-:Y:S01]  /*03e0*/  VIADD R0, R3, 0x3f ;  /* 0x0000003f03007836 */ /* 0x001fe20000000000 */
[----:B------:R-:W-:-:S04]  /*03f0*/  IABS R14, R3 ;  /* 0x00000003000e7213 */ /* 0x000fc80000000000 */
[----:B------:R-:W-:Y:S02]  /*0400*/  SHF.R.S32.HI R7, RZ, 0x1f, R0 ;  /* 0x0000001fff077819 */ /* 0x000fe40000011400 */
[----:B---3--:R-:W-:Y:S02]  /*0410*/  I2FP.F32.U32 R8, UR4 ;  /* 0x0000000400087c45 */ /* 0x008fe40008201000 */
[----:B------:R-:W-:-:S03]  /*0420*/  LEA.HI R7, R7, R0, RZ, 0x6 ;  /* 0x0000000007077211 */ /* 0x000fc600078f30ff */
[----:B-1----:R-:W-:Y:S01]  /*0430*/  FMUL R8, R8, UR5 ;  /* 0x0000000508087c20 */ /* 0x002fe20008400000 */
[----:B------:R-:W-:Y:S01]  /*0440*/  SHF.R.S32.HI R7, RZ, 0x6, R7 ;  /* 0x00000006ff077819 */ /* 0x000fe20000011407 */
[----:B------:R-:W0:Y:S02]  /*0450*/  S2UR UR5, SR_CgaCtaId ;  /* 0x00000000000579c3 */ /* 0x000e240000008800 */
[----:B------:R-:W-:Y:S02]  /*0460*/  F2I.U32.TRUNC.NTZ R9, R8 ;  /* 0x0000000800097305 */ /* 0x000fe4000020f000 */
[----:B------:R-:W-:-:S05]  /*0470*/  IMAD.SHL.U32 R4, R7, 0x8, RZ ;  /* 0x0000000807047824 */ /* 0x000fca00078e00ff */
[----:B------:R-:W-:-:S04]  /*0480*/  IABS R11, R4 ;  /* 0x00000004000b7213 */ /* 0x000fc80000000000 */
[----:B------:R-:W1:Y:S01]  /*0490*/  I2F.RP R0, R11 ;  /* 0x0000000b00007306 */ /* 0x000e620000209400 */
[----:B0-----:R-:W-:Y:S02]  /*04a0*/  ULEA UR9, UR5, UR9, 0x18 ;  /* 0x0000000905097291 */ /* 0x001fe4000f8ec0ff */
[----:B------:R-:W-:-:S05]  /*04b0*/  USHF.L.U32 UR4, UR5, 0x7, URZ ;  /* 0x0000000705047899 */ /* 0x000fca00080006ff */
[----:B-1----:R-:W0:Y:S01]  /*04c0*/  MUFU.RCP R0, R0 ;  /* 0x0000000000007308 */ /* 0x002e220000001000 */
[----:B------:R-:W-:Y:S01]  /*04d0*/  ULOP3.LUT UR4, UR4, 0x180, URZ, 0xc0, !UPT ;  /* 0x0000018004047892 */ /* 0x000fe2000f8ec0ff */
[----:B0-----:R-:W-:Y:S01]  /*04e0*/  VIADD R6, R0, 0xffffffe ;  /* 0x0ffffffe00067836 */ /* 0x001fe20000000000 */
[----:B------:R-:W-:-:S05]  /*04f0*/  IABS R0, R9 ;  /* 0x0000000900007213 */ /* 0x000fca0000000000 */
[----:B------:R0:W1:Y:S02]  /*0500*/  F2I.FTZ.U32.TRUNC.NTZ R7, R6 ;  /* 0x0000000600077305 */ /* 0x000064000021f000 */
[----:B0-----:R-:W-:Y:S02]  /*0510*/  IMAD.MOV.U32 R6, RZ, RZ, RZ ;  /* 0x000000ffff067224 */ /* 0x001fe400078e00ff */
[----:B-1----:R-:W-:-:S04]  /*0520*/  IMAD.MOV R10, RZ, RZ, -R7 ;  /* 0x000000ffff0a7224 */ /* 0x002fc800078e0a07 */
[----:B------:R-:W-:Y:S01]  /*0530*/  IMAD R13, R10, R11, RZ ;  /* 0x0000000b0a0d7224 */ /* 0x000fe200078e02ff */
[----:B------:R-:W-:-:S03]  /*0540*/  IABS R10, R4 ;  /* 0x00000004000a7213 */ /* 0x000fc60000000000 */
[----:B------:R-:W-:-:S04]  /*0550*/  IMAD.HI.U32 R7, R7, R13, R6 ;  /* 0x0000000d07077227 */ /* 0x000fc800078e0006 */
[----:B------:R-:W-:Y:S02]  /*0560*/  IMAD.MOV R6, RZ, RZ, -R10 ;  /* 0x000000ffff067224 */ /* 0x000fe400078e0a0a */
[----:B------:R-:W-:-:S04]  /*0570*/  IMAD.HI.U32 R7, R7, R0, RZ ;  /* 0x0000000007077227 */ /* 0x000fc800078e00ff */
[----:B------:R-:W-:Y:S01]  /*0580*/  IMAD R0, R7, R6, R0 ;  /* 0x0000000607007224 */ /* 0x000fe200078e0200 */
[----:B------:R-:W-:Y:S04]  /*0590*/  BAR.SYNC.DEFER_BLOCKING 0x0 ;  /* 0x0000000000007b1d */ /* 0x000fe80000010000 */
[----:B------:R-:W-:-:S13]  /*05a0*/  ISETP.GT.U32.AND P1, PT, R11, R0, PT ;  /* 0x000000000b00720c */ /* 0x000fda0003f24070 */
[----:B------:R-:W-:Y:S02]  /*05b0*/  @!P1 IMAD.IADD R0, R0, 0x1, -R11 ;  /* 0x0000000100009824 */ /* 0x000fe400078e0a0b */
[----:B------:R-:W-:Y:S01]  /*05c0*/  @!P1 VIADD R7, R7, 0x1 ;  /* 0x0000000107079836 */ /* 0x000fe20000000000 */
[----:B------:R-:W-:Y:S02]  /*05d0*/  ISETP.NE.AND P1, PT, R4, RZ, PT ;  /* 0x000000ff0400720c */ /* 0x000fe40003f25270 */
[----:B------:R-:W-:Y:S02]  /*05e0*/  ISETP.GE.U32.AND P0, PT, R0, R11, PT ;  /* 0x0000000b0000720c */ /* 0x000fe40003f06070 */
[----:B------:R-:W-:-:S04]  /*05f0*/  LOP3.LUT R0, R9, R4, RZ, 0x3c, !PT ;  /* 0x0000000409007212 */ /* 0x000fc800078e3cff */
[----:B------:R-:W-:Y:S01]  /*0600*/  ISETP.GE.AND P2, PT, R0, RZ, PT ;  /* 0x000000ff0000720c */ /* 0x000fe20003f46270 */
[----:B------:R-:W-:-:S06]  /*0610*/  VIADD R0, R2, 0x1ff ;  /* 0x000001ff02007836 */ /* 0x000fcc0000000000 */
[----:B------:R-:W-:-:S04]  /*0620*/  @P0 VIADD R7, R7, 0x1 ;  /* 0x0000000107070836 */ /* 0x000fc80000000000 */
[----:B------:R-:W-:Y:S01]  /*0630*/  IMAD.MOV.U32 R6, RZ, RZ, R7 ;  /* 0x000000ffff067224 */ /* 0x000fe200078e0007 */
[----:B------:R-:W-:-:S03]  /*0640*/  SHF.R.S32.HI R7, RZ, 0x1f, R0 ;  /* 0x0000001fff077819 */ /* 0x000fc60000011400 */
[----:B------:R-:W-:Y:S01]  /*0650*/  @!P2 IMAD.MOV R6, RZ, RZ, -R6 ;  /* 0x000000ffff06a224 */ /* 0x000fe200078e0a06 */
[----:B------:R-:W-:Y:S02]  /*0660*/  @!P1 LOP3.LUT R6, RZ, R4, RZ, 0x33, !PT ;  /* 0x00000004ff069212 */ /* 0x000fe400078e33ff */
[----:B------:R-:W-:-:S03]  /*0670*/  LEA.HI R7, R7, R0, RZ, 0x9 ;  /* 0x0000000007077211 */ /* 0x000fc600078f48ff */
[----:B------:R-:W-:Y:S02]  /*0680*/  IMAD.SHL.U32 R13, R6, 0x8, RZ ;  /* 0x00000008060d7824 */ /* 0x000fe400078e00ff */
[----:B------:R-:W-:-:S03]  /*0690*/  IMAD.MOV R6, RZ, RZ, -R6 ;  /* 0x000000ffff067224 */ /* 0x000fc600078e0a06 */
[----:B------:R-:W-:Y:S01]  /*06a0*/  LEA.HI.SX32 R7, R7, -R13, 0x17 ;  /* 0x8000000d07077211 */ /* 0x000fe200078fbaff */
[----:B------:R-:W-:Y:S02]  /*06b0*/  IMAD R12, R4, R6, R9 ;  /* 0x00000006040c7224 */ /* 0x000fe400078e0209 */
[----:B------:R-:W-:Y:S01]  /*06c0*/  IMAD.MOV.U32 R6, RZ, RZ, RZ ;  /* 0x000000ffff067224 */ /* 0x000fe200078e00ff */
[----:B------:R-:W-:Y:S02]  /*06d0*/  VIMNMX R15, PT, PT, R7, 0x8, PT ;  /* 0x00000008070f7848 */ /* 0x000fe40003fe0100 */
[----:B------:R-:W-:Y:S02]  /*06e0*/  IABS R4, R12 ;  /* 0x0000000c00047213 */ /* 0x000fe40000000000 */
[-C--:B------:R-:W-:Y:S02]  /*06f0*/  IABS R10, R15.reuse ;  /* 0x0000000f000a7213 */ /* 0x080fe40000000000 */
[----:B------:R-:W-:-:S02]  /*0700*/  IABS R8, R15 ;  /* 0x0000000f00087213 */ /* 0x000fc40000000000 */
[----:B------:R-:W0:Y:S08]  /*0710*/  I2F.RP R0, R10 ;  /* 0x0000000a00007306 */ /* 0x000e300000209400 */
[----:B0-----:R-:W0:Y:S02]  /*0720*/  MUFU.RCP R0, R0 ;  /* 0x0000000000007308 */ /* 0x001e240000001000 */
[----:B0-----:R-:W-:-:S06]  /*0730*/  VIADD R7, R0, 0xffffffe ;  /* 0x0ffffffe00077836 */ /* 0x001fcc0000000000 */
[----:B------:R-:W0:Y:S02]  /*0740*/  F2I.FTZ.U32.TRUNC.NTZ R7, R7 ;  /* 0x0000000700077305 */ /* 0x000e24000021f000 */
[----:B0-----:R-:W-:-:S04]  /*0750*/  IMAD.MOV R11, RZ, RZ, -R7 ;  /* 0x000000ffff0b7224 */ /* 0x001fc800078e0a07 */
[----:B------:R-:W-:-:S04]  /*0760*/  IMAD R9, R11, R10, RZ ;  /* 0x0000000a0b097224 */ /* 0x000fc800078e02ff */
[----:B------:R-:W-:-:S04]  /*0770*/  IMAD.HI.U32 R0, R7, R9, R6 ;  /* 0x0000000907007227 */ /* 0x000fc800078e0006 */
[----:B------:R-:W-:Y:S02]  /*0780*/  IMAD.MOV.U32 R6, RZ, RZ, R14 ;  /* 0x000000ffff067224 */ /* 0x000fe400078e000e */
[----:B------:R-:W-:Y:S01]  /*0790*/  IMAD.MOV.U32 R7, RZ, RZ, R4 ;  /* 0x000000ffff077224 */ /* 0x000fe200078e0004 */
[----:B------:R-:W0:Y:S01]  /*07a0*/  LDS R14, [UR9] ;  /* 0x00000009ff0e7984 */ /* 0x000e220008000800 */
[----:B------:R-:W1:Y:S01]  /*07b0*/  I2F.RP R9, R6 ;  /* 0x0000000600097306 */ /* 0x000e620000209400 */
[----:B------:R-:W-:Y:S01]  /*07c0*/  IMAD.MOV R4, RZ, RZ, -R8 ;  /* 0x000000ffff047224 */ /* 0x000fe200078e0a08 */
[----:B------:R-:W-:Y:S01]  /*07d0*/  IABS R8, R2 ;  /* 0x0000000200087213 */ /* 0x000fe20000000000 */
[----:B------:R-:W-:-:S04]  /*07e0*/  IMAD.HI.U32 R0, R0, R7, RZ ;  /* 0x0000000700007227 */ /* 0x000fc800078e00ff */
[----:B------:R-:W-:Y:S02]  /*07f0*/  IMAD R7, R0, R4, R7 ;  /* 0x0000000400077224 */ /* 0x000fe400078e0207 */
[----:B------:R-:W-:Y:S01]  /*0800*/  IMAD.MOV.U32 R4, RZ, RZ, R8 ;  /* 0x000000ffff047224 */ /* 0x000fe200078e0008 */
[----:B------:R-:W-:Y:S02]  /*0810*/  BAR.SYNC.DEFER_BLOCKING 0x0 ;  /* 0x0000000000007b1d */ /* 0x000fe40000010000 */
[----:B------:R-:W-:-:S04]  /*0820*/  ISETP.GT.U32.AND P1, PT, R10, R7, PT ;  /* 0x000000070a00720c */ /* 0x000fc80003f24070 */
[----:B------:R-:W3:Y:S08]  /*0830*/  I2F.RP R8, R4 ;  /* 0x0000000400087306 */ /* 0x000ef00000209400 */
[----:B-1----:R-:W1:Y:S01]  /*0840*/  MUFU.RCP R9, R9 ;  /* 0x0000000900097308 */ /* 0x002e620000001000 */
[----:B------:R-:W-:Y:S02]  /*0850*/  @!P1 IMAD.IADD R7, R7, 0x1, -R10 ;  /* 0x0000000107079824 */ /* 0x000fe400078e0a0a */
[----:B------:R-:W-:Y:S01]  /*0860*/  @!P1 VIADD R0, R0, 0x1 ;  /* 0x0000000100009836 */ /* 0x000fe20000000000 */
[----:B------:R-:W-:-:S02]  /*0870*/  ISETP.NE.AND P1, PT, R15, RZ, PT ;  /* 0x000000ff0f00720c */ /* 0x000fc40003f25270 */
[----:B------:R-:W-:Y:S02]  /*0880*/  ISETP.GE.U32.AND P0, PT, R7, R10, PT ;  /* 0x0000000a0700720c */ /* 0x000fe40003f06070 */
[----:B---3--:R-:W3:Y:S01]  /*0890*/  MUFU.RCP R8, R8 ;  /* 0x0000000800087308 */ /* 0x008ee20000001000 */
[----:B------:R-:W-:-:S04]  /*08a0*/  LOP3.LUT R7, R12, R15, RZ, 0x3c, !PT ;  /* 0x0000000f0c077212 */ /* 0x000fc800078e3cff */
[----:B------:R-:W-:Y:S02]  /*08b0*/  ISETP.GE.AND P2, PT, R7, RZ, PT ;  /* 0x000000ff0700720c */ /* 0x000fe40003f46270 */
[----:B0-----:R-:W-:Y:S01]  /*08c0*/  R2UR UR8, R14 ;  /* 0x000000000e0872ca */ /* 0x001fe200000e0000 */
[----:B-1----:R-:W-:-:S03]  /*08d0*/  VIADD R10, R9, 0xffffffe ;  /* 0x0ffffffe090a7836 */ /* 0x002fc60000000000 */
[----:B------:R-:W-:Y:S01]  /*08e0*/  @P0 VIADD R0, R0, 0x1 ;  /* 0x0000000100000836 */ /* 0x000fe20000000000 */
[----:B------:R0:W1:Y:S01]  /*08f0*/  F2I.FTZ.U32.TRUNC.NTZ R11, R10 ;  /* 0x0000000a000b7305 */ /* 0x000062000021f000 */
[----:B---3--:R-:W-:-:S05]  /*0900*/  VIADD R8, R8, 0xffffffe ;  /* 0x0ffffffe08087836 */ /* 0x008fca0000000000 */
[----:B------:R-:W-:Y:S01]  /*0910*/  @!P2 IMAD.MOV R0, RZ, RZ, -R0 ;  /* 0x000000ffff00a224 */ /* 0x000fe200078e0a00 */
[----:B------:R-:W-:Y:S01]  /*0920*/  @!P1 LOP3.LUT R0, RZ, R15, RZ, 0x33, !PT ;  /* 0x0000000fff009212 */ /* 0x000fe200078e33ff */
[----:B------:R3:W5:Y:S01]  /*0930*/  F2I.FTZ.U32.TRUNC.NTZ R9, R8 ;  /* 0x0000000800097305 */ /* 0x000762000021f000 */
[----:B0-----:R-:W-:-:S03]  /*0940*/  IMAD.MOV.U32 R10, RZ, RZ, RZ ;  /* 0x000000ffff0a7224 */ /* 0x001fc600078e00ff */
[----:B------:R-:W-:Y:S02]  /*0950*/  IMAD.SHL.U32 R68, R0, 0x40, RZ ;  /* 0x0000004000447824 */ /* 0x000fe400078e00ff */
[----:B-1----:R-:W-:-:S03]  /*0960*/  IMAD.MOV R7, RZ, RZ, -R11 ;  /* 0x000000ffff077224 */ /* 0x002fc600078e0a0b */
[----:B------:R-:W-:Y:S01]  /*0970*/  IABS R71, R68 ;  /* 0x0000004400477213 */ /* 0x000fe20000000000 */
[C---:B------:R-:W-:Y:S01]  /*0980*/  VIADD R20, R68.reuse, 0x1 ;  /* 0x0000000144147836 */ /* 0x040fe20000000000 */
[----:B---3--:R-:W-:Y:S01]  /*0990*/  SHF.R.U32.HI R8, RZ, 0x5, R5 ;  /* 0x00000005ff087819 */ /* 0x008fe20000011605 */
[----:B------:R-:W-:Y:S02]  /*09a0*/  IMAD R7, R7, R6, RZ ;  /* 0x0000000607077224 */ /* 0x000fe400078e02ff */
[----:B------:R-:W-:Y:S01]  /*09b0*/  VIADD R19, R68, 0x2 ;  /* 0x0000000244137836 */ /* 0x000fe20000000000 */
[----:B------:R-:W-:Y:S01]  /*09c0*/  R2UR UR11, R8 ;  /* 0x00000000080b72ca */ /* 0x000fe200000e0000 */
[----:B------:R-:W-:Y:S01]  /*09d0*/  IMAD.HI.U32 R7, R11, R7, R10 ;  /* 0x000000070b077227 */ /* 0x000fe200078e000a */
[----:B------:R-:W-:Y:S01]  /*09e0*/  IABS R70, R20 ;  /* 0x0000001400467213 */ /* 0x000fe20000000000 */
[----:B------:R-:W-:Y:S01]  /*09f0*/  STL [R1+0x744], R20 ;  /* 0x0007441401007387 */ /* 0x000fe20000100800 */
[----:B------:R-:W-:Y:S01]  /*0a00*/  IABS R69, R19 ;  /* 0x0000001300457213 */ /* 0x000fe20000000000 */
[----:B-----5:R-:W-:-:S02]  /*0a10*/  IMAD.MOV R11, RZ, RZ, -R9 ;  /* 0x000000ffff0b7224 */ /* 0x020fc400078e0a09 */
[----:B------:R-:W-:Y:S01]  /*0a20*/  IMAD.MOV R10, RZ, RZ, -R0 ;  /* 0x000000ffff0a7224 */ /* 0x000fe200078e0a00 */
[----:B------:R0:W-:Y:S01]  /*0a30*/  STL [R1+0x740], R19 ;  /* 0x0007401301007387 */ /* 0x0001e20000100800 */
[----:B------:R-:W-:-:S04]  /*0a40*/  IMAD.HI.U32 R0, R7, R71, RZ ;  /* 0x0000004707007227 */ /* 0x000fc800078e00ff */
[C---:B------:R-:W-:Y:S02]  /*0a50*/  VIADD R16, R68.reuse, 0x5 ;  /* 0x0000000544107836 */ /* 0x040fe40000000000 */
[----:B------:R-:W-:Y:S02]  /*0a60*/  IMAD R11, R11, R4, RZ ;  /* 0x000000040b0b7224 */ /* 0x000fe400078e02ff */
[----:B------:R-:W-:Y:S01]  /*0a70*/  IMAD.MOV.U32 R8, RZ, RZ, RZ ;  /* 0x000000ffff087224 */ /* 0x000fe200078e00ff */
[----:B------:R-:W-:Y:S01]  /*0a80*/  IABS R65, R16 ;  /* 0x0000001000417213 */ /* 0x000fe20000000000 */
[C---:B------:R-:W-:Y:S02]  /*0a90*/  VIADD R17, R68.reuse, 0x4 ;  /* 0x0000000444117836 */ /* 0x040fe40000000000 */
[----:B------:R-:W-:Y:S02]  /*0aa0*/  VIADD R18, R68, 0x3 ;  /* 0x0000000344127836 */ /* 0x000fe40000000000 */
[----:B------:R-:W-:Y:S01]  /*0ab0*/  IMAD R10, R15, R10, R12 ;  /* 0x0000000a0f0a7224 */ /* 0x000fe200078e020c */
[----:B------:R-:W-:Y:S01]  /*0ac0*/  IABS R66, R17 ;  /* 0x0000001100427213 */ /* 0x000fe20000000000 */
[----:B------:R-:W-:Y:S01]  /*0ad0*/  IMAD.MOV R12, RZ, RZ, -R0 ;  /* 0x000000ffff0c7224 */ /* 0x000fe200078e0a00 */
[----:B------:R1:W-:Y:S01]  /*0ae0*/  STL [R1+0x748], R18 ;  /* 0x0007481201007387 */ /* 0x0003e20000100800 */
[----:B------:R-:W-:Y:S01]  /*0af0*/  IMAD.HI.U32 R0, R9, R11, R8 ;  /* 0x0000000b09007227 */ /* 0x000fe200078e0008 */
[----:B------:R-:W-:-:S02]  /*0b00*/  IABS R67, R18 ;  /* 0x0000001200437213 */ /* 0x000fc40000000000 */
[----:B------:R3:W-:Y:S01]  /*0b10*/  STL [R1+0x750], R17 ;  /* 0x0007501101007387 */ /* 0x0007e20000100800 */
[C---:B0-----:R-:W-:Y:S02]  /*0b20*/  VIADD R19, R68.reuse, 0x6 ;  /* 0x0000000644137836 */ /* 0x041fe40000000000 */
[----:B------:R-:W-:Y:S01]  /*0b30*/  IMAD.HI.U32 R9, R7, R70, RZ ;  /* 0x0000004607097227 */ /* 0x000fe200078e00ff */
[----:B------:R0:W-:Y:S02]  /*0b40*/  STL [R1+0x74c], R16 ;  /* 0x00074c1001007387 */ /* 0x0001e40000100800 */
[----:B------:R-:W-:Y:S01]  /*0b50*/  IABS R64, R19 ;  /* 0x0000001300407213 */ /* 0x000fe20000000000 */
[C---:B-1----:R-:W-:Y:S01]  /*0b60*/  VIADD R18, R68.reuse, 0x7 ;  /* 0x0000000744127836 */ /* 0x042fe20000000000 */
[----:B------:R-:W-:Y:S01]  /*0b70*/  STL [R1+0x754], R19 ;  /* 0x0007541301007387 */ /* 0x000fe20000100800 */
[----:B------:R-:W-:Y:S02]  /*0b80*/  IMAD.IADD R8, R13, 0x1, R10 ;  /* 0x000000010d087824 */ /* 0x000fe400078e020a */
[----:B------:R-:W-:Y:S01]  /*0b90*/  VIADD R14, R68, 0xa ;  /* 0x0000000a440e7836 */ /* 0x000fe20000000000 */
[----:B------:R1:W-:Y:S01]  /*0ba0*/  STL [R1+0x758], R18 ;  /* 0x0007581201007387 */ /* 0x0003e20000100800 */
[----:B------:R-:W-:Y:S01]  /*0bb0*/  IMAD R71, R6, R12, R71 ;  /* 0x0000000c06477224 */ /* 0x000fe200078e0247 */
[----:B------:R-:W-:Y:S01]  /*0bc0*/  IABS R63, R18 ;  /* 0x00000012003f7213 */ /* 0x000fe20000000000 */
[----:B------:R-:W-:Y:S01]  /*0bd0*/  IMAD.HI.U32 R13, R7, R65, RZ ;  /* 0x00000041070d7227 */ /* 0x000fe200078e00ff */
[----:B------:R-:W-:-:S02]  /*0be0*/  IABS R60, R14 ;  /* 0x0000000e003c7213 */ /* 0x000fc40000000000 */
[----:B------:R-:W-:Y:S01]  /*0bf0*/  LEA R8, R8, UR4, 0x9 ;  /* 0x0000000408087c11 */ /* 0x000fe2000f8e48ff */
[----:B------:R-:W-:Y:S01]  /*0c00*/  IMAD.MOV R9, RZ, RZ, -R9 ;  /* 0x000000ffff097224 */ /* 0x000fe200078e0a09 */
[----:B------:R-:W-:Y:S01]  /*0c10*/  USHF.L.U32 UR4, UR11, 0x15, URZ ;  /* 0x000000150b047899 */ /* 0x000fe200080006ff */
[C---:B---3--:R-:W-:Y:S02]  /*0c20*/  VIADD R17, R68.reuse, 0x8 ;  /* 0x0000000844117836 */ /* 0x048fe40000000000 */
[----:B------:R-:W-:Y:S01]  /*0c30*/  IMAD.HI.U32 R12, R7, R66, RZ ;  /* 0x00000042070c7227 */ /* 0x000fe200078e00ff */
[----:B------:R-:W-:Y:S02]  /*0c40*/  ULOP3.LUT UR4, UR4, 0x600000, URZ, 0xc0, !UPT ;  /* 0x0060000004047892 */ /* 0x000fe4000f8ec0ff */
[----:B------:R3:W-:Y:S01]  /*0c50*/  STL [R1+0x75c], R17 ;  /* 0x00075c1101007387 */ /* 0x0007e20000100800 */
[----:B0-----:R-:W-:Y:S01]  /*0c60*/  VIADD R16, R68, 0x9 ;  /* 0x0000000944107836 */ /* 0x001fe20000000000 */
[----:B------:R-:W-:Y:S01]  /*0c70*/  IABS R62, R17 ;  /* 0x00000011003e7213 */ /* 0x000fe20000000000 */
[----:B------:R-:W-:-:S02]  /*0c80*/  IMAD.MOV R13, RZ, RZ, -R13 ;  /* 0x000000ffff0d7224 */ /* 0x000fc400078e0a0d */
[----:B------:R-:W-:Y:S01]  /*0c90*/  IMAD R70, R6, R9, R70 ;  /* 0x0000000906467224 */ /* 0x000fe200078e0246 */
[----:B------:R-:W-:Y:S01]  /*0ca0*/  STL [R1+0x760], R16 ;  /* 0x0007601001007387 */ /* 0x000fe20000100800 */
[----:B-1----:R-:W-:Y:S01]  /*0cb0*/  VIADD R18, R68, 0xb ;  /* 0x0000000b44127836 */ /* 0x002fe20000000000 */
[----:B------:R-:W-:Y:S01]  /*0cc0*/  IABS R61, R16 ;  /* 0x00000010003d7213 */ /* 0x000fe20000000000 */
[----:B------:R-:W-:Y:S01]  /*0cd0*/  IMAD.MOV R15, RZ, RZ, -R12 ;  /* 0x000000ffff0f7224 */ /* 0x000fe200078e0a0c */
[----:B------:R0:W-:Y:S01]  /*0ce0*/  STL [R1+0x764], R14 ;  /* 0x0007640e01007387 */ /* 0x0001e20000100800 */
[C---:B------:R-:W-:Y:S01]  /*0cf0*/  IMAD.HI.U32 R9, R7.reuse, R64, RZ ;  /* 0x0000004007097227 */ /* 0x040fe200078e00ff */
[----:B------:R-:W-:Y:S02]  /*0d00*/  IABS R59, R18 ;  /* 0x00000012003b7213 */ /* 0x000fe40000000000 */
[----:B------:R1:W-:Y:S01]  /*0d10*/  STL [R1+0x76c], R18 ;  /* 0x00076c1201007387 */ /* 0x0003e20000100800 */
[----:B------:R-:W-:-:S04]  /*0d20*/  IMAD.HI.U32 R10, R7, R69, RZ ;  /* 0x00000045070a7227 */ /* 0x000fc800078e00ff */
[----:B------:R-:W-:Y:S02]  /*0d30*/  IMAD R65, R6, R13, R65 ;  /* 0x0000000d06417224 */ /* 0x000fe400078e0241 */
[C---:B---3--:R-:W-:Y:S02]  /*0d40*/  VIADD R17, R68.reuse, 0xc ;  /* 0x0000000c44117836 */ /* 0x048fe40000000000 */
[----:B0-----:R-:W-:Y:S02]  /*0d50*/  VIADD R14, R68, 0xf ;  /* 0x0000000f440e7836 */ /* 0x001fe40000000000 */
[----:B------:R-:W-:Y:S01]  /*0d60*/  IMAD R66, R6, R15, R66 ;  /* 0x0000000f06427224 */ /* 0x000fe200078e0242 */
[----:B------:R-:W-:Y:S01]  /*0d70*/  STL [R1+0x77c], R17 ;  /* 0x00077c1101007387 */ /* 0x000fe20000100800 */
[----:B------:R-:W-:Y:S01]  /*0d80*/  IMAD.HI.U32 R13, R7, R60, RZ ;  /* 0x0000003c070d7227 */ /* 0x000fe200078e00ff */
[----:B------:R-:W-:Y:S02]  /*0d90*/  IABS R55, R14 ;  /* 0x0000000e00377213 */ /* 0x000fe40000000000 */
[----:B------:R-:W-:Y:S01]  /*0da0*/  IABS R58, R17 ;  /* 0x00000011003a7213 */ /* 0x000fe20000000000 */
[----:B------:R-:W-:-:S02]  /*0db0*/  IMAD.MOV R9, RZ, RZ, -R9 ;  /* 0x000000ffff097224 */ /* 0x000fc400078e0a09 */
[C---:B------:R-:W-:Y:S02]  /*0dc0*/  VIADD R16, R68.reuse, 0xd ;  /* 0x0000000d44107836 */ /* 0x040fe40000000000 */
[----:B------:R-:W-:Y:S02]  /*0dd0*/  VIADD R15, R68, 0xe ;  /* 0x0000000e440f7836 */ /* 0x000fe40000000000 */
[C---:B------:R-:W-:Y:S01]  /*0de0*/  IMAD.HI.U32 R11, R7.reuse, R67, RZ ;  /* 0x00000043070b7227 */ /* 0x040fe200078e00ff */
[----:B------:R-:W-:Y:S01]  /*0df0*/  STL [R1+0x778], R16 ;  /* 0x0007781001007387 */ /* 0x000fe20000100800 */
[----:B------:R-:W-:Y:S02]  /*0e00*/  IABS R57, R16 ;  /* 0x0000001000397213 */ /* 0x000fe40000000000 */
[----:B------:R-:W-:Y:S01]  /*0e10*/  IMAD.MOV R10, RZ, RZ, -R10 ;  /* 0x000000ffff0a7224 */ /* 0x000fe200078e0a0a */
[----:B------:R-:W-:Y:S01]  /*0e20*/  STL [R1+0x774], R15 ;  /* 0x0007740f01007387 */ /* 0x000fe20000100800 */
[----:B------:R-:W-:Y:S01]  /*0e30*/  IMAD.HI.U32 R12, R7, R61, RZ ;  /* 0x0000003d070c7227 */ /* 0x000fe200078e00ff */
[----:B------:R-:W-:-:S02]  /*0e40*/  IABS R56, R15 ;  /* 0x0000000f00387213 */ /* 0x000fc40000000000 */
[----:B------:R0:W-:Y:S01]  /*0e50*/  STL [R1+0x770], R14 ;  /* 0x0007700e01007387 */ /* 0x0001e20000100800 */
[----:B------:R-:W-:Y:S02]  /*0e60*/  IMAD.MOV R13, RZ, RZ, -R13 ;  /* 0x000000ffff0d7224 */ /* 0x000fe400078e0a0d */
[----:B------:R-:W-:Y:S02]  /*0e70*/  IMAD R64, R6, R9, R64 ;  /* 0x0000000906407224 */ /* 0x000fe400078e0240 */
[----:B------:R-:W-:Y:S02]  /*0e80*/  VIADD R20, R68, 0x10 ;  /* 0x0000001044147836 */ /* 0x000fe40000000000 */
[----:B------:R-:W-:-:S03]  /*0e90*/  IMAD.HI.U32 R9, R7, R59, RZ ;  /* 0x0000003b07097227 */ /* 0x000fc600078e00ff */
[----:B------:R-:W-:Y:S01]  /*0ea0*/  IABS R54, R20 ;  /* 0x0000001400367213 */ /* 0x000fe20000000000 */
[----:B------:R-:W-:Y:S01]  /*0eb0*/  IMAD.MOV R11, RZ, RZ, -R11 ;  /* 0x000000ffff0b7224 */ /* 0x000fe200078e0a0b */
[----:B------:R-:W-:Y:S01]  /*0ec0*/  STL [R1+0x768], R20 ;  /* 0x0007681401007387 */ /* 0x000fe20000100800 */
[----:B------:R-:W-:Y:S02]  /*0ed0*/  VIADD R19, R68, 0x11 ;  /* 0x0000001144137836 */ /* 0x000fe40000000000 */
[----:B------:R-:W-:Y:S02]  /*0ee0*/  IMAD R69, R6, R10, R69 ;  /* 0x0000000a06457224 */ /* 0x000fe400078e0245 */
[----:B------:R-:W-:Y:S01]  /*0ef0*/  IMAD.MOV R12, RZ, RZ, -R12 ;  /* 0x000000ffff0c7224 */ /* 0x000fe200078e0a0c */
[----:B------:R-:W-:Y:S01]  /*0f00*/  STL [R1+0x780], R19 ;  /* 0x0007801301007387 */ /* 0x000fe20000100800 */
[----:B-1----:R-:W-:Y:S01]  /*0f10*/  VIADD R18, R68, 0x12 ;  /* 0x0000001244127836 */ /* 0x002fe20000000000 */
[----:B------:R-:W-:Y:S01]  /*0f20*/  IABS R53, R19 ;  /* 0x0000001300357213 */ /* 0x000fe20000000000 */
[----:B------:R-:W-:-:S03]  /*0f30*/  IMAD.HI.U32 R10, R7, R63, RZ ;  /* 0x0000003f070a7227 */ /* 0x000fc600078e00ff */
[----:B------:R1:W-:Y:S01]  /*0f40*/  STL [R1+0x790], R18 ;  /* 0x0007901201007387 */ /* 0x0003e20000100800 */
[----:B------:R-:W-:Y:S01]  /*0f50*/  IMAD R60, R6, R13, R60 ;  /* 0x0000000d063c7224 */ /* 0x000fe200078e023c */
[----:B------:R-:W-:Y:S01]  /*0f60*/  IABS R52, R18 ;  /* 0x0000001200347213 */ /* 0x000fe20000000000 */
[----:B0-----:R-:W-:Y:S02]  /*0f70*/  VIADD R14, R68, 0x14 ;  /* 0x00000014440e7836 */ /* 0x001fe40000000000 */
[----:B------:R-:W-:-:S03]  /*0f80*/  IMAD.HI.U32 R13, R7, R55, RZ ;  /* 0x00000037070d7227 */ /* 0x000fc600078e00ff */
[----:B------:R-:W-:Y:S01]  /*0f90*/  IABS R50, R14 ;  /* 0x0000000e00327213 */ /* 0x000fe20000000000 */
[----:B------:R-:W-:Y:S02]  /*0fa0*/  IMAD.MOV R9, RZ, RZ, -R9 ;  /* 0x000000ffff097224 */ /* 0x000fe400078e0a09 */
[----:B------:R-:W-:Y:S02]  /*0fb0*/  IMAD R67, R6, R11, R67 ;  /* 0x0000000b06437224 */ /* 0x000fe400078e0243 */
[----:B------:R-:W-:-:S04]  /*0fc0*/  IMAD.HI.U32 R11, R7, R62, RZ ;  /* 0x0000003e070b7227 */ /* 0x000fc800078e00ff */
[----:B------:R-:W-:Y:S02]  /*0fd0*/  IMAD R61, R6, R12, R61 ;  /* 0x0000000c063d7224 */ /* 0x000fe400078e023d */
[----:B------:R-:W-:Y:S02]  /*0fe0*/  VIADD R16, R68, 0x13 ;  /* 0x0000001344107836 */ /* 0x000fe40000000000 */
[----:B------:R-:W-:Y:S02]  /*0ff0*/  IMAD.MOV R10, RZ, RZ, -R10 ;  /* 0x000000ffff0a7224 */ /* 0x000fe400078e0a0a */
[----:B------:R-:W-:Y:S01]  /*1000*/  IMAD.HI.U32 R12, R7, R56, RZ ;  /* 0x00000038070c7227 */ /* 0x000fe200078e00ff */
[----:B------:R-:W-:Y:S01]  /*1010*/  STL [R1+0x78c], R16 ;  /* 0x00078c1001007387 */ /* 0x000fe20000100800 */
[----:B------:R-:W-:Y:S02]  /*1020*/  IABS R51, R16 ;  /* 0x0000001000337213 */ /* 0x000fe40000000000 */
[----:B------:R-:W-:Y:S01]  /*1030*/  IMAD.MOV R13, RZ, RZ, -R13 ;  /* 0x000000ffff0d7224 */ /* 0x000fe200078e0a0d */
[----:B------:R0:W-:Y:S01]  /*1040*/  STL [R1+0x794], R14 ;  /* 0x0007940e01007387 */ /* 0x0001e20000100800 */
[----:B------:R-:W-:-:S02]  /*1050*/  IMAD R59, R6, R9, R59 ;  /* 0x00000009063b7224 */ /* 0x000fc400078e023b */
[----:B-1----:R-:W-:Y:S02]  /*1060*/  VIADD R18, R68, 0x15 ;  /* 0x0000001544127836 */ /* 0x002fe40000000000 */
[----:B------:R-:W-:-:S03]  /*1070*/  IMAD.HI.U32 R9, R7, R54, RZ ;  /* 0x0000003607097227 */ /* 0x000fc600078e00ff */
[----:B------:R-:W-:Y:S01]  /*1080*/  IABS R49, R18 ;  /* 0x0000001200317213 */ /* 0x000fe20000000000 */
[----:B------:R-:W-:Y:S01]  /*1090*/  IMAD.MOV R11, RZ, RZ, -R11 ;  /* 0x000000ffff0b7224 */ /* 0x000fe200078e0a0b */
[----:B------:R1:W-:Y:S01]  /*10a0*/  STL [R1+0x798], R18 ;  /* 0x0007981201007387 */ /* 0x0003e20000100800 */
[----:B------:R-:W-:Y:S02]  /*10b0*/  IMAD R63, R6, R10, R63 ;  /* 0x0000000a063f7224 */ /* 0x000fe400078e023f */
[----:B------:R-:W-:Y:S02]  /*10c0*/  IMAD.MOV R17, RZ, RZ, -R12 ;  /* 0x000000ffff117224 */ /* 0x000fe400078e0a0c */
[----:B------:R-:W-:-:S04]  /*10d0*/  IMAD.HI.U32 R10, R7, R58, RZ ;  /* 0x0000003a070a7227 */ /* 0x000fc800078e00ff */
[----:B------:R-:W-:Y:S02]  /*10e0*/  IMAD R55, R6, R13, R55 ;  /* 0x0000000d06377224 */ /* 0x000fe400078e0237 */
[----:B------:R-:W-:-:S04]  /*10f0*/  IMAD.HI.U32 R13, R7, R50, RZ ;  /* 0x00000032070d7227 */ /* 0x000fc800078e00ff */
[----:B------:R-:W-:Y:S02]  /*1100*/  IMAD.MOV R9, RZ, RZ, -R9 ;  /* 0x000000ffff097224 */ /* 0x000fe400078e0a09 */
[----:B0-----:R-:W-:Y:S02]  /*1110*/  VIADD R14, R68, 0x19 ;  /* 0x00000019440e7836 */ /* 0x001fe40000000000 */
[----:B------:R-:W-:Y:S02]  /*1120*/  IMAD R62, R6, R11, R62 ;  /* 0x0000000b063e7224 */ /* 0x000fe400078e023e */
[----:B------:R-:W-:Y:S01]  /*1130*/  IMAD.HI.U32 R11, R7, R57, RZ ;  /* 0x00000039070b7227 */ /* 0x000fe200078e00ff */
[----:B------:R-:W-:-:S03]  /*1140*/  IABS R45, R14 ;  /* 0x0000000e002d7213 */ /* 0x000fc60000000000 */
[----:B------:R-:W-:Y:S02]  /*1150*/  IMAD R56, R6, R17, R56 ;  /* 0x0000001106387224 */ /* 0x000fe400078e0238 */
[----:B------:R-:W-:Y:S02]  /*1160*/  IMAD.MOV R15, RZ, RZ, -R10 ;  /* 0x000000ffff0f7224 */ /* 0x000fe400078e0a0a */
[----:B------:R-:W-:Y:S02]  /*1170*/  VIADD R17, R68, 0x16 ;  /* 0x0000001644117836 */ /* 0x000fe40000000000 */
[----:B------:R-:W-:-:S03]  /*1180*/  IMAD.HI.U32 R10, R7, R53, RZ ;  /* 0x00000035070a7227 */ /* 0x000fc600078e00ff */
[----:B------:R-:W-:Y:S01]  /*1190*/  IABS R48, R17 ;  /* 0x0000001100307213 */ /* 0x000fe20000000000 */
[----:B------:R-:W-:Y:S01]  /*11a0*/  IMAD.MOV R13, RZ, RZ, -R13 ;  /* 0x000000ffff0d7224 */ /* 0x000fe200078e0a0d */
[----:B------:R-:W-:Y:S01]  /*11b0*/  STL [R1+0x7a8], R17 ;  /* 0x0007a81101007387 */ /* 0x000fe20000100800 */
[----:B------:R-:W-:Y:S02]  /*11c0*/  IMAD R54, R6, R9, R54 ;  /* 0x0000000906367224 */ /* 0x000fe400078e0236 */
[----:B------:R-:W-:-:S04]  /*11d0*/  IMAD.HI.U32 R9, R7, R49, RZ ;  /* 0x0000003107097227 */ /* 0x000fc800078e00ff */
[----:B------:R-:W-:Y:S02]  /*11e0*/  IMAD.MOV R11, RZ, RZ, -R11 ;  /* 0x000000ffff0b7224 */ /* 0x000fe400078e0a0b */
[----:B------:R-:W-:Y:S02]  /*11f0*/  IMAD.MOV R10, RZ, RZ, -R10 ;  /* 0x000000ffff0a7224 */ /* 0x000fe400078e0a0a */
[C---:B------:R-:W-:Y:S02]  /*1200*/  IMAD R50, R6.reuse, R13, R50 ;  /* 0x0000000d06327224 */ /* 0x040fe400078e0232 */
[----:B------:R-:W-:Y:S02]  /*1210*/  IMAD R58, R6, R15, R58 ;  /* 0x0000000f063a7224 */ /* 0x000fe400078e023a */
[----:B------:R-:W-:Y:S02]  /*1220*/  VIADD R16, R68, 0x17 ;  /* 0x0000001744107836 */ /* 0x000fe40000000000 */
[----:B------:R-:W-:-:S02]  /*1230*/  IMAD.MOV R13, RZ, RZ, -R9 ;  /* 0x000000ffff0d7224 */ /* 0x000fc400078e0a09 */
[----:B------:R-:W-:Y:S01]  /*1240*/  IMAD R57, R6, R11, R57 ;  /* 0x0000000b06397224 */ /* 0x000fe200078e0239 */
[----:B------:R0:W-:Y:S01]  /*1250*/  STL [R1+0x7a4], R16 ;  /* 0x0007a41001007387 */ /* 0x0001e20000100800 */
[----:B------:R-:W-:Y:S01]  /*1260*/  VIADD R15, R68, 0x18 ;  /* 0x00000018440f7836 */ /* 0x000fe20000000000 */
[----:B------:R-:W-:Y:S01]  /*1270*/  IABS R47, R16 ;  /* 0x00000010002f7213 */ /* 0x000fe20000000000 */
[----:B------:R-:W-:-:S03]  /*1280*/  IMAD.HI.U32 R9, R7, R45, RZ ;  /* 0x0000002d07097227 */ /* 0x000fc600078e00ff */
[----:B------:R3:W-:Y:S01]  /*1290*/  STL [R1+0x7ac], R15 ;  /* 0x0007ac0f01007387 */ /* 0x0007e20000100800 */
[C---:B------:R-:W-:Y:S01]  /*12a0*/  IMAD.HI.U32 R11, R7.reuse, R52, RZ ;  /* 0x00000034070b7227 */ /* 0x040fe200078e00ff */
[----:B------:R-:W-:Y:S02]  /*12b0*/  IABS R46, R15 ;  /* 0x0000000f002e7213 */ /* 0x000fe40000000000 */
[----:B------:R5:W-:Y:S01]  /*12c0*/  STL [R1+0x7b0], R14 ;  /* 0x0007b00e01007387 */ /* 0x000be20000100800 */
[----:B------:R-:W-:Y:S02]  /*12d0*/  IMAD R53, R6, R10, R53 ;  /* 0x0000000a06357224 */ /* 0x000fe400078e0235 */
[----:B------:R-:W-:-:S04]  /*12e0*/  IMAD.HI.U32 R10, R7, R48, RZ ;  /* 0x00000030070a7227 */ /* 0x000fc800078e00ff */
[----:B------:R-:W-:Y:S02]  /*12f0*/  IMAD.MOV R9, RZ, RZ, -R9 ;  /* 0x000000ffff097224 */ /* 0x000fe400078e0a09 */
[----:B------:R-:W-:Y:S02]  /*1300*/  IMAD.MOV R11, RZ, RZ, -R11 ;  /* 0x000000ffff0b7224 */ /* 0x000fe400078e0a0b */
[C---:B-1----:R-:W-:Y:S02]  /*1310*/  VIADD R18, R68.reuse, 0x1a ;  /* 0x0000001a44127836 */ /* 0x042fe40000000000 */
[C---:B0-----:R-:W-:Y:S02]  /*1320*/  VIADD R16, R68.reuse, 0x1b ;  /* 0x0000001b44107836 */ /* 0x041fe40000000000 */
[----:B---3--:R-:W-:Y:S01]  /*1330*/  IMAD.MOV R15, RZ, RZ, -R10 ;  /* 0x000000ffff0f7224 */ /* 0x008fe200078e0a0a */
[----:B------:R-:W-:Y:S01]  /*1340*/  STL [R1+0x7c0], R18 ;  /* 0x0007c01201007387 */ /* 0x000fe20000100800 */
[----:B-----5:R-:W-:Y:S01]  /*1350*/  VIADD R14, R68, 0x1c ;  /* 0x0000001c440e7836 */ /* 0x020fe20000000000 */
[----:B------:R-:W-:Y:S01]  /*1360*/  IABS R44, R18 ;  /* 0x00000012002c7213 */ /* 0x000fe20000000000 */
[----:B------:R-:W-:Y:S01]  /*1370*/  IMAD.HI.U32 R12, R7, R51, RZ ;  /* 0x00000033070c7227 */ /* 0x000fe200078e00ff */
[----:B------:R-:W-:Y:S01]  /*1380*/  STL [R1+0x7bc], R16 ;  /* 0x0007bc1001007387 */ /* 0x000fe20000100800 */
[----:B------:R-:W-:-:S02]  /*1390*/  IABS R43, R16 ;  /* 0x00000010002b7213 */ /* 0x000fc40000000000 */
[----:B------:R-:W-:Y:S01]  /*13a0*/  IMAD R45, R6, R9, R45 ;  /* 0x00000009062d7224 */ /* 0x000fe200078e022d */
[----:B------:R-:W-:Y:S01]  /*13b0*/  STL [R1+0x7c4], R14 ;  /* 0x0007c40e01007387 */ /* 0x000fe20000100800 */
[----:B------:R-:W-:Y:S01]  /*13c0*/  VIADD R10, R68, 0x1d ;  /* 0x0000001d440a7836 */ /* 0x000fe20000000000 */
[----:B------:R-:W-:Y:S01]  /*13d0*/  IABS R42, R14 ;  /* 0x0000000e002a7213 */ /* 0x000fe20000000000 */
[----:B------:R-:W-:Y:S02]  /*13e0*/  IMAD R52, R6, R11, R52 ;  /* 0x0000000b06347224 */ /* 0x000fe400078e0234 */
[----:B------:R-:W-:Y:S01]  /*13f0*/  VIADD R9, R68, 0x1e ;  /* 0x0000001e44097836 */ /* 0x000fe20000000000 */
[----:B------:R-:W-:Y:S01]  /*1400*/  STL [R1+0x7c8], R10 ;  /* 0x0007c80a01007387 */ /* 0x000fe20000100800 */
[----:B------:R-:W-:Y:S01]  /*1410*/  IMAD.HI.U32 R11, R7, R47, RZ ;  /* 0x0000002f070b7227 */ /* 0x000fe200078e00ff */
[----:B------:R-:W-:Y:S02]  /*1420*/  IABS R41, R10 ;  /* 0x0000000a00297213 */ /* 0x000fe40000000000 */
[----:B------:R0:W-:Y:S01]  /*1430*/  STL [R1+0x7d8], R9 ;  /* 0x0007d80901007387 */ /* 0x0001e20000100800 */
[----:B------:R-:W-:Y:S01]  /*1440*/  IMAD.MOV R12, RZ, RZ, -R12 ;  /* 0x000000ffff0c7224 */ /* 0x000fe200078e0a0c */
[----:B------:R-:W-:Y:S01]  /*1450*/  IABS R40, R9 ;  /* 0x0000000900287213 */ /* 0x000fe20000000000 */
[----:B------:R-:W-:-:S02]  /*1460*/  IMAD.MOV R11, RZ, RZ, -R11 ;  /* 0x000000ffff0b7224 */ /* 0x000fc400078e0a0b */
[----:B------:R-:W-:Y:S02]  /*1470*/  IMAD R51, R6, R12, R51 ;  /* 0x0000000c06337224 */ /* 0x000fe400078e0233 */
[----:B------:R-:W-:-:S04]  /*1480*/  IMAD.HI.U32 R12, R7, R46, RZ ;  /* 0x0000002e070c7227 */ /* 0x000fc800078e00ff */
[----:B0-----:R-:W-:-:S04]  /*1490*/  IMAD.HI.U32 R9, R7, R44, RZ ;  /* 0x0000002c07097227 */ /* 0x001fc800078e00ff */
[C---:B------:R-:W-:Y:S02]  /*14a0*/  IMAD R49, R6.reuse, R13, R49 ;  /* 0x0000000d06317224 */ /* 0x040fe400078e0231 */
[----:B------:R-:W-:Y:S02]  /*14b0*/  IMAD R47, R6, R11, R47 ;  /* 0x0000000b062f7224 */ /* 0x000fe400078e022f */
[----:B------:R-:W-:Y:S02]  /*14c0*/  IMAD.MOV R13, RZ, RZ, -R9 ;  /* 0x000000ffff0d7224 */ /* 0x000fe400078e0a09 */
[----:B------:R-:W-:-:S04]  /*14d0*/  IMAD.HI.U32 R11, R7, R41, RZ ;  /* 0x00000029070b7227 */ /* 0x000fc800078e00ff */
[----:B------:R-:W-:-:S04]  /*14e0*/  IMAD.HI.U32 R9, R7, R42, RZ ;  /* 0x0000002a07097227 */ /* 0x000fc800078e00ff */
[----:B------:R-:W-:Y:S02]  /*14f0*/  IMAD.MOV R17, RZ, RZ, -R12 ;  /* 0x000000ffff117224 */ /* 0x000fe400078e0a0c */
[----:B------:R-:W-:-:S04]  /*1500*/  IMAD.HI.U32 R12, R7, R40, RZ ;  /* 0x00000028070c7227 */ /* 0x000fc800078e00ff */
[----:B------:R-:W-:Y:S02]  /*1510*/  IMAD.MOV R11, RZ, RZ, -R11 ;  /* 0x000000ffff0b7224 */ /* 0x000fe400078e0a0b */
[----:B------:R-:W-:Y:S02]  /*1520*/  IMAD.MOV R9, RZ, RZ, -R9 ;  /* 0x000000ffff097224 */ /* 0x000fe400078e0a09 */
[----:B------:R-:W-:-:S04]  /*1530*/  IMAD.HI.U32 R10, R7, R43, RZ ;  /* 0x0000002b070a7227 */ /* 0x000fc800078e00ff */
[----:B------:R-:W-:Y:S02]  /*1540*/  IMAD R44, R6, R13, R44 ;  /* 0x0000000d062c7224 */ /* 0x000fe400078e022c */
[----:B------:R-:W-:Y:S02]  /*1550*/  VIADD R14, R68, 0x1f ;  /* 0x0000001f440e7836 */ /* 0x000fe40000000000 */
[----:B------:R-:W-:Y:S02]  /*1560*/  IMAD.MOV R13, RZ, RZ, -R12 ;  /* 0x000000ffff0d7224 */ /* 0x000fe400078e0a0c */
[----:B------:R-:W-:Y:S01]  /*1570*/  IMAD R41, R6, R11, R41 ;  /* 0x0000000b06297224 */ /* 0x000fe200078e0229 */
[----:B------:R-:W-:Y:S01]  /*1580*/  IABS R39, R14 ;  /* 0x0000000e00277213 */ /* 0x000fe20000000000 */
[----:B------:R-:W-:Y:S01]  /*1590*/  VIADD R12, R68, 0x20 ;  /* 0x00000020440c7836 */ /* 0x000fe20000000000 */
[----:B------:R-:W-:Y:S01]  /*15a0*/  STL [R1+0x7d4], R14 ;  /* 0x0007d40e01007387 */ /* 0x000fe20000100800 */
[----:B------:R-:W-:-:S02]  /*15b0*/  IMAD R42, R6, R9, R42 ;  /* 0x00000009062a7224 */ /* 0x000fc400078e022a */
[C---:B------:R-:W-:Y:S01]  /*15c0*/  VIADD R11, R68.reuse, 0x21 ;  /* 0x00000021440b7836 */ /* 0x040fe20000000000 */
[----:B------:R-:W-:Y:S01]  /*15d0*/  STL [R1+0x7dc], R12 ;  /* 0x0007dc0c01007387 */ /* 0x000fe20000100800 */
[----:B------:R-:W-:Y:S01]  /*15e0*/  IMAD.MOV R10, RZ, RZ, -R10 ;  /* 0x000000ffff0a7224 */ /* 0x000fe200078e0a0a */
[----:B------:R-:W-:Y:S01]  /*15f0*/  IABS R38, R12 ;  /* 0x0000000c00267213 */ /* 0x000fe20000000000 */
[----:B------:R-:W-:Y:S01]  /*1600*/  VIADD R9, R68, 0x22 ;  /* 0x0000002244097836 */ /* 0x000fe20000000000 */
[----:B------:R-:W-:Y:S01]  /*1610*/  STL [R1+0x7e0], R11 ;  /* 0x0007e00b01007387 */ /* 0x000fe20000100800 */
[----:B------:R-:W-:Y:S01]  /*1620*/  IMAD R43, R6, R10, R43 ;  /* 0x0000000a062b7224 */ /* 0x000fe200078e022b */
[----:B------:R-:W-:Y:S01]  /*1630*/  IABS R37, R11 ;  /* 0x0000000b00257213 */ /* 0x000fe20000000000 */
[----:B------:R-:W-:Y:S01]  /*1640*/  VIADD R10, R68, 0x23 ;  /* 0x00000023440a7836 */ /* 0x000fe20000000000 */
[----:B------:R0:W-:Y:S01]  /*1650*/  STL [R1+0x7f0], R9 ;  /* 0x0007f00901007387 */ /* 0x0001e20000100800 */
[----:B------:R-:W-:Y:S01]  /*1660*/  IABS R36, R9 ;  /* 0x0000000900247213 */ /* 0x000fe20000000000 */
[C---:B------:R-:W-:Y:S01]  /*1670*/  IMAD R40, R6.reuse, R13, R40 ;  /* 0x0000000d06287224 */ /* 0x040fe200078e0228 */
[----:B------:R-:W-:Y:S01]  /*1680*/  LOP3.LUT R13, R5, 0x7f, RZ, 0xc0, !PT ;  /* 0x0000007f050d7812 */ /* 0x000fe200078ec0ff */
[----:B------:R-:W-:Y:S01]  /*1690*/  IMAD R46, R6, R17, R46 ;  /* 0x00000011062e7224 */ /* 0x000fe200078e022e */
[----:B------:R-:W-:Y:S01]  /*16a0*/  IABS R35, R10 ;  /* 0x0000000a00237213 */ /* 0x000fe20000000000 */
[----:B------:R-:W-:Y:S01]  /*16b0*/  VIADD R17, R68, 0x24 ;  /* 0x0000002444117836 */ /* 0x000fe20000000000 */
[----:B------:R-:W-:Y:S01]  /*16c0*/  STL [R1+0x7ec], R10 ;  /* 0x0007ec0a01007387 */ /* 0x000fe20000100800 */
[----:B------:R-:W-:Y:S01]  /*16d0*/  IMAD R48, R6, R15, R48 ;  /* 0x0000000f06307224 */ /* 0x000fe200078e0230 */
[----:B------:R-:W-:Y:S01]  /*16e0*/  ISETP.NE.U32.AND P3, PT, R13, RZ, PT ;  /* 0x000000ff0d00720c */ /* 0x000fe20003f65070 */
[----:B0-----:R-:W-:Y:S01]  /*16f0*/  IMAD.HI.U32 R9, R7, R39, RZ ;  /* 0x0000002707097227 */ /* 0x001fe200078e00ff */
[----:B------:R-:W-:Y:S01]  /*1700*/  STL [R1+0x7f4], R17 ;  /* 0x0007f41101007387 */ /* 0x000fe20000100800 */
[----:B------:R-:W-:-:S02]  /*1710*/  IABS R34, R17 ;  /* 0x0000001100227213 */ /* 0x000fc40000000000 */
[----:B------:R-:W-:Y:S02]  /*1720*/  IMAD.MOV R12, RZ, RZ, -R9 ;  /* 0x000000ffff0c7224 */ /* 0x000fe400078e0a09 */
[----:B------:R-:W-:Y:S02]  /*1730*/  VIADD R16, R68, 0x25 ;  /* 0x0000002544107836 */ /* 0x000fe40000000000 */
[----:B------:R-:W-:Y:S02]  /*1740*/  IMAD R39, R6, R12, R39 ;  /* 0x0000000c06277224 */ /* 0x000fe400078e0227 */
[----:B------:R-:W-:Y:S01]  /*1750*/  IMAD.HI.U32 R12, R7, R35, RZ ;  /* 0x00000023070c7227 */ /* 0x000fe200078e00ff */
[----:B------:R-:W-:Y:S01]  /*1760*/  STL [R1+0x7e8], R16 ;  /* 0x0007e81001007387 */ /* 0x000fe20000100800 */
[----:B------:R-:W-:Y:S02]  /*1770*/  IABS R33, R16 ;  /* 0x0000001000217213 */ /* 0x000fe40000000000 */
[----:B------:R-:W-:-:S02]  /*1780*/  IMAD.MOV R12, RZ, RZ, -R12 ;  /* 0x000000ffff0c7224 */ /* 0x000fc400078e0a0c */
[----:B------:R-:W-:Y:S02]  /*1790*/  VIADD R15, R68, 0x26 ;  /* 0x00000026440f7836 */ /* 0x000fe40000000000 */
[----:B------:R-:W-:Y:S02]  /*17a0*/  IMAD R35, R6, R12, R35 ;  /* 0x0000000c06237224 */ /* 0x000fe400078e0223 */
[----:B------:R-:W-:Y:S01]  /*17b0*/  IMAD.IADD R12, R13, 0x1, R8 ;  /* 0x000000010d0c7824 */ /* 0x000fe200078e0208 */
[----:B------:R-:W-:Y:S01]  /*17c0*/  STL [R1+0x7e4], R15 ;  /* 0x0007e40f01007387 */ /* 0x000fe20000100800 */
[----:B------:R-:W-:Y:S01]  /*17d0*/  VIADD R14, R68, 0x27 ;  /* 0x00000027440e7836 */ /* 0x000fe20000000000 */
[----:B------:R-:W-:Y:S01]  /*17e0*/  IABS R32, R15 ;  /* 0x0000000f00207213 */ /* 0x000fe20000000000 */
[----:B------:R-:W-:Y:S01]  /*17f0*/  IMAD.HI.U32 R9, R7, R38, RZ ;  /* 0x0000002607097227 */ /* 0x000fe200078e00ff */
[----:B------:R-:W-:Y:S02]  /*1800*/  IABS R5, R12 ;  /* 0x0000000c00057213 */ /* 0x000fe40000000000 */
[----:B------:R0:W-:Y:S01]  /*1810*/  STL [R1+0x7d0], R14 ;  /* 0x0007d00e01007387 */ /* 0x0001e20000100800 */
[----:B------:R-:W-:Y:S01]  /*1820*/  IABS R31, R14 ;  /* 0x0000000e001f7213 */ /* 0x000fe20000000000 */
[----:B------:R-:W-:Y:S01]  /*1830*/  IMAD.MOV R9, RZ, RZ, -R9 ;  /* 0x000000ffff097224 */ /* 0x000fe200078e0a09 */
[----:B------:R-:W-:Y:S01]  /*1840*/  ISETP.GE.AND P2, PT, R12, RZ, PT ;  /* 0x000000ff0c00720c */ /* 0x000fe20003f46270 */
[----:B------:R-:W-:Y:S01]  /*1850*/  IMAD.HI.U32 R0, R0, R5, RZ ;  /* 0x0000000500007227 */ /* 0x000fe200078e00ff */
[----:B------:R-:W-:Y:S03]  /*1860*/  STL [R1+0x6f8], R12 ;  /* 0x0006f80c01007387 */ /* 0x000fe60000100800 */
[----:B------:R-:W-:Y:S01]  /*1870*/  IMAD.MOV R0, RZ, RZ, -R0 ;  /* 0x000000ffff007224 */ /* 0x000fe200078e0a00 */
[----:B0-----:R-:W0:Y:S01]  /*1880*/  LDC R14, c[0x0][0x3a0] ;  /* 0x0000e800ff0e7b82 */ /* 0x001e220000000800 */
[----:B------:R-:W-:-:S02]  /*1890*/  VIADD R15, R68, 0x2c ;  /* 0x0000002c440f7836 */ /* 0x000fc40000000000 */
[----:B------:R-:W-:Y:S02]  /*18a0*/  IMAD R0, R4, R0, R5 ;  /* 0x0000000004007224 */ /* 0x000fe400078e0205 */
[C---:B------:R-:W-:Y:S01]  /*18b0*/  VIADD R19, R68.reuse, 0x28 ;  /* 0x0000002844137836 */ /* 0x040fe20000000000 */
[----:B------:R-:W-:Y:S01]  /*18c0*/  IABS R26, R15 ;  /* 0x0000000f001a7213 */ /* 0x000fe20000000000 */
[----:B------:R-:W-:Y:S01]  /*18d0*/  VIADD R18, R68, 0x29 ;  /* 0x0000002944127836 */ /* 0x000fe20000000000 */
[----:B------:R-:W-:Y:S01]  /*18e0*/  ISETP.GT.U32.AND P0, PT, R4, R0, PT ;  /* 0x000000000400720c */ /* 0x000fe20003f04070 */
[----:B------:R-:W-:Y:S01]  /*18f0*/  IMAD R38, R6, R9, R38 ;  /* 0x0000000906267224 */ /* 0x000fe200078e0226 */
[----:B------:R-:W-:Y:S01]  /*1900*/  STL [R1+0x7cc], R19 ;  /* 0x0007cc1301007387 */ /* 0x000fe20000100800 */
[----:B------:R-:W-:Y:S01]  /*1910*/  VIADD R17, R68, 0x2a ;  /* 0x0000002a44117836 */ /* 0x000fe20000000000 */
[----:B------:R-:W-:Y:S01]  /*1920*/  IABS R29, R18 ;  /* 0x00000012001d7213 */ /* 0x000fe20000000000 */
[----:B------:R-:W-:Y:S01]  /*1930*/  IMAD.HI.U32 R10, R7, R37, RZ ;  /* 0x00000025070a7227 */ /* 0x000fe200078e00ff */
[----:B------:R-:W-:Y:S01]  /*1940*/  STL [R1+0x7b8], R18 ;  /* 0x0007b81201007387 */ /* 0x000fe20000100800 */
[----:B------:R-:W-:-:S02]  /*1950*/  IABS R30, R19 ;  /* 0x00000013001e7213 */ /* 0x000fc40000000000 */
[C---:B------:R-:W-:Y:S01]  /*1960*/  IMAD.HI.U32 R9, R7.reuse, R32, RZ ;  /* 0x0000002007097227 */ /* 0x040fe200078e00ff */
[----:B------:R-:W-:Y:S01]  /*1970*/  STL [R1+0x7b4], R17 ;  /* 0x0007b41101007387 */ /* 0x000fe20000100800 */
[----:B------:R-:W-:Y:S02]  /*1980*/  IABS R28, R17 ;  /* 0x00000011001c7213 */ /* 0x000fe40000000000 */
[----:B------:R-:W-:Y:S02]  /*1990*/  @!P0 IMAD.IADD R0, R0, 0x1, -R4 ;  /* 0x0000000100008824 */ /* 0x000fe400078e0a04 */
[----:B------:R-:W-:Y:S02]  /*19a0*/  VIADD R16, R68, 0x2b ;  /* 0x0000002b44107836 */ /* 0x000fe40000000000 */
[C---:B------:R-:W-:Y:S01]  /*19b0*/  IMAD.HI.U32 R5, R7.reuse, R26, RZ ;  /* 0x0000001a07057227 */ /* 0x040fe200078e00ff */
[----:B------:R-:W-:Y:S02]  /*19c0*/  ISETP.GT.U32.AND P0, PT, R4, R0, PT ;  /* 0x000000000400720c */ /* 0x000fe40003f04070 */
[----:B------:R1:W-:Y:S01]  /*19d0*/  STL [R1+0x7a0], R16 ;  /* 0x0007a01001007387 */ /* 0x0003e20000100800 */
[----:B------:R-:W-:Y:S01]  /*19e0*/  IMAD.MOV R10, RZ, RZ, -R10 ;  /* 0x000000ffff0a7224 */ /* 0x000fe200078e0a0a */
[----:B------:R-:W-:Y:S01]  /*19f0*/  IABS R27, R16 ;  /* 0x00000010001b7213 */ /* 0x000fe20000000000 */
[----:B------:R-:W-:Y:S01]  /*1a00*/  IMAD.MOV R9, RZ, RZ, -R9 ;  /* 0x000000ffff097224 */ /* 0x000fe200078e0a09 */
[----:B------:R3:W-:Y:S01]  /*1a10*/  STL [R1+0x79c], R15 ;  /* 0x00079c0f01007387 */ /* 0x0007e20000100800 */
[----:B------:R-:W-:-:S04]  /*1a20*/  IMAD.HI.U32 R8, R7, R31, RZ ;  /* 0x0000001f07087227 */ /* 0x000fc800078e00ff */
[----:B------:R-:W-:-:S04]  /*1a30*/  IMAD.HI.U32 R11, R7, R36, RZ ;  /* 0x00000024070b7227 */ /* 0x000fc800078e00ff */
[----:B------:R-:W-:Y:S01]  /*1a40*/  @!P0 IMAD.IADD R0, R0, 0x1, -R4 ;  /* 0x0000000100008824 */ /* 0x000fe200078e0a04 */
[----:B------:R-:W-:Y:S01]  /*1a50*/  ISETP.NE.AND P0, PT, R2, RZ, PT ;  /* 0x000000ff0200720c */ /* 0x000fe20003f05270 */
[----:B------:R-:W-:Y:S02]  /*1a60*/  IMAD.MOV R5, RZ, RZ, -R5 ;  /* 0x000000ffff057224 */ /* 0x000fe400078e0a05 */
[----:B0-----:R-:W-:Y:S02]  /*1a70*/  VIADD R4, R14, 0xfffffff7 ;  /* 0xfffffff70e047836 */ /* 0x001fe40000000000 */
[C---:B-1----:R-:W-:Y:S02]  /*1a80*/  VIADD R16, R68.reuse, 0x2d ;  /* 0x0000002d44107836 */ /* 0x042fe40000000000 */
[----:B---3--:R-:W-:Y:S01]  /*1a90*/  VIADD R15, R68, 0x2e ;  /* 0x0000002e440f7836 */ /* 0x008fe20000000000 */
[----:B------:R-:W-:Y:S01]  /*1aa0*/  ISETP.GE.U32.AND P1, PT, R4, 0x7fffff78, PT ;  /* 0x7fffff780400780c */ /* 0x000fe20003f26070 */
[C---:B------:R-:W-:Y:S01]  /*1ab0*/  IMAD R37, R6.reuse, R10, R37 ;  /* 0x0000000a06257224 */ /* 0x040fe200078e0225 */
[----:B------:R0:W-:Y:S01]  /*1ac0*/  STL [R1+0x788], R16 ;  /* 0x0007881001007387 */ /* 0x0001e20000100800 */
[----:B------:R-:W-:Y:S01]  /*1ad0*/  IMAD R32, R6, R9, R32 ;  /* 0x0000000906207224 */ /* 0x000fe200078e0220 */
[----:B------:R-:W-:Y:S01]  /*1ae0*/  IABS R24, R15 ;  /* 0x0000000f00187213 */ /* 0x000fe20000000000 */
[----:B------:R-:W-:Y:S01]  /*1af0*/  IMAD.HI.U32 R10, R7, R33, RZ ;  /* 0x00000021070a7227 */ /* 0x000fe200078e00ff */
[----:B------:R0:W-:Y:S01]  /*1b00*/  STL [R1+0x784], R15 ;  /* 0x0007840f01007387 */ /* 0x0001e20000100800 */
[----:B------:R-:W-:-:S02]  /*1b10*/  IABS R25, R16 ;  /* 0x0000001000197213 */ /* 0x000fc40000000000 */
[----:B------:R-:W-:Y:S02]  /*1b20*/  IMAD.MOV R8, RZ, RZ, -R8 ;  /* 0x000000ffff087224 */ /* 0x000fe400078e0a08 */
[----:B------:R-:W-:-:S04]  /*1b30*/  IMAD.HI.U32 R9, R7, R28, RZ ;  /* 0x0000001c07097227 */ /* 0x000fc800078e00ff */
[----:B------:R-:W-:Y:S02]  /*1b40*/  IMAD.MOV R11, RZ, RZ, -R11 ;  /* 0x000000ffff0b7224 */ /* 0x000fe400078e0a0b */
[C---:B------:R-:W-:Y:S02]  /*1b50*/  IMAD R26, R6.reuse, R5, R26 ;  /* 0x00000005061a7224 */ /* 0x040fe400078e021a */
[----:B------:R-:W1:Y:S01]  /*1b60*/  LDC.64 R4, c[0x0][0x3a8] ;  /* 0x0000ea00ff047b82 */ /* 0x000e620000000a00 */
[----:B------:R-:W-:Y:S02]  /*1b70*/  IMAD.MOV R10, RZ, RZ, -R10 ;  /* 0x000000ffff0a7224 */ /* 0x000fe400078e0a0a */
[C---:B------:R-:W-:Y:S02]  /*1b80*/  IMAD R31, R6.reuse, R8, R31 ;  /* 0x00000008061f7224 */ /* 0x040fe400078e021f */
[----:B------:R-:W-:Y:S02]  /*1b90*/  IMAD.MOV R9, RZ, RZ, -R9 ;  /* 0x000000ffff097224 */ /* 0x000fe400078e0a09 */
[----:B------:R-:W-:-:S02]  /*1ba0*/  IMAD R36, R6, R11, R36 ;  /* 0x0000000b06247224 */ /* 0x000fc400078e0224 */
[----:B------:R-:W-:-:S04]  /*1bb0*/  IMAD.HI.U32 R8, R7, R27, RZ ;  /* 0x0000001b07087227 */ /* 0x000fc800078e00ff */
[----:B------:R-:W-:-:S04]  /*1bc0*/  IMAD.HI.U32 R11, R7, R34, RZ ;  /* 0x00000022070b7227 */ /* 0x000fc800078e00ff */
[C---:B------:R-:W-:Y:S02]  /*1bd0*/  IMAD R33, R6.reuse, R10, R33 ;  /* 0x0000000a06217224 */ /* 0x040fe400078e0221 */
[----:B------:R-:W-:Y:S02]  /*1be0*/  IMAD R28, R6, R9, R28 ;  /* 0x00000009061c7224 */ /* 0x000fe400078e021c */
[----:B------:R-:W-:-:S04]  /*1bf0*/  IMAD.HI.U32 R10, R7, R29, RZ ;  /* 0x0000001d070a7227 */ /* 0x000fc800078e00ff */
[----:B------:R-:W-:Y:S02]  /*1c00*/  IMAD.MOV R8, RZ, RZ, -R8 ;  /* 0x000000ffff087224 */ /* 0x000fe400078e0a08 */
[----:B------:R-:W-:Y:S02]  /*1c10*/  VIADD R9, R14, 0xffffffff ;  /* 0xffffffff0e097836 */ /* 0x000fe40000000000 */
[----:B------:R-:W-:Y:S02]  /*1c20*/  IMAD.MOV R11, RZ, RZ, -R11 ;  /* 0x000000ffff0b7224 */ /* 0x000fe400078e0a0b */
[----:B------:R-:W-:Y:S01]  /*1c30*/  IMAD.MOV R10, RZ, RZ, -R10 ;  /* 0x000000ffff0a7224 */ /* 0x000fe200078e0a0a */
[----:B------:R-:W-:Y:S01]  /*1c40*/  ISETP.GE.U32.AND P5, PT, R9, 0x7fffff80, PT ;  /* 0x7fffff800900780c */ /* 0x000fe20003fa6070 */
[C---:B------:R-:W-:Y:S02]  /*1c50*/  IMAD R27, R6.reuse, R8, R27 ;  /* 0x00000008061b7224 */ /* 0x040fe400078e021b */
[----:B------:R-:W-:-:S02]  /*1c60*/  IMAD R34, R6, R11, R34 ;  /* 0x0000000b06227224 */ /* 0x000fc400078e0222 */
[----:B------:R-:W-:-:S04]  /*1c70*/  IMAD.HI.U32 R8, R7, R24, RZ ;  /* 0x0000001807087227 */ /* 0x000fc800078e00ff */
[----:B------:R-:W-:-:S04]  /*1c80*/  IMAD.HI.U32 R11, R7, R30, RZ ;  /* 0x0000001e070b7227 */ /* 0x000fc800078e00ff */
[----:B------:R-:W-:-:S04]  /*1c90*/  IMAD.HI.U32 R9, R7, R25, RZ ;  /* 0x0000001907097227 */ /* 0x000fc800078e00ff */
[----:B------:R-:W-:Y:S02]  /*1ca0*/  IMAD R29, R6, R10, R29 ;  /* 0x0000000a061d7224 */ /* 0x000fe400078e021d */
[----:B------:R-:W-:Y:S02]  /*1cb0*/  VIADD R10, R14, 0xffffffef ;  /* 0xffffffef0e0a7836 */ /* 0x000fe40000000000 */
[----:B------:R-:W-:Y:S02]  /*1cc0*/  IMAD.MOV R8, RZ, RZ, -R8 ;  /* 0x000000ffff087224 */ /* 0x000fe400078e0a08 */
[----:B------:R-:W-:Y:S01]  /*1cd0*/  IMAD.MOV R11, RZ, RZ, -R11 ;  /* 0x000000ffff0b7224 */ /* 0x000fe200078e0a0b */
[----:B------:R-:W-:Y:S01]  /*1ce0*/  ISETP.GE.U32.AND P4, PT, R10, 0x7fffff70, PT ;  /* 0x7fffff700a00780c */ /* 0x000fe20003f86070 */
[----:B------:R-:W-:Y:S02]  /*1cf0*/  IMAD.MOV R9, RZ, RZ, -R9 ;  /* 0x000000ffff097224 */ /* 0x000fe400078e0a09 */
[----:B------:R-:W-:Y:S01]  /*1d00*/  @!P2 IMAD.MOV R0, RZ, RZ, -R0 ;  /* 0x000000ffff00a224 */ /* 0x000fe200078e0a00 */
[----:B------:R-:W-:Y:S01]  /*1d10*/  @!P0 LOP3.LUT R0, RZ, R2, RZ, 0x33, !PT ;  /* 0x00000002ff008212 */ /* 0x000fe200078e33ff */
[----:B------:R-:W-:-:S02]  /*1d20*/  IMAD R24, R6, R8, R24 ;  /* 0x0000000806187224 */ /* 0x000fc400078e0218 */
[C---:B------:R-:W-:Y:S02]  /*1d30*/  IMAD R30, R6.reuse, R11, R30 ;  /* 0x0000000b061e7224 */ /* 0x040fe400078e021e */
[----:B------:R-:W-:Y:S02]  /*1d40*/  IMAD R25, R6, R9, R25 ;  /* 0x0000000906197224 */ /* 0x000fe400078e0219 */
[----:B------:R-:W-:Y:S01]  /*1d50*/  VIADD R8, R14, 0xffffffe7 ;  /* 0xffffffe70e087836 */ /* 0x000fe20000000000 */
[----:B012-4-:R-:W-:Y:S06]  /*1d60*/  BRA.U UP0, `(.L_x_5) ;  /* 0x0000000100187547 */ /* 0x017fec000b800000 */
[----:B------:R-:W-:Y:S01]  /*1d70*/  ELECT P0, URZ, PT ;  /* 0x0000000000ff782f */ /* 0x000fe20003800000 */
[----:B------:R-:W-:Y:S01]  /*1d80*/  IMAD.MOV.U32 R2, RZ, RZ, 0x1 ;  /* 0x00000001ff027424 */ /* 0x000fe200078e00ff */
[----:B------:R-:W-:Y:S01]  /*1d90*/  UMOV UR6, 0x40 ;  /* 0x0000004000067882 */ /* 0x000fe20000000000 */
[----:B------:R-:W-:Y:S01]  /*1da0*/  UVIRTCOUNT.DEALLOC.SMPOOL 0x80 ;  /* 0x000000800000784c */ /* 0x000fe20000000000 */
[----:B------:R-:W-:-:S09]  /*1db0*/  ULEA UR6, UR5, UR6, 0x18 ;  /* 0x0000000605067291 */ /* 0x000fd2000f8ec0ff */
[----:B------:R0:W-:Y:S03]  /*1dc0*/  @P0 STS.U8 [UR6], R2 ;  /* 0x00000002ff000988 */ /* 0x0001e60008000006 */
.L_x_5:
[----:B------:R-:W-:Y:S01]  /*1dd0*/  UIADD3 UR10, UPT, UPT, UR8, UR4, URZ ;  /* 0x00000004080a7290 */ /* 0x000fe2000fffe0ff */
[----:B0-----:R-:W-:Y:S01]  /*1de0*/  IMAD R2, R0, UR16, RZ ;  /* 0x0000001000027c24 */ /* 0x001fe2000f8e02ff */
[----:B------:R-:W-:Y:S01]  /*1df0*/  VOTEU.ALL UP1, P3 ;  /* 0x0000000000ff7886 */ /* 0x000fe20001820000 */
[----:B------:R-:W-:Y:S01]  /*1e00*/  UIADD3 UR6, UPT, UPT, UR9, 0xc000, URZ ;  /* 0x0000c00009067890 */ /* 0x000fe2000fffe0ff */
[----:B------:R-:W-:Y:S01]  /*1e10*/  ISETP.GE.U32.AND P0, PT, R8, 0x7fffff68, PT ;  /* 0x7fffff680800780c */ /* 0x000fe20003f06070 */
[----:B------:R-:W-:Y:S01]  /*1e20*/  VOTEU.ALL UP2, P3 ;  /* 0x0000000000ff7886 */ /* 0x000fe20001840000 */
[----:B------:R-:W-:Y:S01]  /*1e30*/  IADD3 R0, P6, PT, R2, UR12, RZ ;  /* 0x0000000c02007c10 */ /* 0x000fe2000ffde0ff */
[----:B------:R-:W-:Y:S01]  /*1e40*/  VIADD R8, R14, 0xffffffdf ;  /* 0xffffffdf0e087836 */ /* 0x000fe20000000000 */
[----:B------:R-:W-:-:S04]  /*1e50*/  @!UP1 UIADD3 UR4, UPT, UPT, -UR7, 0x100000, URZ ;  /* 0x0010000007049890 */ /* 0x000fc8000fffe1ff */
[----:B------:R-:W-:Y:S02]  /*1e60*/  @!UP1 USHF.L.U32 UR5, UR4, 0xb, URZ ;  /* 0x0000000b04059899 */ /* 0x000fe400080006ff */
[----:B------:R-:W-:Y:S01]  /*1e70*/  @!UP1 USHF.L.U32 UR4, UR4, 0x1, URZ ;  /* 0x0000000104049899 */ /* 0x000fe200080006ff */
[----:B------:R-:W-:Y:S01]  /*1e80*/  STTM.x64 tmem[UR10], RZ ;  /* 0x000000ff000079ed */ /* 0x000fe2000834000a */
[----:B------:R-:W0:Y:S02]  /*1e90*/  FENCE.VIEW.ASYNC.T ;  /* 0x00000000000073c6 */ /* 0x000e240000000200 */
[----:B0-----:R-:W-:Y:S01]  /*1ea0*/  BAR.SYNC.DEFER_BLOCKING 0x0 ;  /* 0x0000000000007b1d */ /* 0x001fe20000010000 */
[----:B------:R-:W-:Y:S01]  /*1eb0*/  LEA.HI.X.SX32 R2, R2, UR13, 0x1, P6 ;  /* 0x0000000d02027c11 */ /* 0x000fe2000b0f0eff */
[----:B------:R-:W-:Y:S01]  /*1ec0*/  IMAD.SHL.U32 R10, R4, 0x8, RZ ;  /* 0x00000008040a7824 */ /* 0x000fe200078e00ff */
[----:B------:R-:W-:Y:S01]  /*1ed0*/  ISETP.GE.U32.AND P2, PT, R8, 0x7fffff60, PT ;  /* 0x7fffff600800780c */ /* 0x000fe20003f46070 */
[----:B------:R-:W-:-:S02]  /*1ee0*/  @!P5 IMAD.MOV.U32 R8, RZ, RZ, R0 ;  /* 0x000000ffff08d224 */ /* 0x000fc400078e0000 */
[----:B------:R-:W-:Y:S01]  /*1ef0*/  @!P5 IMAD.MOV.U32 R9, RZ, RZ, R2 ;  /* 0x000000ffff09d224 */ /* 0x000fe200078e0002 */
[----:B------:R0:W-:Y:S01]  /*1f00*/  STL [R1+0x9dc], R91 ;  /* 0x0009dc5b01007387 */ /* 0x0001e20000100800 */
[----:B------:R-:W-:Y:S01]  /*1f10*/  PRMT R12, RZ, 0x7610, R12 ;  /* 0x00007610ff0c7816 */ /* 0x000fe2000000000c */
[----:B------:R-:W-:Y:S01]  /*1f20*/  VIADD R11, R14, 0xffffffd7 ;  /* 0xffffffd70e0b7836 */ /* 0x000fe20000000000 */
[----:B------:R-:W-:Y:S01]  /*1f30*/  PRMT R86, RZ, 0x7610, R86 ;  /* 0x00007610ff567816 */ /* 0x000fe20000000056 */
[----:B------:R-:W-:Y:S01]  /*1f40*/  STL [R1+0x9d8], R89 ;  /* 0x0009d85901007387 */ /* 0x000fe20000100800 */
[----:B------:R-:W-:Y:S01]  /*1f50*/  PRMT R84, RZ, 0x7610, R84 ;  /* 0x00007610ff547816 */ /* 0x000fe20000000054 */
[----:B------:R-:W1:Y:S02]  /*1f60*/  LDCU UR13, c[0x0][0x3b0] ;  /* 0x00007600ff0d77ac */ /* 0x000e640008000800 */
[----:B------:R-:W-:Y:S01]  /*1f70*/  STL [R1+0x9d4], R90 ;  /* 0x0009d45a01007387 */ /* 0x000fe20000100800 */
[----:B0-----:R-:W-:Y:S01]  /*1f80*/  PRMT R91, RZ, 0x7610, R91 ;  /* 0x00007610ff5b7816 */ /* 0x001fe2000000005b */
[----:B------:R-:W0:Y:S02]  /*1f90*/  LDCU UR20, c[0x0][0x3b0] ;  /* 0x00007600ff1477ac */ /* 0x000e240008000800 */
[----:B------:R2:W-:Y:S01]  /*1fa0*/  STL [R1+0x9d0], R88 ;  /* 0x0009d05801007387 */ /* 0x0005e20000100800 */
[----:B------:R-:W-:-:S02]  /*1fb0*/  PRMT R82, RZ, 0x7610, R82 ;  /* 0x00007610ff527816 */ /* 0x000fc40000000052 */
[----:B------:R-:W-:Y:S01]  /*1fc0*/  PRMT R73, RZ, 0x7610, R73 ;  /* 0x00007610ff497816 */ /* 0x000fe20000000049 */
[----:B------:R-:W3:Y:S02]  /*1fd0*/  FENCE.VIEW.ASYNC.S ;  /* 0x00000000000073c6 */ /* 0x000ee40000000000 */
[----:B---3--:R3:W4:Y:S02]  /*1fe0*/  @!UP2 SYNCS.EXCH.64 URZ, [UR6], UR4 ;  /* 0x0000000406ffa5b2 */ /* 0x0087240008000100 */
[----:B----4-:R-:W-:Y:S01]  /*1ff0*/  BAR.SYNC.DEFER_BLOCKING 0x0 ;  /* 0x0000000000007b1d */ /* 0x010fe20000010000 */
[----:B------:R-:W-:Y:S02]  /*2000*/  PRMT R72, RZ, 0x7610, R72 ;  /* 0x00007610ff487816 */ /* 0x000fe40000000048 */
[----:B------:R-:W-:Y:S02]  /*2010*/  PRMT R23, RZ, 0x7610, R23 ;  /* 0x00007610ff177816 */ /* 0x000fe40000000017 */
[----:B------:R-:W-:Y:S01]  /*2020*/  PRMT R22, RZ, 0x7610, R22 ;  /* 0x00007610ff167816 */ /* 0x000fe20000000016 */
[----:B------:R-:W4:Y:S01]  /*2030*/  LDCU UR23, c[0x0][0x3b0] ;  /* 0x00007600ff1777ac */ /* 0x000f220008000800 */
[----:B------:R-:W-:Y:S01]  /*2040*/  STL [R1+0x9cc], R87 ;  /* 0x0009cc5701007387 */ /* 0x000fe20000100800 */
[----:B------:R-:W-:Y:S01]  /*2050*/  PRMT R21, RZ, 0x7610, R21 ;  /* 0x00007610ff157816 */ /* 0x000fe20000000015 */
[----:B------:R-:W0:Y:S02]  /*2060*/  LDCU UR26, c[0x0][0x3b0] ;  /* 0x00007600ff1a77ac */ /* 0x000e240008000800 */
        /* <DEDUP_REMOVED lines=9> */
[----:B------:R0:W3:Y:S01]  /*2100*/  @!P5 LDG.E.U8 R91, desc[UR18][R8.64] ;  /* 0x00000012085bd981 */ /* 0x0000e2000c1e1100 */
        /* <DEDUP_REMOVED lines=18> */
[----:B------:R-:W0:Y:S03]  /*2230*/  LDCU UR25, c[0x0][0x3b0] ;  /* 0x00007600ff1977ac */ /* 0x000e260008000800 */
        /* <DEDUP_REMOVED lines=64> */
[----:B------:R-:W-:Y:S04]  /*2640*/  STL [R1+0x924], R41 ;  /* 0x0009242901007387 */ /* 0x000fe80000100800 */
        /* <DEDUP_REMOVED lines=11> */
[----:B------:R-:W-:Y:S01]  /*2700*/  STL [R1+0x8f4], R29 ;  /* 0x0008f41d01007387 */ /* 0x000fe20000100800 */
[----:B0-----:R-:W-:-:S03]  /*2710*/  IADD3 R9, P6, PT, R10, R0, RZ ;  /* 0x000000000a097210 */ /* 0x001fc60007fde0ff */
[----:B------:R-:W-:Y:S04]  /*2720*/  STL [R1+0x8f0], R28 ;  /* 0x0008f01c01007387 */ /* 0x000fe80000100800 */
[----:B------:R-:W-:Y:S04]  /*2730*/  STL [R1+0x8ec], R27 ;  /* 0x0008ec1b01007387 */ /* 0x000fe80000100800 */
[----:B------:R-:W-:Y:S01]  /*2740*/  STL [R1+0x8e8], R26 ;  /* 0x0008e81a01007387 */ /* 0x000fe20000100800 */
[----:B------:R-:W-:-:S03]  /*2750*/  IMAD.SHL.U32 R8, R4, 0x10, RZ ;  /* 0x0000001004087824 */ /* 0x000fc600078e00ff */
[----:B------:R-:W-:Y:S04]  /*2760*/  STL [R1+0x8e4], R25 ;  /* 0x0008e41901007387 */ /* 0x000fe80000100800 */
[----:B------:R-:W-:Y:S04]  /*2770*/  STL [R1+0x8e0], R24 ;  /* 0x0008e01801007387 */ /* 0x000fe80000100800 */
[----:B------:R-:W-:Y:S04]  /*2780*/  STL [R1+0x8dc], R74 ;  /* 0x0008dc4a01007387 */ /* 0x000fe80000100800 */
[----:B------:R-:W-:Y:S04]  /*2790*/  STL [R1+0x888], R3 ;  /* 0x0008880301007387 */ /* 0x000fe80000100800 */
[----:B------:R-:W-:Y:S04]  /*27a0*/  STL [R1+0x884], R5 ;  /* 0x0008840501007387 */ /* 0x000fe80000100800 */
[----:B------:R-:W-:Y:S01]  /*27b0*/  STL [R1+0x74], R9 ;  /* 0x0000740901007387 */ /* 0x000fe20000100800 */
[----:B--2---:R-:W-:-:S03]  /*27c0*/  PRMT R88, RZ, 0x7610, R88 ;  /* 0x00007610ff587816 */ /* 0x004fc60000000058 */
[----:B---3--:R0:W-:Y:S02]  /*27d0*/  STL [R1+0x1a8], R91 ;  /* 0x0001a85b01007387 */ /* 0x0081e40000100800 */
[----:B0-----:R-:W-:Y:S02]  /*27e0*/  LEA.HI.X.SX32 R91, R10, R2, 0x1, P6 ;  /* 0x000000020a5b7211 */ /* 0x001fe400030f0eff */
[----:B------:R-:W-:-:S04]  /*27f0*/  IADD3 R90, P6, PT, R8, R0, RZ ;  /* 0x00000000085a7210 */ /* 0x000fc80007fde0ff */
[----:B------:R-:W-:Y:S01]  /*2800*/  LEA.HI.X.SX32 R89, R8, R2, 0x1, P6 ;  /* 0x0000000208597211 */ /* 0x000fe200030f0eff */
[----:B------:R-:W-:Y:S02]  /*2810*/  @!P1 IMAD.MOV.U32 R8, RZ, RZ, R9 ;  /* 0x000000ffff089224 */ /* 0x000fe400078e0009 */
[----:B------:R-:W-:-:S05]  /*2820*/  @!P1 IMAD.MOV.U32 R9, RZ, RZ, R91 ;  /* 0x000000ffff099224 */ /* 0x000fca00078e005b */
[----:B------:R0:W2:Y:S02]  /*2830*/  @!P1 LDG.E.U8 R12, desc[UR18][R8.64] ;  /* 0x00000012080c9981 */ /* 0x0000a4000c1e1100 */
[----:B0-----:R-:W-:Y:S02]  /*2840*/  @!P4 IMAD.MOV.U32 R8, RZ, RZ, R90 ;  /* 0x000000ffff08c224 */ /* 0x001fe400078e005a */
[----:B------:R-:W-:-:S05]  /*2850*/  @!P4 IMAD.MOV.U32 R9, RZ, RZ, R89 ;  /* 0x000000ffff09c224 */ /* 0x000fca00078e0059 */
[----:B------:R0:W3:Y:S01]  /*2860*/  @!P4 LDG.E.U8 R88, desc[UR18][R8.64] ;  /* 0x000000120858c981 */ /* 0x0000e2000c1e1100 */
[----:B------:R-:W-:Y:S01]  /*2870*/  ISETP.GE.U32.AND P5, PT, R11, 0x7fffff58, PT ;  /* 0x7fffff580b00780c */ /* 0x000fe20003fa6070 */
[----:B------:R-:W-:Y:S02]  /*2880*/  IMAD R11, R4, 0x18, RZ ;  /* 0x00000018040b7824 */ /* 0x000fe400078e02ff */
[----:B------:R0:W-:Y:S04]  /*2890*/  STL [R1+0x64], R91 ;  /* 0x0000645b01007387 */ /* 0x0001e80000100800 */
[----:B------:R-:W-:Y:S04]  /*28a0*/  STL [R1+0x108], R90 ;  /* 0x0001085a01007387 */ /* 0x000fe80000100800 */
[----:B0-----:R-:W4:Y:S04]  /*28b0*/  LDL.LU R91, [R1+0x9dc] ;  /* 0x0009dc00015b7983 */ /* 0x001f280000300800 */
[----:B------:R0:W-:Y:S01]  /*28c0*/  STL [R1+0x104], R89 ;  /* 0x0001045901007387 */ /* 0x0001e20000100800 */
[----:B------:R-:W-:-:S05]  /*28d0*/  VIADD R8, R14, 0xffffffc7 ;  /* 0xffffffc70e087836 */ /* 0x000fca0000000000 */
[----:B------:R-:W-:Y:S01]  /*28e0*/  ISETP.GE.U32.AND P4, PT, R8, 0x7fffff48, PT ;  /* 0x7fffff480800780c */ /* 0x000fe20003f86070 */
[----:B------:R-:W-:Y:S01]  /*28f0*/  VIADD R10, R14, 0xffffffcf ;  /* 0xffffffcf0e0a7836 */ /* 0x000fe20000000000 */
[----:B------:R-:W-:-:S04]  /*2900*/  PRMT R83, RZ, 0x7610, R83 ;  /* 0x00007610ff537816 */ /* 0x000fc80000000053 */
[----:B------:R-:W-:Y:S01]  /*2910*/  ISETP.GE.U32.AND P1, PT, R10, 0x7fffff50, PT ;  /* 0x7fffff500a00780c */ /* 0x000fe20003f26070 */
[----:B------:R-:W-:Y:S01]  /*2920*/  IMAD.SHL.U32 R10, R4, 0x20, RZ ;  /* 0x00000020040a7824 */ /* 0x000fe200078e00ff */
[----:B------:R-:W-:Y:S01]  /*2930*/  PRMT R85, RZ, 0x7610, R85 ;  /* 0x00007610ff557816 */ /* 0x000fe20000000055 */
[----:B--2---:R2:W-:Y:S04]  /*2940*/  STL [R1+0x280], R12 ;  /* 0x0002800c01007387 */ /* 0x0045e80000100800 */
[----:B0-----:R-:W4:Y:S04]  /*2950*/  LDL.LU R89, [R1+0x9d8] ;  /* 0x0009d80001597983 */ /* 0x001f280000300800 */
[----:B------:R-:W4:Y:S01]  /*2960*/  LDL.LU R90, [R1+0x9d4] ;  /* 0x0009d400015a7983 */ /* 0x000f220000300800 */
[----:B--2---:R-:W-:-:S04]  /*2970*/  IADD3 R12, P6, PT, R11, R0, RZ ;  /* 0x000000000b0c7210 */ /* 0x004fc80007fde0ff */
[----:B------:R-:W-:Y:S01]  /*2980*/  LEA.HI.X.SX32 R11, R11, R2, 0x1, P6 ;  /* 0x000000020b0b7211 */ /* 0x000fe200030f0eff */
[----:B------:R-:W-:-:S04]  /*2990*/  IMAD.MOV.U32 R9, RZ, RZ, R12 ;  /* 0x000000ffff097224 */ /* 0x000fc800078e000c */
[----:B------:R-:W-:-:S05]  /*29a0*/  IMAD.MOV.U32 R8, RZ, RZ, R11 ;  /* 0x000000ffff087224 */ /* 0x000fca00078e000b */
[-C--:B------:R-:W-:Y:S01]  /*29b0*/  @!P0 LOP3.LUT R9, R9, R8.reuse, RZ, 0x3c, !PT ;  /* 0x0000000809098212 */ /* 0x080fe200078e3cff */
[----:B---3--:R0:W-:Y:S03]  /*29c0*/  STL [R1+0x1bc], R88 ;  /* 0x0001bc5801007387 */ /* 0x0081e60000100800 */
[----:B------:R-:W-:-:S04]  /*29d0*/  @!P0 LOP3.LUT R8, R9, R8, RZ, 0x3c, !PT ;  /* 0x0000000809088212 */ /* 0x000fc800078e3cff */
[----:B------:R-:W-:Y:S01]  /*29e0*/  @!P0 LOP3.LUT R9, R9, R8, RZ, 0x3c, !PT ;  /* 0x0000000809098212 */ /* 0x000fe200078e3cff */
[----:B0-----:R-:W2:Y:S04]  /*29f0*/  LDL.LU R88, [R1+0x9d0] ;  /* 0x0009d00001587983 */ /* 0x001ea80000300800 */
[----:B------:R0:W-:Y:S04]  /*2a00*/  STL [R1+0x3d8], R12 ;  /* 0x0003d80c01007387 */ /* 0x0001e80000100800 */
[----:B------:R3:W2:Y:S01]  /*2a10*/  @!P0 LDG.E.U8 R83, desc[UR18][R8.64] ;  /* 0x0000001208538981 */ /* 0x0006a2000c1e1100 */
[----:B0-----:R-:W-:-:S04]  /*2a20*/  IADD3 R12, P6, PT, R10, R0, RZ ;  /* 0x000000000a0c7210 */ /* 0x001fc80007fde0ff */
[----:B---3--:R-:W-:Y:S01]  /*2a30*/  LEA.HI.X.SX32 R8, R10, R2, 0x1, P6 ;  /* 0x000000020a087211 */ /* 0x008fe200030f0eff */
[----:B------:R-:W-:Y:S01]  /*2a40*/  IMAD.MOV.U32 R9, RZ, RZ, R12 ;  /* 0x000000ffff097224 */ /* 0x000fe200078e000c */
[----:B------:R-:W-:Y:S04]  /*2a50*/  STL [R1+0x154], R11 ;  /* 0x0001540b01007387 */ /* 0x000fe80000100800 */
[-C--:B------:R-:W-:Y:S01]  /*2a60*/  @!P2 LOP3.LUT R9, R9, R8.reuse, RZ, 0x3c, !PT ;  /* 0x000000080909a212 */ /* 0x080fe200078e3cff */
[----:B------:R-:W-:Y:S04]  /*2a70*/  STL [R1+0x410], R12 ;  /* 0x0004100c01007387 */ /* 0x000fe80000100800 */
[----:B------:R0:W-:Y:S02]  /*2a80*/  STL [R1+0x40c], R8 ;  /* 0x00040c0801007387 */ /* 0x0001e40000100800 */
[----:B0-----:R-:W-:-:S04]  /*2a90*/  @!P2 LOP3.LUT R8, R9, R8, RZ, 0x3c, !PT ;  /* 0x000000080908a212 */ /* 0x001fc800078e3cff */
[----:B------:R-:W-:-:S05]  /*2aa0*/  @!P2 LOP3.LUT R9, R9, R8, RZ, 0x3c, !PT ;  /* 0x000000080909a212 */ /* 0x000fca00078e3cff */
[----:B------:R0:W3:Y:S01]  /*2ab0*/  @!P2 LDG.E.U8 R85, desc[UR18][R8.64] ;  /* 0x000000120855a981 */ /* 0x0000e2000c1e1100 */
[----:B------:R-:W-:-:S05]  /*2ac0*/  VIADD R11, R14, 0xffffffbf ;  /* 0xffffffbf0e0b7836 */ /* 0x000fca0000000000 */
[----:B------:R-:W-:Y:S01]  /*2ad0*/  ISETP.GE.U32.AND P0, PT, R11, 0x7fffff40, PT ;  /* 0x7fffff400b00780c */ /* 0x000fe20003f06070 */
[C---:B------:R-:W-:Y:S02]  /*2ae0*/  IMAD R11, R4.reuse, 0x28, RZ ;  /* 0x00000028040b7824 */ /* 0x040fe400078e02ff */
[----:B------:R-:W-:Y:S01]  /*2af0*/  IMAD R10, R4, 0x30, RZ ;  /* 0x00000030040a7824 */ /* 0x000fe200078e02ff */
[----:B------:R-:W-:Y:S02]  /*2b00*/  PRMT R87, RZ, 0x7610, R87 ;  /* 0x00007610ff577816 */ /* 0x000fe40000000057 */
[----:B------:R-:W-:Y:S01]  /*2b10*/  PRMT R81, RZ, 0x7610, R81 ;  /* 0x00007610ff517816 */ /* 0x000fe20000000051 */
[----:B--2---:R2:W-:Y:S02]  /*2b20*/  STL [R1+0x1b8], R83 ;  /* 0x0001b85301007387 */ /* 0x0045e40000100800 */
[----:B--2---:R-:W-:-:S04]  /*2b30*/  IADD3 R83, P6, PT, R11, R0, RZ ;  /* 0x000000000b537210 */ /* 0x004fc80007fde0ff */
[----:B0-----:R-:W-:Y:S01]  /*2b40*/  LEA.HI.X.SX32 R8, R11, R2, 0x1, P6 ;  /* 0x000000020b087211 */ /* 0x001fe200030f0eff */
[----:B------:R-:W-:Y:S01]  /*2b50*/  IMAD.MOV.U32 R9, RZ, RZ, R83 ;  /* 0x000000ffff097224 */ /* 0x000fe200078e0053 */
[----:B------:R0:W-:Y:S04]  /*2b60*/  STL [R1+0x448], R83 ;  /* 0x0004485301007387 */ /* 0x0001e80000100800 */
[----:B------:R-:W-:Y:S01]  /*2b70*/  @!P5 LOP3.LUT R9, R9, R8, RZ, 0x3c, !PT ;  /* 0x000000080909d212 */ /* 0x000fe200078e3cff */
[----:B------:R2:W-:Y:S01]  /*2b80*/  STL [R1+0x444], R8 ;  /* 0x0004440801007387 */ /* 0x0005e20000100800 */
[----:B0-----:R-:W-:Y:S02]  /*2b90*/  IADD3 R83, P6, PT, R10, R0, RZ ;  /* 0x000000000a537210 */ /* 0x001fe40007fde0ff */
[----:B--2---:R-:W-:-:S03]  /*2ba0*/  @!P5 LOP3.LUT R8, R9, R8, RZ, 0x3c, !PT ;  /* 0x000000080908d212 */ /* 0x004fc600078e3cff */
[----:B------:R-:W-:Y:S01]  /*2bb0*/  STL [R1+0x480], R83 ;  /* 0x0004805301007387 */ /* 0x000fe20000100800 */
[----:B------:R-:W-:-:S03]  /*2bc0*/  @!P5 LOP3.LUT R9, R9, R8, RZ, 0x3c, !PT ;  /* 0x000000080909d212 */ /* 0x000fc600078e3cff */
[----:B---3--:R0:W-:Y:S04]  /*2bd0*/  STL [R1+0x27c], R85 ;  /* 0x00027c5501007387 */ /* 0x0081e80000100800 */
[----:B------:R2:W3:Y:S01]  /*2be0*/  @!P5 LDG.E.U8 R87, desc[UR18][R8.64] ;  /* 0x000000120857d981 */ /* 0x0004e2000c1e1100 */
[----:B0-----:R-:W-:Y:S01]  /*2bf0*/  LEA.HI.X.SX32 R85, R10, R2, 0x1, P6 ;  /* 0x000000020a557211 */ /* 0x001fe200030f0eff */
[----:B--2---:R-:W-:-:S04]  /*2c00*/  @!P1 IMAD.MOV.U32 R8, RZ, RZ, R83 ;  /* 0x000000ffff089224 */ /* 0x004fc800078e0053 */
[----:B------:R-:W-:-:S05]  /*2c10*/  @!P1 IMAD.MOV.U32 R9, RZ, RZ, R85 ;  /* 0x000000ffff099224 */ /* 0x000fca00078e0055 */
[----:B------:R0:W2:Y:S01]  /*2c20*/  @!P1 LDG.E.U8 R81, desc[UR18][R8.64] ;  /* 0x0000001208519981 */ /* 0x0000a2000c1e1100 */
[----:B------:R-:W-:-:S05]  /*2c30*/  IMAD R11, R4, 0x38, RZ ;  /* 0x00000038040b7824 */ /* 0x000fca00078e02ff */
[----:B------:R-:W-:Y:S01]  /*2c40*/  IADD3 R10, P6, PT, R11, R0, RZ ;  /* 0x000000000b0a7210 */ /* 0x000fe20007fde0ff */
[----:B0-----:R-:W-:-:S03]  /*2c50*/  VIADD R8, R14, 0xffffffa7 ;  /* 0xffffffa70e087836 */ /* 0x001fc60000000000 */
[----:B------:R-:W-:Y:S01]  /*2c60*/  LEA.HI.X.SX32 R11, R11, R2, 0x1, P6 ;  /* 0x000000020b0b7211 */ /* 0x000fe200030f0eff */
[----:B------:R-:W-:Y:S01]  /*2c70*/  IMAD.MOV.U32 R9, RZ, RZ, R10 ;  /* 0x000000ffff097224 */ /* 0x000fe200078e000a */
[----:B------:R-:W-:-:S03]  /*2c80*/  ISETP.GE.U32.AND P1, PT, R8, 0x7fffff28, PT ;  /* 0x7fffff280800780c */ /* 0x000fc60003f26070 */
[----:B------:R-:W-:Y:S02]  /*2c90*/  IMAD.MOV.U32 R8, RZ, RZ, R11 ;  /* 0x000000ffff087224 */ /* 0x000fe400078e000b */
[----:B------:R-:W-:-:S03]  /*2ca0*/  VIADD R12, R14, 0xffffffb7 ;  /* 0xffffffb70e0c7836 */ /* 0x000fc60000000000 */
[-C--:B------:R-:W-:Y:S02]  /*2cb0*/  @!P4 LOP3.LUT R9, R9, R8.reuse, RZ, 0x3c, !PT ;  /* 0x000000080909c212 */ /* 0x080fe400078e3cff */
[----:B------:R-:W-:Y:S01]  /*2cc0*/  ISETP.GE.U32.AND P2, PT, R12, 0x7fffff38, PT ;  /* 0x7fffff380c00780c */ /* 0x000fe20003f46070 */
[----:B------:R-:W-:Y:S01]  /*2cd0*/  VIADD R12, R14, 0xffffffaf ;  /* 0xffffffaf0e0c7836 */ /* 0x000fe20000000000 */
[C---:B------:R-:W-:Y:S02]  /*2ce0*/  @!P4 LOP3.LUT R8, R9.reuse, R8, RZ, 0x3c, !PT ;  /* 0x000000080908c212 */ /* 0x040fe400078e3cff */
[----:B------:R-:W-:Y:S02]  /*2cf0*/  PRMT R78, RZ, 0x7610, R78 ;  /* 0x00007610ff4e7816 */ /* 0x000fe4000000004e */
[----:B------:R-:W-:Y:S02]  /*2d00*/  ISETP.GE.U32.AND P5, PT, R12, 0x7fffff30, PT ;  /* 0x7fffff300c00780c */ /* 0x000fe40003fa6070 */
[----:B------:R-:W-:-:S05]  /*2d10*/  @!P4 LOP3.LUT R9, R9, R8, RZ, 0x3c, !PT ;  /* 0x000000080909c212 */ /* 0x000fca00078e3cff */
[----:B------:R0:W4:Y:S01]  /*2d20*/  @!P4 LDG.E.U8 R78, desc[UR18][R8.64] ;  /* 0x00000012084ec981 */ /* 0x000122000c1e1100 */
[----:B------:R-:W-:-:S03]  /*2d30*/  PRMT R79, RZ, 0x7610, R79 ;  /* 0x00007610ff4f7816 */ /* 0x000fc6000000004f */
[----:B---3--:R3:W-:Y:S04]  /*2d40*/  STL [R1+0x1cc], R87 ;  /* 0x0001cc5701007387 */ /* 0x0087e80000100800 */
[----:B---3--:R-:W3:Y:S04]  /*2d50*/  LDL.LU R87, [R1+0x9cc] ;  /* 0x0009cc0001577983 */ /* 0x008ee80000300800 */
[----:B------:R0:W-:Y:S04]  /*2d60*/  STL [R1+0x47c], R85 ;  /* 0x00047c5501007387 */ /* 0x0001e80000100800 */
[----:B0-----:R-:W3:Y:S04]  /*2d70*/  LDL.LU R85, [R1+0x9c8] ;  /* 0x0009c80001557983 */ /* 0x001ee80000300800 */
[----:B------:R-:W3:Y:S04]  /*2d80*/  LDL.LU R83, [R1+0x9c4] ;  /* 0x0009c40001537983 */ /* 0x000ee80000300800 */
[----:B--2---:R0:W-:Y:S04]  /*2d90*/  STL [R1+0x1c8], R81 ;  /* 0x0001c85101007387 */ /* 0x0041e80000100800 */
[----:B0-----:R-:W2:Y:S04]  /*2da0*/  LDL.LU R81, [R1+0x9c0] ;  /* 0x0009c00001517983 */ /* 0x001ea80000300800 */
[----:B------:R0:W-:Y:S02]  /*2db0*/  STL [R1+0x4c0], R10 ;  /* 0x0004c00a01007387 */ /* 0x0001e40000100800 */
[----:B0-----:R-:W-:-:S05]  /*2dc0*/  IMAD.SHL.U32 R10, R4, 0x40, RZ ;  /* 0x00000040040a7824 */ /* 0x001fca00078e00ff */
[----:B------:R-:W-:-:S04]  /*2dd0*/  IADD3 R12, P6, PT, R10, R0, RZ ;  /* 0x000000000a0c7210 */ /* 0x000fc80007fde0ff */
[----:B------:R-:W-:Y:S01]  /*2de0*/  LEA.HI.X.SX32 R8, R10, R2, 0x1, P6 ;  /* 0x000000020a087211 */ /* 0x000fe200030f0eff */
[----:B------:R-:W-:Y:S01]  /*2df0*/  IMAD.MOV.U32 R9, RZ, RZ, R12 ;  /* 0x000000ffff097224 */ /* 0x000fe200078e000c */
[----:B------:R-:W-:Y:S04]  /*2e00*/  STL [R1+0x4bc], R11 ;  /* 0x0004bc0b01007387 */ /* 0x000fe80000100800 */
[-C--:B------:R-:W-:Y:S01]  /*2e10*/  @!P0 LOP3.LUT R9, R9, R8.reuse, RZ, 0x3c, !PT ;  /* 0x0000000809098212 */ /* 0x080fe200078e3cff */
[----:B------:R-:W-:Y:S04]  /*2e20*/  STL [R1+0x4f8], R12 ;  /* 0x0004f80c01007387 */ /* 0x000fe80000100800 */
[----:B------:R0:W-:Y:S02]  /*2e30*/  STL [R1+0x4f4], R8 ;  /* 0x0004f40801007387 */ /* 0x0001e40000100800 */
[----:B0-----:R-:W-:-:S04]  /*2e40*/  @!P0 LOP3.LUT R8, R9, R8, RZ, 0x3c, !PT ;  /* 0x0000000809088212 */ /* 0x001fc800078e3cff */
[----:B------:R-:W-:-:S05]  /*2e50*/  @!P0 LOP3.LUT R9, R9, R8, RZ, 0x3c, !PT ;  /* 0x0000000809098212 */ /* 0x000fca00078e3cff */
[----:B------:R0:W2:Y:S01]  /*2e60*/  @!P0 LDG.E.U8 R79, desc[UR18][R8.64] ;  /* 0x00000012084f8981 */ /* 0x0000a2000c1e1100 */
[----:B------:R-:W-:-:S05]  /*2e70*/  VIADD R11, R14, 0xffffff9f ;  /* 0xffffff9f0e0b7836 */ /* 0x000fca0000000000 */
[----:B------:R-:W-:Y:S01]  /*2e80*/  ISETP.GE.U32.AND P4, PT, R11, 0x7fffff20, PT ;  /* 0x7fffff200b00780c */ /* 0x000fe20003f86070 */
[C---:B------:R-:W-:Y:S01]  /*2e90*/  IMAD R11, R4.reuse, 0x48, RZ ;  /* 0x00000048040b7824 */ /* 0x040fe200078e02ff */
[----:B----4-:R4:W-:Y:S01]  /*2ea0*/  STL [R1+0x274], R78 ;  /* 0x0002744e01007387 */ /* 0x0109e20000100800 */
[----:B------:R-:W-:-:S03]  /*2eb0*/  IMAD R10, R4, 0x50, RZ ;  /* 0x00000050040a7824 */ /* 0x000fc600078e02ff */
[----:B----4-:R-:W-:-:S04]  /*2ec0*/  IADD3 R78, P6, PT, R11, R0, RZ ;  /* 0x000000000b4e7210 */ /* 0x010fc80007fde0ff */
[----:B0-----:R-:W-:Y:S01]  /*2ed0*/  LEA.HI.X.SX32 R8, R11, R2, 0x1, P6 ;  /* 0x000000020b087211 */ /* 0x001fe200030f0eff */
[----:B------:R-:W-:Y:S01]  /*2ee0*/  IMAD.MOV.U32 R9, RZ, RZ, R78 ;  /* 0x000000ffff097224 */ /* 0x000fe200078e004e */
[----:B------:R0:W-:Y:S04]  /*2ef0*/  STL [R1+0x530], R78 ;  /* 0x0005304e01007387 */ /* 0x0001e80000100800 */
[----:B------:R-:W-:Y:S01]  /*2f00*/  @!P2 LOP3.LUT R9, R9, R8, RZ, 0x3c, !PT ;  /* 0x000000080909a212 */ /* 0x000fe200078e3cff */
[----:B------:R4:W-:Y:S01]  /*2f10*/  STL [R1+0x52c], R8 ;  /* 0x00052c0801007387 */ /* 0x0009e20000100800 */
[----:B0-----:R-:W-:Y:S02]  /*2f20*/  IADD3 R78, P6, PT, R10, R0, RZ ;  /* 0x000000000a4e7210 */ /* 0x001fe40007fde0ff */
[----:B------:R-:W-:-:S02]  /*2f30*/  PRMT R80, RZ, 0x7610, R80 ;  /* 0x00007610ff507816 */ /* 0x000fc40000000050 */
[C---:B----4-:R-:W-:Y:S01]  /*2f40*/  @!P2 LOP3.LUT R8, R9.reuse, R8, RZ, 0x3c, !PT ;  /* 0x000000080908a212 */ /* 0x050fe200078e3cff */
[----:B------:R-:W-:Y:S03]  /*2f50*/  STL [R1+0x568], R78 ;  /* 0x0005684e01007387 */ /* 0x000fe60000100800 */
[----:B------:R-:W-:Y:S02]  /*2f60*/  @!P2 LOP3.LUT R9, R9, R8, RZ, 0x3c, !PT ;  /* 0x000000080909a212 */ /* 0x000fe400078e3cff */
[----:B------:R-:W-:-:S03]  /*2f70*/  PRMT R77, RZ, 0x7610, R77 ;  /* 0x00007610ff4d7816 */ /* 0x000fc6000000004d */
[----:B------:R0:W4:Y:S02]  /*2f80*/  @!P2 LDG.E.U8 R80, desc[UR18][R8.64] ;  /* 0x000000120850a981 */ /* 0x000124000c1e1100 */
[----:B0-----:R-:W-:Y:S02]  /*2f90*/  @!P5 IMAD.MOV.U32 R8, RZ, RZ, R78 ;  /* 0x000000ffff08d224 */ /* 0x001fe400078e004e */
[----:B--2---:R0:W-:Y:S02]  /*2fa0*/  STL [R1+0x60], R79 ;  /* 0x0000604f01007387 */ /* 0x0041e40000100800 */
[----:B0-----:R-:W-:-:S05]  /*2fb0*/  LEA.HI.X.SX32 R79, R10, R2, 0x1, P6 ;  /* 0x000000020a4f7211 */ /* 0x001fca00030f0eff */
        /* <DEDUP_REMOVED lines=10> */
[-C--:B------:R-:W-:Y:S01]  /*3060*/  @!P1 LOP3.LUT R9, R9, R8.reuse, RZ, 0x3c, !PT ;  /* 0x0000000809099212 */ /* 0x080fe200078e3cff */
[----:B----4-:R0:W-:Y:S01]  /*3070*/  STL [R1+0x58], R80 ;  /* 0x0000585001007387 */ /* 0x0101e20000100800 */
[----:B------:R-:W-:Y:S01]  /*3080*/  ISETP.GE.U32.AND P0, PT, R12, 0x7fffff18, PT ;  /* 0x7fffff180c00780c */ /* 0x000fe20003f06070 */
[----:B------:R-:W-:Y:S01]  /*3090*/  VIADD R12, R14, 0xffffff8f ;  /* 0xffffff8f0e0c7836 */ /* 0x000fe20000000000 */
[----:B------:R-:W-:Y:S01]  /*30a0*/  @!P1 LOP3.LUT R8, R9, R8, RZ, 0x3c, !PT ;  /* 0x0000000809089212 */ /* 0x000fe200078e3cff */
[----:B0-----:R-:W4:Y:S04]  /*30b0*/  LDL.LU R80, [R1+0x9bc] ;  /* 0x0009bc0001507983 */ /* 0x001f280000300800 */
[----:B------:R0:W-:Y:S01]  /*30c0*/  STL [R1+0x564], R79 ;  /* 0x0005644f01007387 */ /* 0x0001e20000100800 */
[----:B------:R-:W-:-:S03]  /*30d0*/  PRMT R68, RZ, 0x7610, R68 ;  /* 0x00007610ff447816 */ /* 0x000fc60000000044 */
[----:B0-----:R-:W3:Y:S04]  /*30e0*/  LDL.LU R79, [R1+0x9b8] ;  /* 0x0009b800014f7983 */ /* 0x001ee80000300800 */
[----:B------:R-:W3:Y:S01]  /*30f0*/  LDL.LU R78, [R1+0x9b4] ;  /* 0x0009b400014e7983 */ /* 0x000ee20000300800 */
[----:B------:R-:W-:Y:S02]  /*3100*/  ISETP.GE.U32.AND P2, PT, R12, 0x7fffff10, PT ;  /* 0x7fffff100c00780c */ /* 0x000fe40003f46070 */
[----:B------:R-:W-:-:S05]  /*3110*/  @!P1 LOP3.LUT R9, R9, R8, RZ, 0x3c, !PT ;  /* 0x0000000809099212 */ /* 0x000fca00078e3cff */
[----:B------:R0:W3:Y:S01]  /*3120*/  @!P1 LDG.E.U8 R68, desc[UR18][R8.64] ;  /* 0x0000001208449981 */ /* 0x0000e2000c1e1100 */
[----:B------:R-:W-:-:S03]  /*3130*/  PRMT R75, RZ, 0x7610, R75 ;  /* 0x00007610ff4b7816 */ /* 0x000fc6000000004b */
[----:B--2---:R2:W-:Y:S04]  /*3140*/  STL [R1+0x278], R77 ;  /* 0x0002784d01007387 */ /* 0x0045e80000100800 */
[----:B--2---:R-:W2:Y:S04]  /*3150*/  LDL.LU R77, [R1+0x9b0] ;  /* 0x0009b000014d7983 */ /* 0x004ea80000300800 */
[----:B------:R0:W-:Y:S02]  /*3160*/  STL [R1+0x5a0], R10 ;  /* 0x0005a00a01007387 */ /* 0x0001e40000100800 */
[----:B0-----:R-:W-:-:S05]  /*3170*/  IMAD R10, R4, 0x60, RZ ;  /* 0x00000060040a7824 */ /* 0x001fca00078e02ff */
        /* <DEDUP_REMOVED lines=12> */
[----:B------:R-:W-:Y:S01]  /*3240*/  IMAD R11, R4, 0x68, RZ ;  /* 0x00000068040b7824 */ /* 0x000fe200078e02ff */
[----:B---3--:R3:W-:Y:S04]  /*3250*/  STL [R1+0xf0], R68 ;  /* 0x0000f04401007387 */ /* 0x0087e80000100800 */
[----:B---3--:R-:W-:-:S04]  /*3260*/  IADD3 R68, P6, PT, R11, R0, RZ ;  /* 0x000000000b447210 */ /* 0x008fc80007fde0ff */
[----:B0-----:R-:W-:Y:S01]  /*3270*/  LEA.HI.X.SX32 R8, R11, R2, 0x1, P6 ;  /* 0x000000020b087211 */ /* 0x001fe200030f0eff */
[----:B------:R-:W-:Y:S01]  /*3280*/  IMAD.MOV.U32 R9, RZ, RZ, R68 ;  /* 0x000000ffff097224 */ /* 0x000fe200078e0044 */
[----:B------:R-:W-:Y:S01]  /*3290*/  STL [R1+0x608], R68 ;  /* 0x0006084401007387 */ /* 0x000fe20000100800 */
[----:B------:R-:W-:-:S03]  /*32a0*/  IMAD R10, R4, 0x70, RZ ;  /* 0x00000070040a7824 */ /* 0x000fc600078e02ff */
[----:B------:R-:W-:Y:S02]  /*32b0*/  @!P0 LOP3.LUT R9, R9, R8, RZ, 0x3c, !PT ;  /* 0x0000000809098212 */ /* 0x000fe400078e3cff */
[----:B------:R-:W-:Y:S02]  /*32c0*/  PRMT R76, RZ, 0x7610, R76 ;  /* 0x00007610ff4c7816 */ /* 0x000fe4000000004c */
[----:B------:R-:W-:Y:S01]  /*32d0*/  PRMT R7, RZ, 0x7610, R7 ;  /* 0x00007610ff077816 */ /* 0x000fe20000000007 */
[----:B--2---:R0:W-:Y:S04]  /*32e0*/  STL [R1+0xec], R75 ;  /* 0x0000ec4b01007387 */ /* 0x0041e80000100800 */
[----:B------:R2:W-:Y:S01]  /*32f0*/  STL [R1+0x604], R8 ;  /* 0x0006040801007387 */ /* 0x0005e20000100800 */
[----:B0-----:R-:W-:-:S02]  /*3300*/  IADD3 R75, P6, PT, R10, R0, RZ ;  /* 0x000000000a4b7210 */ /* 0x001fc40007fde0ff */
[C---:B--2---:R-:W-:Y:S02]  /*3310*/  @!P0 LOP3.LUT R8, R9.reuse, R8, RZ, 0x3c, !PT ;  /* 0x0000000809088212 */ /* 0x044fe400078e3cff */
[----:B------:R-:W-:Y:S02]  /*3320*/  LEA.HI.X.SX32 R68, R10, R2, 0x1, P6 ;  /* 0x000000020a447211 */ /* 0x000fe400030f0eff */
[----:B------:R-:W-:-:S05]  /*3330*/  @!P0 LOP3.LUT R9, R9, R8, RZ, 0x3c, !PT ;  /* 0x0000000809098212 */ /* 0x000fca00078e3cff */
[----:B------:R0:W2:Y:S02]  /*3340*/  @!P0 LDG.E.U8 R76, desc[UR18][R8.64] ;  /* 0x00000012084c8981 */ /* 0x0000a4000c1e1100 */
[----:B0-----:R-:W-:Y:S02]  /*3350*/  @!P2 IMAD.MOV.U32 R8, RZ, RZ, R75 ;  /* 0x000000ffff08a224 */ /* 0x001fe400078e004b */
[----:B------:R-:W-:-:S05]  /*3360*/  @!P2 IMAD.MOV.U32 R9, RZ, RZ, R68 ;  /* 0x000000ffff09a224 */ /* 0x000fca00078e0044 */
[----:B------:R0:W3:Y:S01]  /*3370*/  @!P2 LDG.E.U8 R7, desc[UR18][R8.64] ;  /* 0x000000120807a981 */ /* 0x0000e2000c1e1100 */
[----:B------:R-:W-:-:S05]  /*3380*/  IMAD R11, R4, 0x78, RZ ;  /* 0x00000078040b7824 */ /* 0x000fca00078e02ff */
[----:B------:R-:W-:Y:S01]  /*3390*/  IADD3 R10, P6, PT, R11, R0, RZ ;  /* 0x000000000b0a7210 */ /* 0x000fe20007fde0ff */
[----:B0-----:R-:W-:-:S03]  /*33a0*/  VIADD R8, R14, 0xffffffde ;  /* 0xffffffde0e087836 */ /* 0x001fc60000000000 */
[----:B------:R-:W-:Y:S01]  /*33b0*/  LEA.HI.X.SX32 R11, R11, R2, 0x1, P6 ;  /* 0x000000020b0b7211 */ /* 0x000fe200030f0eff */
[----:B------:R-:W-:Y:S01]  /*33c0*/  STL [R1+0x638], R75 ;  /* 0x0006384b01007387 */ /* 0x000fe20000100800 */
[----:B------:R-:W-:Y:S01]  /*33d0*/  IMAD.MOV.U32 R9, RZ, RZ, R10 ;  /* 0x000000ffff097224 */ /* 0x000fe200078e000a */
[----:B------:R-:W-:Y:S02]  /*33e0*/  ISETP.GE.U32.AND P2, PT, R8, 0x7fffff5f, PT ;  /* 0x7fffff5f0800780c */ /* 0x000fe40003f46070 */
        /* <DEDUP_REMOVED lines=11> */
[----:B--2---:R2:W-:Y:S04]  /*34a0*/  STL [R1+0x270], R76 ;  /* 0x0002704c01007387 */ /* 0x0045e80000100800 */
[----:B--2---:R-:W2:Y:S04]  /*34b0*/  LDL.LU R76, [R1+0x9ac] ;  /* 0x0009ac00014c7983 */ /* 0x004ea80000300800 */
[----:B------:R0:W-:Y:S04]  /*34c0*/  STL [R1+0x634], R68 ;  /* 0x0006344401007387 */ /* 0x0001e80000100800 */
[----:B0-----:R-:W2:Y:S04]  /*34d0*/  LDL.LU R68, [R1+0x9a8] ;  /* 0x0009a80001447983 */ /* 0x001ea80000300800 */
[----:B------:R-:W2:Y:S04]  /*34e0*/  LDL.LU R75, [R1+0x9a4] ;  /* 0x0009a400014b7983 */ /* 0x000ea80000300800 */
[----:B---3--:R0:W-:Y:S04]  /*34f0*/  STL [R1+0x26c], R7 ;  /* 0x00026c0701007387 */ /* 0x0081e80000100800 */
[----:B0-----:R-:W3:Y:S04]  /*3500*/  LDL.LU R7, [R1+0x9a0] ;  /* 0x0009a00001077983 */ /* 0x001ee80000300800 */
        /* <DEDUP_REMOVED lines=51> */
[----:B0-----:R-:W4:Y:S04]  /*3840*/  LDL.LU R71, [R1+0x998] ;  /* 0x0009980001477983 */ /* 0x001f280000300800 */
        /* <DEDUP_REMOVED lines=22> */
[----:B---3--:R3:W-:Y:S01]  /*39b0*/  STL [R1+0x158], R65 ;  /* 0x0001584101007387 */ /* 0x0087e20000100800 */
[----:B------:R-:W-:-:S03]  /*39c0*/  IMAD R10, R4, 0x39, RZ ;  /* 0x00000039040a7824 */ /* 0x000fc600078e02ff */
[----:B---3--:R-:W-:-:S04]  /*39d0*/  IADD3 R65, P6, PT, R11, R0, RZ ;  /* 0x000000000b417210 */ /* 0x008fc80007fde0ff */
[----:B0-----:R-:W-:Y:S01]  /*39e0*/  LEA.HI.X.SX32 R8, R11, R2, 0x1, P6 ;  /* 0x000000020b087211 */ /* 0x001fe200030f0eff */
[----:B------:R-:W-:Y:S01]  /*39f0*/  IMAD.MOV.U32 R9, RZ, RZ, R65 ;  /* 0x000000ffff097224 */ /* 0x000fe200078e0041 */
[----:B------:R0:W-:Y:S04]  /*3a00*/  STL [R1+0x490], R65 ;  /* 0x0004904101007387 */ /* 0x0001e80000100800 */
[----:B------:R-:W-:Y:S01]  /*3a10*/  @!P1 LOP3.LUT R9, R9, R8, RZ, 0x3c, !PT ;  /* 0x0000000809099212 */ /* 0x000fe200078e3cff */
[----:B------:R3:W-:Y:S01]  /*3a20*/  STL [R1+0x48c], R8 ;  /* 0x00048c0801007387 */ /* 0x0007e20000100800 */
[----:B0-----:R-:W-:Y:S02]  /*3a30*/  IADD3 R65, P6, PT, R10, R0, RZ ;  /* 0x000000000a417210 */ /* 0x001fe40007fde0ff */
[----:B------:R-:W-:-:S02]  /*3a40*/  PRMT R67, RZ, 0x7610, R67 ;  /* 0x00007610ff437816 */ /* 0x000fc40000000043 */
[C---:B---3--:R-:W-:Y:S01]  /*3a50*/  @!P1 LOP3.LUT R8, R9.reuse, R8, RZ, 0x3c, !PT ;  /* 0x0000000809089212 */ /* 0x048fe200078e3cff */
[----:B------:R-:W-:Y:S03]  /*3a60*/  STL [R1+0x4c8], R65 ;  /* 0x0004c84101007387 */ /* 0x000fe60000100800 */
[----:B------:R-:W-:Y:S02]  /*3a70*/  @!P1 LOP3.LUT R9, R9, R8, RZ, 0x3c, !PT ;  /* 0x0000000809099212 */ /* 0x000fe400078e3cff */
[----:B------:R-:W-:-:S03]  /*3a80*/  PRMT R64, RZ, 0x7610, R64 ;  /* 0x00007610ff407816 */ /* 0x000fc60000000040 */
[----:B------:R0:W3:Y:S01]  /*3a90*/  @!P1 LDG.E.U8 R67, desc[UR18][R8.64] ;  /* 0x0000001208439981 */ /* 0x0000e2000c1e1100 */
[----:B------:R-:W-:Y:S02]  /*3aa0*/  IMAD R11, R4, 0x41, RZ ;  /* 0x00000041040b7824 */ /* 0x000fe400078e02ff */
[----:B0-----:R-:W-:Y:S01]  /*3ab0*/  @!P4 IMAD.MOV.U32 R8, RZ, RZ, R65 ;  /* 0x000000ffff08c224 */ /* 0x001fe200078e0041 */
[----:B------:R-:W-:Y:S01]  /*3ac0*/  PRMT R63, RZ, 0x7610, R63 ;  /* 0x00007610ff3f7816 */ /* 0x000fe2000000003f */
[----:B--2---:R0:W-:Y:S02]  /*3ad0*/  STL [R1+0x264], R66 ;  /* 0x0002644201007387 */ /* 0x0041e40000100800 */
[----:B0-----:R-:W-:-:S05]  /*3ae0*/  LEA.HI.X.SX32 R66, R10, R2, 0x1, P6 ;  /* 0x000000020a427211 */ /* 0x001fca00030f0eff */
[----:B------:R-:W-:-:S05]  /*3af0*/  @!P4 IMAD.MOV.U32 R9, RZ, RZ, R66 ;  /* 0x000000ffff09c224 */ /* 0x000fca00078e0042 */
[----:B------:R0:W2:Y:S01]  /*3b00*/  @!P4 LDG.E.U8 R64, desc[UR18][R8.64] ;  /* 0x000000120840c981 */ /* 0x0000a2000c1e1100 */
[----:B------:R-:W-:-:S04]  /*3b10*/  IADD3 R10, P6, PT, R11, R0, RZ ;  /* 0x000000000b0a7210 */ /* 0x000fc80007fde0ff */
[----:B------:R-:W-:Y:S01]  /*3b20*/  LEA.HI.X.SX32 R11, R11, R2, 0x1, P6 ;  /* 0x000000020b0b7211 */ /* 0x000fe200030f0eff */
[----:B0-----:R-:W-:Y:S02]  /*3b30*/  VIADD R8, R14, 0xffffff9e ;  /* 0xffffff9e0e087836 */ /* 0x001fe40000000000 */
[----:B------:R-:W-:-:S03]  /*3b40*/  IMAD.MOV.U32 R9, RZ, RZ, R10 ;  /* 0x000000ffff097224 */ /* 0x000fc600078e000a */
[----:B------:R-:W-:Y:S01]  /*3b50*/  ISETP.GE.U32.AND P4, PT, R8, 0x7fffff1f, PT ;  /* 0x7fffff1f0800780c */ /* 0x000fe20003f86070 */
[----:B------:R-:W-:-:S05]  /*3b60*/  IMAD.MOV.U32 R8, RZ, RZ, R11 ;  /* 0x000000ffff087224 */ /* 0x000fca00078e000b */
[----:B------:R-:W-:-:S04]  /*3b70*/  @!P0 LOP3.LUT R9, R9, R8, RZ, 0x3c, !PT ;  /* 0x0000000809098212 */ /* 0x000fc800078e3cff */
[----:B------:R-:W-:-:S04]  /*3b80*/  @!P0 LOP3.LUT R8, R9, R8, RZ, 0x3c, !PT ;  /* 0x0000000809088212 */ /* 0x000fc800078e3cff */
[----:B------:R-:W-:-:S05]  /*3b90*/  @!P0 LOP3.LUT R9, R9, R8, RZ, 0x3c, !PT ;  /* 0x0000000809098212 */ /* 0x000fca00078e3cff */
[----:B------:R0:W4:Y:S01]  /*3ba0*/  @!P0 LDG.E.U8 R63, desc[UR18][R8.64] ;  /* 0x00000012083f8981 */ /* 0x000122000c1e1100 */
[----:B------:R-:W-:-:S03]  /*3bb0*/  VIADD R12, R14, 0xffffffae ;  /* 0xffffffae0e0c7836 */ /* 0x000fc60000000000 */
[----:B---3--:R3:W-:Y:S02]  /*3bc0*/  STL [R1+0x164], R67 ;  /* 0x0001644301007387 */ /* 0x0087e40000100800 */
[----:B------:R-:W-:Y:S01]  /*3bd0*/  ISETP.GE.U32.AND P5, PT, R12, 0x7fffff2f, PT ;  /* 0x7fffff2f0c00780c */ /* 0x000fe20003fa6070 */
[----:B------:R-:W-:Y:S01]  /*3be0*/  VIADD R12, R14, 0xffffffa6 ;  /* 0xffffffa60e0c7836 */ /* 0x000fe20000000000 */
[----:B---3--:R-:W3:Y:S04]  /*3bf0*/  LDL.LU R67, [R1+0x98c] ;  /* 0x00098c0001437983 */ /* 0x008ee80000300800 */
[----:B------:R0:W-:Y:S01]  /*3c00*/  STL [R1+0x4c4], R66 ;  /* 0x0004c44201007387 */ /* 0x0001e20000100800 */
[----:B------:R-:W-:-:S03]  /*3c10*/  ISETP.GE.U32.AND P1, PT, R12, 0x7fffff27, PT ;  /* 0x7fffff270c00780c */ /* 0x000fc60003f26070 */
[----:B0-----:R-:W3:Y:S04]  /*3c20*/  LDL.LU R66, [R1+0x988] ;  /* 0x0009880001427983 */ /* 0x001ee80000300800 */
[----:B------:R-:W3:Y:S01]  /*3c30*/  LDL.LU R65, [R1+0x984] ;  /* 0x0009840001417983 */ /* 0x000ee20000300800 */
[----:B------:R-:W-:-:S03]  /*3c40*/  PRMT R62, RZ, 0x7610, R62 ;  /* 0x00007610ff3e7816 */ /* 0x000fc6000000003e */
[----:B--2---:R0:W-:Y:S04]  /*3c50*/  STL [R1+0x160], R64 ;  /* 0x0001604001007387 */ /* 0x0041e80000100800 */
[----:B0-----:R-:W2:Y:S04]  /*3c60*/  LDL.LU R64, [R1+0x980] ;  /* 0x0009800001407983 */ /* 0x001ea80000300800 */
[----:B------:R0:W-:Y:S02]  /*3c70*/  STL [R1+0x500], R10 ;  /* 0x0005000a01007387 */ /* 0x0001e40000100800 */
[----:B0-----:R-:W-:-:S05]  /*3c80*/  IMAD R10, R4, 0x49, RZ ;  /* 0x00000049040a7824 */ /* 0x001fca00078e02ff */
[----:B------:R-:W-:-:S04]  /*3c90*/  IADD3 R12, P6, PT, R10, R0, RZ ;  /* 0x000000000a0c7210 */ /* 0x000fc80007fde0ff */
[----:B------:R-:W-:Y:S01]  /*3ca0*/  LEA.HI.X.SX32 R8, R10, R2, 0x1, P6 ;  /* 0x000000020a087211 */ /* 0x000fe200030f0eff */
[----:B------:R-:W-:Y:S01]  /*3cb0*/  IMAD.MOV.U32 R9, RZ, RZ, R12 ;  /* 0x000000ffff097224 */ /* 0x000fe200078e000c */
[----:B------:R0:W-:Y:S04]  /*3cc0*/  STL [R1+0x4fc], R11 ;  /* 0x0004fc0b01007387 */ /* 0x0001e80000100800 */
[-C--:B------:R-:W-:Y:S01]  /*3cd0*/  @!P2 LOP3.LUT R9, R9, R8.reuse, RZ, 0x3c, !PT ;  /* 0x000000080909a212 */ /* 0x080fe200078e3cff */
[----:B------:R-:W-:Y:S04]  /*3ce0*/  STL [R1+0x538], R12 ;  /* 0x0005380c01007387 */ /* 0x000fe80000100800 */
[----:B------:R1:W-:Y:S01]  /*3cf0*/  STL [R1+0x534], R8 ;  /* 0x0005340801007387 */ /* 0x0003e20000100800 */
[----:B0-----:R-:W-:Y:S01]  /*3d00*/  VIADD R11, R14, 0xffffff96 ;  /* 0xffffff960e0b7836 */ /* 0x001fe20000000000 */
[----:B-1----:R-:W-:-:S04]  /*3d10*/  @!P2 LOP3.LUT R8, R9, R8, RZ, 0x3c, !PT ;  /* 0x000000080908a212 */ /* 0x002fc800078e3cff */
[----:B------:R-:W-:Y:S02]  /*3d20*/  ISETP.GE.U32.AND P0, PT, R11, 0x7fffff17, PT ;  /* 0x7fffff170b00780c */ /* 0x000fe40003f06070 */
[----:B------:R-:W-:Y:S01]  /*3d30*/  @!P2 LOP3.LUT R9, R9, R8, RZ, 0x3c, !PT ;  /* 0x000000080909a212 */ /* 0x000fe200078e3cff */
[----:B------:R-:W-:Y:S01]  /*3d40*/  IMAD R11, R4, 0x51, RZ ;  /* 0x00000051040b7824 */ /* 0x000fe200078e02ff */
[----:B----4-:R0:W-:Y:S04]  /*3d50*/  STL [R1+0x260], R63 ;  /* 0x0002603f01007387 */ /* 0x0101e80000100800 */
[----:B------:R1:W4:Y:S01]  /*3d60*/  @!P2 LDG.E.U8 R62, desc[UR18][R8.64] ;  /* 0x00000012083ea981 */ /* 0x000322000c1e1100 */
[----:B0-----:R-:W-:-:S04]  /*3d70*/  IADD3 R63, P6, PT, R11, R0, RZ ;  /* 0x000000000b3f7210 */ /* 0x001fc80007fde0ff */
[----:B-1----:R-:W-:Y:S01]  /*3d80*/  LEA.HI.X.SX32 R9, R11, R2, 0x1, P6 ;  /* 0x000000020b097211 */ /* 0x002fe200030f0eff */
[----:B------:R-:W-:-:S05]  /*3d90*/  @!P5 IMAD.MOV.U32 R8, RZ, RZ, R63 ;  /* 0x000000ffff08d224 */ /* 0x000fca00078e003f */
[----:B------:R0:W2:Y:S01]  /*3da0*/  @!P5 LDG.E.U8 R86, desc[UR18][R8.64] ;  /* 0x000000120856d981 */ /* 0x0000a2000c1e1100 */
[----:B------:R-:W-:-:S03]  /*3db0*/  IMAD R10, R4, 0x59, RZ ;  /* 0x00000059040a7824 */ /* 0x000fc600078e02ff */
[----:B------:R-:W-:Y:S01]  /*3dc0*/  STL [R1+0x570], R63 ;  /* 0x0005703f01007387 */ /* 0x000fe20000100800 */
[----:B------:R-:W-:-:S03]  /*3dd0*/  IMAD R11, R4, 0x61, RZ ;  /* 0x00000061040b7824 */ /* 0x000fc600078e02ff */
[----:B----4-:R1:W-:Y:S02]  /*3de0*/  STL [R1+0x16c], R62 ;  /* 0x00016c3e01007387 */ /* 0x0103e40000100800 */
[C---:B-1----:R-:W-:Y:S02]  /*3df0*/  IADD3 R62, P6, PT, R10.reuse, R0, RZ ;  /* 0x000000000a3e7210 */ /* 0x042fe40007fde0ff */
[----:B------:R1:W-:Y:S02]  /*3e00*/  STL [R1+0x56c], R9 ;  /* 0x00056c0901007387 */ /* 0x0003e40000100800 */
[----:B------:R-:W-:Y:S02]  /*3e10*/  LEA.HI.X.SX32 R10, R10, R2, 0x1, P6 ;  /* 0x000000020a0a7211 */ /* 0x000fe400030f0eff */
[----:B------:R-:W-:Y:S01]  /*3e20*/  STL [R1+0x5a8], R62 ;  /* 0x0005a83e01007387 */ /* 0x000fe20000100800 */
[----:B0-----:R-:W-:-:S03]  /*3e30*/  @!P1 IMAD.MOV.U32 R8, RZ, RZ, R62 ;  /* 0x000000ffff089224 */ /* 0x001fc600078e003e */
[----:B------:R-:W4:Y:S01]  /*3e40*/  LDL.LU R63, [R1+0x97c] ;  /* 0x00097c00013f7983 */ /* 0x000f220000300800 */
[----:B-1----:R-:W-:-:S03]  /*3e50*/  @!P1 IMAD.MOV.U32 R9, RZ, RZ, R10 ;  /* 0x000000ffff099224 */ /* 0x002fc600078e000a */
[----:B------:R0:W-:Y:S04]  /*3e60*/  STL [R1+0x5a4], R10 ;  /* 0x0005a40a01007387 */ /* 0x0001e80000100800 */
[----:B--2---:R1:W-:Y:S04]  /*3e70*/  STL [R1+0x168], R86 ;  /* 0x0001685601007387 */ /* 0x0043e80000100800 */
[----:B------:R2:W3:Y:S01]  /*3e80*/  @!P1 LDG.E.U8 R84, desc[UR18][R8.64] ;  /* 0x0000001208549981 */ /* 0x0004e2000c1e1100 */
[----:B0-----:R-:W-:-:S03]  /*3e90*/  IMAD R10, R4, 0x69, RZ ;  /* 0x00000069040a7824 */ /* 0x001fc600078e02ff */
[----:B------:R-:W4:Y:S01]  /*3ea0*/  LDL.LU R62, [R1+0x978] ;  /* 0x00097800013e7983 */ /* 0x000f220000300800 */
[----:B-1----:R-:W-:Y:S01]  /*3eb0*/  IADD3 R86, P6, PT, R11, R0, RZ ;  /* 0x000000000b567210 */ /* 0x002fe20007fde0ff */
[----:B--2---:R-:W-:-:S03]  /*3ec0*/  VIADD R8, R14, 0xfffffffe ;  /* 0xfffffffe0e087836 */ /* 0x004fc60000000000 */
[----:B------:R-:W-:Y:S02]  /*3ed0*/  LEA.HI.X.SX32 R11, R11, R2, 0x1, P6 ;  /* 0x000000020b0b7211 */ /* 0x000fe400030f0eff */
[----:B------:R-:W-:Y:S01]  /*3ee0*/  ISETP.GE.U32.AND P1, PT, R8, 0x7fffff7f, PT ;  /* 0x7fffff7f0800780c */ /* 0x000fe20003f26070 */
[----:B------:R-:W-:Y:S02]  /*3ef0*/  @!P4 IMAD.MOV.U32 R8, RZ, RZ, R86 ;  /* 0x000000ffff08c224 */ /* 0x000fe400078e0056 */
[----:B------:R-:W-:-:S05]  /*3f00*/  @!P4 IMAD.MOV.U32 R9, RZ, RZ, R11 ;  /* 0x000000ffff09c224 */ /* 0x000fca00078e000b */
[----:B------:R0:W2:Y:S01]  /*3f10*/  @!P4 LDG.E.U8 R82, desc[UR18][R8.64] ;  /* 0x000000120852c981 */ /* 0x0000a2000c1e1100 */
[----:B------:R-:W-:-:S03]  /*3f20*/  VIADD R12, R14, 0xffffff8e ;  /* 0xffffff8e0e0c7836 */ /* 0x000fc60000000000 */
[----:B------:R-:W-:Y:S04]  /*3f30*/  STL [R1+0x5e0], R86 ;  /* 0x0005e05601007387 */ /* 0x000fe80000100800 */
[----:B------:R1:W-:Y:S01]  /*3f40*/  STL [R1+0x5dc], R11 ;  /* 0x0005dc0b01007387 */ /* 0x0003e20000100800 */
[----:B------:R-:W-:Y:S02]  /*3f50*/  ISETP.GE.U32.AND P2, PT, R12, 0x7fffff0f, PT ;  /* 0x7fffff0f0c00780c */ /* 0x000fe40003f46070 */
[----:B------:R-:W-:Y:S01]  /*3f60*/  PRMT R59, RZ, 0x7610, R59 ;  /* 0x00007610ff3b7816 */ /* 0x000fe2000000003b */
[----:B-1----:R-:W-:Y:S01]  /*3f70*/  IMAD R11, R4, 0x71, RZ ;  /* 0x00000071040b7824 */ /* 0x002fe200078e02ff */
[----:B------:R-:W-:Y:S01]  /*3f80*/  PRMT R61, RZ, 0x7610, R61 ;  /* 0x00007610ff3d7816 */ /* 0x000fe2000000003d */
[----:B---3--:R1:W-:Y:S02]  /*3f90*/  STL [R1+0x25c], R84 ;  /* 0x00025c5401007387 */ /* 0x0083e40000100800 */
[----:B-1----:R-:W-:-:S04]  /*3fa0*/  IADD3 R84, P6, PT, R10, R0, RZ ;  /* 0x000000000a547210 */ /* 0x002fc80007fde0ff */
[----:B------:R-:W-:Y:S01]  /*3fb0*/  LEA.HI.X.SX32 R86, R10, R2, 0x1, P6 ;  /* 0x000000020a567211 */ /* 0x000fe200030f0eff */
[----:B------:R-:W-:Y:S01]  /*3fc0*/  STL [R1+0x610], R84 ;  /* 0x0006105401007387 */ /* 0x000fe20000100800 */
[----:B0-----:R-:W-:-:S03]  /*3fd0*/  @!P0 IMAD.MOV.U32 R8, RZ, RZ, R84 ;  /* 0x000000ffff088224 */ /* 0x001fc600078e0054 */
[----:B------:R-:W-:Y:S01]  /*3fe0*/  @!P0 IMAD.MOV.U32 R9, RZ, RZ, R86 ;  /* 0x000000ffff098224 */ /* 0x000fe200078e0056 */
[----:B--2---:R0:W-:Y:S04]  /*3ff0*/  STL [R1+0x174], R82 ;  /* 0x0001745201007387 */ /* 0x0041e80000100800 */
[----:B------:R1:W2:Y:S01]  /*4000*/  @!P0 LDG.E.U8 R59, desc[UR18][R8.64] ;  /* 0x00000012083b8981 */ /* 0x0002a2000c1e1100 */
[----:B0-----:R-:W-:-:S04]  /*4010*/  IADD3 R82, P6, PT, R11, R0, RZ ;  /* 0x000000000b527210 */ /* 0x001fc80007fde0ff */
[----:B------:R-:W-:Y:S01]  /*4020*/  LEA.HI.X.SX32 R84, R11, R2, 0x1, P6 ;  /* 0x000000020b547211 */ /* 0x000fe200030f0eff */
[----:B-1----:R-:W-:-:S04]  /*4030*/  @!P2 IMAD.MOV.U32 R8, RZ, RZ, R82 ;  /* 0x000000ffff08a224 */ /* 0x002fc800078e0052 */
[----:B------:R-:W-:-:S05]  /*4040*/  @!P2 IMAD.MOV.U32 R9, RZ, RZ, R84 ;  /* 0x000000ffff09a224 */ /* 0x000fca00078e0054 */
[----:B------:R-:W3:Y:S01]  /*4050*/  @!P2 LDG.E.U8 R61, desc[UR18][R8.64] ;  /* 0x00000012083da981 */ /* 0x000ee2000c1e1100 */
[----:B------:R-:W-:Y:S02]  /*4060*/  VIADD R12, R14, 0xffffff86 ;  /* 0xffffff860e0c7836 */ /* 0x000fe40000000000 */
[----:B------:R-:W-:Y:S01]  /*4070*/  IMAD R10, R4, 0x79, RZ ;  /* 0x00000079040a7824 */ /* 0x000fe200078e02ff */
[----:B------:R-:W-:Y:S02]  /*4080*/  STL [R1+0x60c], R86 ;  /* 0x00060c5601007387 */ /* 0x000fe40000100800 */
[----:B------:R-:W-:Y:S02]  /*4090*/  ISETP.GE.U32.AND P5, PT, R12, 0x7fffff07, PT ;  /* 0x7fffff070c00780c */ /* 0x000fe40003fa6070 */
[----:B------:R-:W-:Y:S01]  /*40a0*/  STL [R1+0x640], R82 ;  /* 0x0006405201007387 */ /* 0x000fe20000100800 */
[----:B------:R-:W-:-:S03]  /*40b0*/  PRMT R58, RZ, 0x7610, R58 ;  /* 0x00007610ff3a7816 */ /* 0x000fc6000000003a */
[----:B--2---:R0:W-:Y:S04]  /*40c0*/  STL [R1+0x170], R59 ;  /* 0x0001703b01007387 */ /* 0x0041e80000100800 */
[----:B------:R-:W-:Y:S01]  /*40d0*/  STL [R1+0x63c], R84 ;  /* 0x00063c5401007387 */ /* 0x000fe20000100800 */
[----:B0-----:R-:W-:-:S05]  /*40e0*/  IADD3 R59, P6, PT, R10, R0, RZ ;  /* 0x000000000a3b7210 */ /* 0x001fca0007fde0ff */
[----:B------:R-:W-:Y:S04]  /*40f0*/  STL [R1+0x670], R59 ;  /* 0x0006703b01007387 */ /* 0x000fe80000100800 */
[----:B---3--:R0:W-:Y:S01]  /*4100*/  STL [R1+0x258], R61 ;  /* 0x0002583d01007387 */ /* 0x0081e20000100800 */
[----:B------:R-:W-:Y:S01]  /*4110*/  @!P5 IMAD.MOV.U32 R8, RZ, RZ, R59 ;  /* 0x000000ffff08d224 */ /* 0x000fe200078e003b */
[----:B0-----:R-:W-:-:S05]  /*4120*/  LEA.HI.X.SX32 R61, R10, R2, 0x1, P6 ;  /* 0x000000020a3d7211 */ /* 0x001fca00030f0eff */
[----:B------:R-:W-:-:S05]  /*4130*/  @!P5 IMAD.MOV.U32 R9, RZ, RZ, R61 ;  /* 0x000000ffff09d224 */ /* 0x000fca00078e003d */
[----:B------:R0:W2:Y:S01]  /*4140*/  @!P5 LDG.E.U8 R58, desc[UR18][R8.64] ;  /* 0x00000012083ad981 */ /* 0x0000a2000c1e1100 */
[----:B------:R-:W-:Y:S01]  /*4150*/  VIADD R12, R14, 0xfffffffd ;  /* 0xfffffffd0e0c7836 */ /* 0x000fe20000000000 */
[----:B------:R-:W-:Y:S01]  /*4160*/  IADD3 R84, P6, PT, R0, R4, RZ ;  /* 0x0000000400547210 */ /* 0x000fe20007fde0ff */
[----:B------:R-:W-:Y:S02]  /*4170*/  IMAD.SHL.U32 R86, R4, 0x2, RZ ;  /* 0x0000000204567824 */ /* 0x000fe400078e00ff */
[----:B------:R-:W-:Y:S01]  /*4180*/  VIADD R10, R14, 0xffffffe5 ;  /* 0xffffffe50e0a7836 */ /* 0x000fe20000000000 */
[----:B------:R-:W-:Y:S01]  /*4190*/  ISETP.GE.U32.AND P4, PT, R12, 0x7fffff7e, PT ;  /* 0x7fffff7e0c00780c */ /* 0x000fe20003f86070 */
[----:B------:R-:W-:Y:S01]  /*41a0*/  VIADD R12, R14, 0xfffffff5 ;  /* 0xfffffff50e0c7836 */ /* 0x000fe20000000000 */
[----:B------:R1:W-:Y:S01]  /*41b0*/  STL [R1+0x66c], R61 ;  /* 0x00066c3d01007387 */ /* 0x0003e20000100800 */
[----:B------:R-:W-:Y:S02]  /*41c0*/  LEA.HI.X.SX32 R82, R4, R2, 0x1, P6 ;  /* 0x0000000204527211 */ /* 0x000fe400030f0eff */
[----:B------:R-:W-:Y:S01]  /*41d0*/  ISETP.GE.U32.AND P5, PT, R10, 0x7fffff66, PT ;  /* 0x7fffff660a00780c */ /* 0x000fe20003fa6070 */
[----:B------:R-:W-:Y:S01]  /*41e0*/  IMAD R10, R4, 0xa, RZ ;  /* 0x0000000a040a7824 */ /* 0x000fe200078e02ff */
[----:B------:R-:W-:Y:S01]  /*41f0*/  ISETP.GE.U32.AND P0, PT, R12, 0x7fffff76, PT ;  /* 0x7fffff760c00780c */ /* 0x000fe20003f06070 */
[----:B------:R-:W-:Y:S01]  /*4200*/  STL [R1+0x7fc], R84 ;  /* 0x0007fc5401007387 */ /* 0x000fe20000100800 */
[----:B------:R-:W-:-:S02]  /*4210*/  PRMT R12, RZ, 0x7610, R12 ;  /* 0x00007610ff0c7816 */ /* 0x000fc4000000000c */
[C---:B-1----:R-:W-:Y:S01]  /*4220*/  IADD3 R61, P6, PT, R86.reuse, R0, RZ ;  /* 0x00000000563d7210 */ /* 0x042fe20007fde0ff */
[----:B0-----:R-:W-:Y:S01]  /*4230*/  @!P1 IMAD.MOV.U32 R8, RZ, RZ, R84 ;  /* 0x000000ffff089224 */ /* 0x001fe200078e0054 */
[----:B------:R-:W-:Y:S01]  /*4240*/  STL [R1+0x7f8], R82 ;  /* 0x0007f85201007387 */ /* 0x000fe20000100800 */
[----:B------:R-:W-:Y:S01]  /*4250*/  @!P1 IMAD.MOV.U32 R9, RZ, RZ, R82 ;  /* 0x000000ffff099224 */ /* 0x000fe200078e0052 */
[----:B------:R-:W-:Y:S02]  /*4260*/  LEA.HI.X.SX32 R86, R86, R2, 0x1, P6 ;  /* 0x0000000256567211 */ /* 0x000fe400030f0eff */
[----:B------:R-:W-:Y:S01]  /*4270*/  STL [R1], R61 ;  /* 0x0000003d01007387 */ /* 0x000fe20000100800 */
[----:B------:R-:W-:-:S03]  /*4280*/  PRMT R60, RZ, 0x7610, R60 ;  /* 0x00007610ff3c7816 */ /* 0x000fc6000000003c */
[----:B------:R0:W3:Y:S01]  /*4290*/  @!P1 LDG.E.U8 R12, desc[UR18][R8.64] ;  /* 0x00000012080c9981 */ /* 0x0000e2000c1e1100 */
[----:B------:R-:W-:Y:S01]  /*42a0*/  PRMT R57, RZ, 0x7610, R57 ;  /* 0x00007610ff397816 */ /* 0x000fe20000000039 */
[----:B0-----:R-:W-:Y:S02]  /*42b0*/  @!P4 IMAD.MOV.U32 R8, RZ, RZ, R61 ;  /* 0x000000ffff08c224 */ /* 0x001fe400078e003d */
[----:B------:R-:W-:-:S05]  /*42c0*/  @!P4 IMAD.MOV.U32 R9, RZ, RZ, R86 ;  /* 0x000000ffff09c224 */ /* 0x000fca00078e0056 */
[----:B------:R0:W4:Y:S04]  /*42d0*/  @!P4 LDG.E.U8 R60, desc[UR18][R8.64] ;  /* 0x00000012083cc981 */ /* 0x000128000c1e1100 */
[----:B--2---:R1:W-:Y:S02]  /*42e0*/  STL [R1+0x250], R58 ;  /* 0x0002503a01007387 */ /* 0x0043e40000100800 */
[----:B-1----:R-:W-:-:S04]  /*42f0*/  IADD3 R58, P6, PT, R10, R0, RZ ;  /* 0x000000000a3a7210 */ /* 0x002fc80007fde0ff */
[----:B------:R-:W-:Y:S01]  /*4300*/  LEA.HI.X.SX32 R59, R10, R2, 0x1, P6 ;  /* 0x000000020a3b7211 */ /* 0x000fe200030f0eff */
[----:B0-----:R-:W-:-:S04]  /*4310*/  @!P0 IMAD.MOV.U32 R8, RZ, RZ, R58 ;  /* 0x000000ffff088224 */ /* 0x001fc800078e003a */
[----:B------:R-:W-:-:S05]  /*4320*/  @!P0 IMAD.MOV.U32 R9, RZ, RZ, R59 ;  /* 0x000000ffff098224 */ /* 0x000fca00078e003b */
[----:B------:R0:W2:Y:S01]  /*4330*/  @!P0 LDG.E.U8 R57, desc[UR18][R8.64] ;  /* 0x0000001208398981 */ /* 0x0000a2000c1e1100 */
[----:B------:R-:W-:-:S05]  /*4340*/  VIADD R11, R14, 0xffffffed ;  /* 0xffffffed0e0b7836 */ /* 0x000fca0000000000 */
[----:B------:R-:W-:Y:S01]  /*4350*/  ISETP.GE.U32.AND P2, PT, R11, 0x7fffff6e, PT ;  /* 0x7fffff6e0b00780c */ /* 0x000fe20003f46070 */
[----:B------:R-:W-:-:S05]  /*4360*/  VIADD R11, R14, 0xffffffdd ;  /* 0xffffffdd0e0b7836 */ /* 0x000fca0000000000 */
[----:B------:R-:W-:Y:S01]  /*4370*/  ISETP.GE.U32.AND P1, PT, R11, 0x7fffff5e, PT ;  /* 0x7fffff5e0b00780c */ /* 0x000fe20003f26070 */
[----:B------:R-:W-:Y:S02]  /*4380*/  IMAD R11, R4, 0x12, RZ ;  /* 0x00000012040b7824 */ /* 0x000fe400078e02ff */
[----:B0-----:R-:W-:-:S03]  /*4390*/  VIADD R8, R14, 0xffffffcd ;  /* 0xffffffcd0e087836 */ /* 0x001fc60000000000 */
[C---:B------:R-:W-:Y:S01]  /*43a0*/  IADD3 R10, P6, PT, R11.reuse, R0, RZ ;  /* 0x000000000b0a7210 */ /* 0x040fe20007fde0ff */
[----:B---3--:R0:W-:Y:S03]  /*43b0*/  STL [R1+0x17c], R12 ;  /* 0x00017c0c01007387 */ /* 0x0081e60000100800 */
[----:B------:R-:W-:Y:S01]  /*43c0*/  LEA.HI.X.SX32 R11, R11, R2, 0x1, P6 ;  /* 0x000000020b0b7211 */ /* 0x000fe200030f0eff */
[----:B------:R-:W-:Y:S01]  /*43d0*/  STL [R1+0x98], R58 ;  /* 0x0000983a01007387 */ /* 0x000fe20000100800 */
[----:B------:R-:W-:Y:S01]  /*43e0*/  ISETP.GE.U32.AND P0, PT, R8, 0x7fffff4e, PT ;  /* 0x7fffff4e0800780c */ /* 0x000fe20003f06070 */
[----:B------:R-:W-:Y:S02]  /*43f0*/  IMAD.MOV.U32 R9, RZ, RZ, R10 ;  /* 0x000000ffff097224 */ /* 0x000fe400078e000a */
[----:B------:R-:W3:Y:S01]  /*4400*/  LDL.LU R61, [R1+0x974] ;  /* 0x00097400013d7983 */ /* 0x000ee20000300800 */
[----:B------:R-:W-:-:S03]  /*4410*/  IMAD.MOV.U32 R8, RZ, RZ, R11 ;  /* 0x000000ffff087224 */ /* 0x000fc600078e000b */
[----:B------:R-:W-:Y:S04]  /*4420*/  STL [R1+0x800], R86 ;  /* 0x0008005601007387 */ /* 0x000fe80000100800 */
[----:B----4-:R1:W-:Y:S01]  /*4430*/  STL [R1+0x178], R60 ;  /* 0x0001783c01007387 */ /* 0x0103e20000100800 */
[-C--:B------:R-:W-:Y:S01]  /*4440*/  @!P2 LOP3.LUT R9, R9, R8.reuse, RZ, 0x3c, !PT ;  /* 0x000000080909a212 */ /* 0x080fe200078e3cff */
[----:B0-----:R-:W-:Y:S02]  /*4450*/  VIADD R12, R14, 0xffffffd5 ;  /* 0xffffffd50e0c7836 */ /* 0x001fe40000000000 */
[----:B-1----:R-:W4:Y:S04]  /*4460*/  LDL.LU R60, [R1+0x970] ;  /* 0x00097000013c7983 */ /* 0x002f280000300800 */
[----:B------:R0:W-:Y:S01]  /*4470*/  STL [R1+0x94], R59 ;  /* 0x0000943b01007387 */ /* 0x0001e20000100800 */
[----:B------:R-:W-:-:S03]  /*4480*/  @!P2 LOP3.LUT R8, R9, R8, RZ, 0x3c, !PT ;  /* 0x000000080908a212 */ /* 0x000fc600078e3cff */
[----:B0-----:R-:W3:Y:S04]  /*4490*/  LDL.LU R59, [R1+0x96c] ;  /* 0x00096c00013b7983 */ /* 0x001ee80000300800 */
[----:B------:R-:W3:Y:S01]  /*44a0*/  LDL.LU R58, [R1+0x968] ;  /* 0x00096800013a7983 */ /* 0x000ee20000300800 */
[----:B------:R-:W-:Y:S02]  /*44b0*/  PRMT R54, RZ, 0x7610, R54 ;  /* 0x00007610ff367816 */ /* 0x000fe40000000036 */
[----:B------:R-:W-:Y:S02]  /*44c0*/  ISETP.GE.U32.AND P4, PT, R12, 0x7fffff56, PT ;  /* 0x7fffff560c00780c */ /* 0x000fe40003f86070 */
[----:B------:R-:W-:-:S05]  /*44d0*/  @!P2 LOP3.LUT R9, R9, R8, RZ, 0x3c, !PT ;  /* 0x000000080909a212 */ /* 0x000fca00078e3cff */
[----:B------:R0:W3:Y:S01]  /*44e0*/  @!P2 LDG.E.U8 R54, desc[UR18][R8.64] ;  /* 0x000000120836a981 */ /* 0x0000e2000c1e1100 */
[----:B------:R-:W-:-:S03]  /*44f0*/  PRMT R55, RZ, 0x7610, R55 ;  /* 0x00007610ff377816 */ /* 0x000fc60000000037 */
[----:B--2---:R1:W-:Y:S04]  /*4500*/  STL [R1+0x254], R57 ;  /* 0x0002543901007387 */ /* 0x0043e80000100800 */
[----:B-1----:R-:W2:Y:S04]  /*4510*/  LDL.LU R57, [R1+0x964] ;  /* 0x0009640001397983 */ /* 0x002ea80000300800 */
[----:B------:R1:W-:Y:S02]  /*4520*/  STL [R1+0x128], R10 ;  /* 0x0001280a01007387 */ /* 0x0003e40000100800 */
[----:B-1----:R-:W-:-:S05]  /*4530*/  IMAD R10, R4, 0x1a, RZ ;  /* 0x0000001a040a7824 */ /* 0x002fca00078e02ff */
[----:B------:R-:W-:-:S04]  /*4540*/  IADD3 R12, P6, PT, R10, R0, RZ ;  /* 0x000000000a0c7210 */ /* 0x000fc80007fde0ff */
[----:B0-----:R-:W-:Y:S01]  /*4550*/  LEA.HI.X.SX32 R8, R10, R2, 0x1, P6 ;  /* 0x000000020a087211 */ /* 0x001fe200030f0eff */
        /* <DEDUP_REMOVED lines=13> */
[----:B-1----:R-:W-:-:S04]  /*4630*/  IADD3 R54, P6, PT, R11, R0, RZ ;  /* 0x000000000b367210 */ /* 0x002fc80007fde0ff */
[----:B0-----:R-:W-:Y:S01]  /*4640*/  LEA.HI.X.SX32 R8, R11, R2, 0x1, P6 ;  /* 0x000000020b087211 */ /* 0x001fe200030f0eff */
[----:B------:R-:W-:Y:S01]  /*4650*/  IMAD.MOV.U32 R9, RZ, RZ, R54 ;  /* 0x000000ffff097224 */ /* 0x000fe200078e0036 */
[----:B------:R0:W-:Y:S04]  /*4660*/  STL [R1+0x420], R54 ;  /* 0x0004203601007387 */ /* 0x0001e80000100800 */
[----:B------:R-:W-:Y:S01]  /*4670*/  @!P1 LOP3.LUT R9, R9, R8, RZ, 0x3c, !PT ;  /* 0x0000000809099212 */ /* 0x000fe200078e3cff */
[----:B------:R1:W-:Y:S01]  /*4680*/  STL [R1+0x41c], R8 ;  /* 0x00041c0801007387 */ /* 0x0003e20000100800 */
[----:B0-----:R-:W-:Y:S02]  /*4690*/  IADD3 R54, P6, PT, R10, R0, RZ ;  /* 0x000000000a367210 */ /* 0x001fe40007fde0ff */
[----:B------:R-:W-:-:S02]  /*46a0*/  PRMT R56, RZ, 0x7610, R56 ;  /* 0x00007610ff387816 */ /* 0x000fc40000000038 */
[C---:B-1----:R-:W-:Y:S01]  /*46b0*/  @!P1 LOP3.LUT R8, R9.reuse, R8, RZ, 0x3c, !PT ;  /* 0x0000000809089212 */ /* 0x042fe200078e3cff */
[----:B------:R-:W-:Y:S03]  /*46c0*/  STL [R1+0x458], R54 ;  /* 0x0004583601007387 */ /* 0x000fe60000100800 */
[----:B------:R-:W-:Y:S02]  /*46d0*/  @!P1 LOP3.LUT R9, R9, R8, RZ, 0x3c, !PT ;  /* 0x0000000809099212 */ /* 0x000fe400078e3cff */
[----:B------:R-:W-:-:S03]  /*46e0*/  PRMT R53, RZ, 0x7610, R53 ;  /* 0x00007610ff357816 */ /* 0x000fc60000000035 */
[----:B------:R0:W3:Y:S02]  /*46f0*/  @!P1 LDG.E.U8 R56, desc[UR18][R8.64] ;  /* 0x0000001208389981 */ /* 0x0000e4000c1e1100 */
        /* <DEDUP_REMOVED lines=15> */
[----:B---3--:R0:W-:Y:S01]  /*47f0*/  STL [R1+0x24c], R56 ;  /* 0x00024c3801007387 */ /* 0x0081e20000100800 */
[----:B------:R-:W-:Y:S01]  /*4800*/  VIADD R12, R14, 0xffffffb5 ;  /* 0xffffffb50e0c7836 */ /* 0x000fe20000000000 */
[----:B------:R-:W-:Y:S02]  /*4810*/  @!P0 LOP3.LUT R8, R9, R8, RZ, 0x3c, !PT ;  /* 0x0000000809088212 */ /* 0x000fe400078e3cff */
[----:B0-----:R-:W3:Y:S04]  /*4820*/  LDL.LU R56, [R1+0x960] ;  /* 0x0009600001387983 */ /* 0x001ee80000300800 */
        /* <DEDUP_REMOVED lines=54> */
[----:B---3--:R0:W-:Y:S01]  /*4b90*/  STL [R1+0x194], R52 ;  /* 0x0001943401007387 */ /* 0x0081e20000100800 */
[----:B------:R-:W-:Y:S01]  /*4ba0*/  ISETP.GE.U32.AND P2, PT, R12, 0x7fffff1e, PT ;  /* 0x7fffff1e0c00780c */ /* 0x000fe20003f46070 */
[----:B------:R-:W-:Y:S01]  /*4bb0*/  VIADD R12, R14, 0xffffff95 ;  /* 0xffffff950e0c7836 */ /* 0x000fe20000000000 */
[----:B------:R-:W-:Y:S01]  /*4bc0*/  @!P4 LOP3.LUT R8, R9, R8, RZ, 0x3c, !PT ;  /* 0x000000080908c212 */ /* 0x000fe200078e3cff */
        /* <DEDUP_REMOVED lines=263> */
[----:B------:R-:W-:Y:S01]  /*5c40*/  IMAD R10, R4, 0x6b, RZ ;  /* 0x0000006b040a7824 */ /* 0x000fe200078e02ff */
[----:B------:R-:W-:Y:S02]  /*5c50*/  PRMT R29, RZ, 0x7610, R29 ;  /* 0x00007610ff1d7816 */ /* 0x000fe4000000001d */
[----:B-1----:R-:W-:-:S04]  /*5c60*/  IADD3 R32, P6, PT, R11, R0, RZ ;  /* 0x000000000b207210 */ /* 0x002fc80007fde0ff */
[----:B0-----:R-:W-:Y:S01]  /*5c70*/  LEA.HI.X.SX32 R9, R11, R2, 0x1, P6 ;  /* 0x000000020b097211 */ /* 0x001fe200030f0eff */
[----:B------:R-:W-:Y:S01]  /*5c80*/  STL [R1+0x5f0], R32 ;  /* 0x0005f02001007387 */ /* 0x000fe20000100800 */
[----:B------:R-:W-:Y:S01]  /*5c90*/  @!P5 IMAD.MOV.U32 R8, RZ, RZ, R32 ;  /* 0x000000ffff08d224 */ /* 0x000fe200078e0020 */
[----:B------:R-:W-:-:S04]  /*5ca0*/  PRMT R30, RZ, 0x7610, R30 ;  /* 0x00007610ff1e7816 */ /* 0x000fc8000000001e */
[----:B------:R0:W3:Y:S04]  /*5cb0*/  @!P5 LDG.E.U8 R29, desc[UR18][R8.64] ;  /* 0x00000012081dd981 */ /* 0x0000e8000c1e1100 */
[----:B--2---:R1:W-:Y:S02]  /*5cc0*/  STL [R1+0x228], R31 ;  /* 0x0002281f01007387 */ /* 0x0043e40000100800 */
[----:B-1----:R-:W-:-:S04]  /*5cd0*/  IADD3 R31, P6, PT, R10, R0, RZ ;  /* 0x000000000a1f7210 */ /* 0x002fc80007fde0ff */
[----:B------:R-:W-:Y:S01]  /*5ce0*/  LEA.HI.X.SX32 R10, R10, R2, 0x1, P6 ;  /* 0x000000020a0a7211 */ /* 0x000fe200030f0eff */
[----:B------:R1:W-:Y:S01]  /*5cf0*/  STL [R1+0x5ec], R9 ;  /* 0x0005ec0901007387 */ /* 0x0003e20000100800 */
[----:B0-----:R-:W-:-:S03]  /*5d00*/  @!P1 IMAD.MOV.U32 R8, RZ, RZ, R31 ;  /* 0x000000ffff089224 */ /* 0x001fc600078e001f */
[----:B-1----:R-:W-:-:S05]  /*5d10*/  @!P1 IMAD.MOV.U32 R9, RZ, RZ, R10 ;  /* 0x000000ffff099224 */ /* 0x002fca00078e000a */
[----:B------:R0:W2:Y:S01]  /*5d20*/  @!P1 LDG.E.U8 R30, desc[UR18][R8.64] ;  /* 0x00000012081e9981 */ /* 0x0000a2000c1e1100 */
[----:B------:R-:W-:-:S03]  /*5d30*/  IMAD R11, R4, 0x73, RZ ;  /* 0x00000073040b7824 */ /* 0x000fc600078e02ff */
[----:B------:R1:W-:Y:S04]  /*5d40*/  STL [R1+0x620], R31 ;  /* 0x0006201f01007387 */ /* 0x0003e80000100800 */
[----:B------:R-:W4:Y:S04]  /*5d50*/  LDL.LU R32, [R1+0x900] ;  /* 0x0009000001207983 */ /* 0x000f280000300800 */
[----:B------:R-:W-:Y:S04]  /*5d60*/  STL [R1+0x61c], R10 ;  /* 0x00061c0a01007387 */ /* 0x000fe80000100800 */
[----:B---3--:R3:W-:Y:S01]  /*5d70*/  STL [R1+0x220], R29 ;  /* 0x0002201d01007387 */ /* 0x0087e20000100800 */
[----:B0-----:R-:W-:-:S03]  /*5d80*/  VIADD R8, R14, 0xffffffeb ;  /* 0xffffffeb0e087836 */ /* 0x001fc60000000000 */
[----:B-1----:R-:W4:Y:S01]  /*5d90*/  LDL.LU R31, [R1+0x8fc] ;  /* 0x0008fc00011f7983 */ /* 0x002f220000300800 */
[----:B---3--:R-:W-:-:S05]  /*5da0*/  IADD3 R29, P6, PT, R11, R0, RZ ;  /* 0x000000000b1d7210 */ /* 0x008fca0007fde0ff */
[----:B------:R-:W-:Y:S01]  /*5db0*/  STL [R1+0x650], R29 ;  /* 0x0006501d01007387 */ /* 0x000fe20000100800 */
[----:B------:R-:W-:Y:S02]  /*5dc0*/  PRMT R28, RZ, 0x7610, R28 ;  /* 0x00007610ff1c7816 */ /* 0x000fe4000000001c */
[----:B------:R-:W-:Y:S01]  /*5dd0*/  ISETP.GE.U32.AND P1, PT, R8, 0x7fffff6c, PT ;  /* 0x7fffff6c0800780c */ /* 0x000fe20003f26070 */
[----:B------:R-:W-:Y:S01]  /*5de0*/  @!P4 IMAD.MOV.U32 R8, RZ, RZ, R29 ;  /* 0x000000ffff08c224 */ /* 0x000fe200078e001d */
[----:B--2---:R0:W-:Y:S02]  /*5df0*/  STL [R1+0x218], R30 ;  /* 0x0002181e01007387 */ /* 0x0041e40000100800 */
[----:B0-----:R-:W-:-:S05]  /*5e00*/  LEA.HI.X.SX32 R30, R11, R2, 0x1, P6 ;  /* 0x000000020b1e7211 */ /* 0x001fca00030f0eff */
[----:B------:R-:W-:-:S05]  /*5e10*/  @!P4 IMAD.MOV.U32 R9, RZ, RZ, R30 ;  /* 0x000000ffff09c224 */ /* 0x000fca00078e001e */
[----:B------:R0:W2:Y:S01]  /*5e20*/  @!P4 LDG.E.U8 R28, desc[UR18][R8.64] ;  /* 0x00000012081cc981 */ /* 0x0000a2000c1e1100 */
[----:B------:R-:W-:Y:S02]  /*5e30*/  IMAD R10, R4, 0x7b, RZ ;  /* 0x0000007b040a7824 */ /* 0x000fe400078e02ff */
[----:B------:R-:W-:Y:S01]  /*5e40*/  VIADD R12, R14, 0xfffffffb ;  /* 0xfffffffb0e0c7836 */ /* 0x000fe20000000000 */
[----:B------:R1:W-:Y:S02]  /*5e50*/  STL [R1+0x64c], R30 ;  /* 0x00064c1e01007387 */ /* 0x0003e40000100800 */
[----:B0-----:R-:W-:Y:S01]  /*5e60*/  IADD3 R9, P6, PT, R10, R0, RZ ;  /* 0x000000000a097210 */ /* 0x001fe20007fde0ff */
[----:B------:R-:W-:Y:S01]  /*5e70*/  IMAD.SHL.U32 R8, R4, 0x4, RZ ;  /* 0x0000000404087824 */ /* 0x000fe200078e00ff */
[----:B------:R-:W-:Y:S01]  /*5e80*/  ISETP.GE.U32.AND P2, PT, R12, 0x7fffff7c, PT ;  /* 0x7fffff7c0c00780c */ /* 0x000fe20003f46070 */
[----:B------:R-:W-:Y:S01]  /*5e90*/  VIADD R12, R14, 0xfffffff3 ;  /* 0xfffffff30e0c7836 */ /* 0x000fe20000000000 */
[----:B-1----:R-:W-:Y:S01]  /*5ea0*/  LEA.HI.X.SX32 R30, R10, R2, 0x1, P6 ;  /* 0x000000020a1e7211 */ /* 0x002fe200030f0eff */
[----:B------:R-:W-:Y:S03]  /*5eb0*/  STL [R1+0x680], R9 ;  /* 0x0006800901007387 */ /* 0x000fe60000100800 */
[----:B------:R-:W-:-:S02]  /*5ec0*/  ISETP.GE.U32.AND P5, PT, R12, 0x7fffff74, PT ;  /* 0x7fffff740c00780c */ /* 0x000fc40003fa6070 */
[----:B------:R-:W-:Y:S02]  /*5ed0*/  PRMT R12, RZ, 0x7610, R12 ;  /* 0x00007610ff0c7816 */ /* 0x000fe4000000000c */
[----:B------:R-:W-:Y:S01]  /*5ee0*/  PRMT R27, RZ, 0x7610, R27 ;  /* 0x00007610ff1b7816 */ /* 0x000fe2000000001b */
[----:B--2---:R0:W-:Y:S02]  /*5ef0*/  STL [R1+0x1f4], R28 ;  /* 0x0001f41c01007387 */ /* 0x0041e40000100800 */
[----:B0-----:R-:W-:-:S04]  /*5f00*/  IADD3 R28, P6, PT, R8, R0, RZ ;  /* 0x00000000081c7210 */ /* 0x001fc80007fde0ff */
[----:B------:R-:W-:Y:S01]  /*5f10*/  LEA.HI.X.SX32 R29, R8, R2, 0x1, P6 ;  /* 0x00000002081d7211 */ /* 0x000fe200030f0eff */
[----:B------:R-:W-:Y:S02]  /*5f20*/  @!P0 IMAD.MOV.U32 R8, RZ, RZ, R9 ;  /* 0x000000ffff088224 */ /* 0x000fe400078e0009 */
[----:B------:R-:W-:-:S05]  /*5f30*/  @!P0 IMAD.MOV.U32 R9, RZ, RZ, R30 ;  /* 0x000000ffff098224 */ /* 0x000fca00078e001e */
[----:B------:R0:W2:Y:S02]  /*5f40*/  @!P0 LDG.E.U8 R12, desc[UR18][R8.64] ;  /* 0x00000012080c8981 */ /* 0x0000a4000c1e1100 */
[----:B0-----:R-:W-:Y:S02]  /*5f50*/  @!P2 IMAD.MOV.U32 R8, RZ, RZ, R28 ;  /* 0x000000ffff08a224 */ /* 0x001fe400078e001c */
[----:B------:R-:W-:-:S05]  /*5f60*/  @!P2 IMAD.MOV.U32 R9, RZ, RZ, R29 ;  /* 0x000000ffff09a224 */ /* 0x000fca00078e001d */
[----:B------:R0:W3:Y:S01]  /*5f70*/  @!P2 LDG.E.U8 R27, desc[UR18][R8.64] ;  /* 0x00000012081ba981 */ /* 0x0000e2000c1e1100 */
[----:B------:R-:W-:-:S03]  /*5f80*/  VIADD R11, R14, 0xffffffe3 ;  /* 0xffffffe30e0b7836 */ /* 0x000fc60000000000 */
[----:B------:R1:W-:Y:S02]  /*5f90*/  STL [R1+0x67c], R30 ;  /* 0x00067c1e01007387 */ /* 0x0003e40000100800 */
[----:B------:R-:W-:Y:S01]  /*5fa0*/  ISETP.GE.U32.AND P4, PT, R11, 0x7fffff64, PT ;  /* 0x7fffff640b00780c */ /* 0x000fe20003f86070 */
[----:B------:R-:W-:Y:S01]  /*5fb0*/  IMAD R11, R4, 0xc, RZ ;  /* 0x0000000c040b7824 */ /* 0x000fe200078e02ff */
[----:B------:R-:W-:Y:S04]  /*5fc0*/  STL [R1+0x24], R28 ;  /* 0x0000241c01007387 */ /* 0x000fe80000100800 */
[----:B-1----:R-:W4:Y:S04]  /*5fd0*/  LDL.LU R30, [R1+0x8f8] ;  /* 0x0008f800011e7983 */ /* 0x002f280000300800 */
[----:B------:R1:W-:Y:S01]  /*5fe0*/  STL [R1+0x1c], R29 ;  /* 0x00001c1d01007387 */ /* 0x0003e20000100800 */
[----:B0-----:R-:W-:-:S05]  /*5ff0*/  VIADD R8, R14, 0xffffffd3 ;  /* 0xffffffd30e087836 */ /* 0x001fca0000000000 */
[----:B------:R-:W-:Y:S01]  /*6000*/  ISETP.GE.U32.AND P2, PT, R8, 0x7fffff54, PT ;  /* 0x7fffff540800780c */ /* 0x000fe20003f46070 */
[----:B------:R-:W-:Y:S01]  /*6010*/  VIADD R10, R14, 0xffffffdb ;  /* 0xffffffdb0e0a7836 */ /* 0x000fe20000000000 */
[----:B------:R-:W-:-:S04]  /*6020*/  PRMT R24, RZ, 0x7610, R24 ;  /* 0x00007610ff187816 */ /* 0x000fc80000000018 */
[----:B------:R-:W-:Y:S01]  /*6030*/  ISETP.GE.U32.AND P0, PT, R10, 0x7fffff5c, PT ;  /* 0x7fffff5c0a00780c */ /* 0x000fe20003f06070 */
[----:B------:R-:W-:Y:S01]  /*6040*/  IMAD R10, R4, 0x14, RZ ;  /* 0x00000014040a7824 */ /* 0x000fe200078e02ff */
[----:B------:R-:W-:Y:S01]  /*6050*/  PRMT R25, RZ, 0x7610, R25 ;  /* 0x00007610ff197816 */ /* 0x000fe20000000019 */
[----:B--2---:R0:W-:Y:S04]  /*6060*/  STL [R1+0x1dc], R12 ;  /* 0x0001dc0c01007387 */ /* 0x0041e80000100800 */
[----:B-1----:R-:W2:Y:S04]  /*6070*/  LDL.LU R29, [R1+0x8f4] ;  /* 0x0008f400011d7983 */ /* 0x002ea80000300800 */
[----:B------:R-:W2:Y:S01]  /*6080*/  LDL.LU R28, [R1+0x8f0] ;  /* 0x0008f000011c7983 */ /* 0x000ea20000300800 */
[----:B0-----:R-:W-:-:S04]  /*6090*/  IADD3 R12, P6, PT, R11, R0, RZ ;  /* 0x000000000b0c7210 */ /* 0x001fc80007fde0ff */
[----:B------:R-:W-:Y:S01]  /*60a0*/  LEA.HI.X.SX32 R11, R11, R2, 0x1, P6 ;  /* 0x000000020b0b7211 */ /* 0x000fe200030f0eff */
[----:B------:R-:W-:-:S04]  /*60b0*/  IMAD.MOV.U32 R9, RZ, RZ, R12 ;  /* 0x000000ffff097224 */ /* 0x000fc800078e000c */
[----:B------:R-:W-:-:S05]  /*60c0*/  IMAD.MOV.U32 R8, RZ, RZ, R11 ;  /* 0x000000ffff087224 */ /* 0x000fca00078e000b */
[-C--:B------:R-:W-:Y:S01]  /*60d0*/  @!P5 LOP3.LUT R9, R9, R8.reuse, RZ, 0x3c, !PT ;  /* 0x000000080909d212 */ /* 0x080fe200078e3cff */
[----:B---3--:R0:W-:Y:S03]  /*60e0*/  STL [R1+0x1e4], R27 ;  /* 0x0001e41b01007387 */ /* 0x0081e60000100800 */
[----:B------:R-:W-:-:S04]  /*60f0*/  @!P5 LOP3.LUT R8, R9, R8, RZ, 0x3c, !PT ;  /* 0x000000080908d212 */ /* 0x000fc800078e3cff */
[----:B------:R-:W-:Y:S01]  /*6100*/  @!P5 LOP3.LUT R9, R9, R8, RZ, 0x3c, !PT ;  /* 0x000000080909d212 */ /* 0x000fe200078e3cff */
[----:B0-----:R-:W3:Y:S04]  /*6110*/  LDL.LU R27, [R1+0x8ec] ;  /* 0x0008ec00011b7983 */ /* 0x001ee80000300800 */
[----:B------:R0:W-:Y:S04]  /*6120*/  STL [R1+0xb8], R12 ;  /* 0x0000b80c01007387 */ /* 0x0001e80000100800 */
[----:B------:R1:W2:Y:S01]  /*6130*/  @!P5 LDG.E.U8 R24, desc[UR18][R8.64] ;  /* 0x000000120818d981 */ /* 0x0002a2000c1e1100 */
[----:B0-----:R-:W-:-:S04]  /*6140*/  IADD3 R12, P6, PT, R10, R0, RZ ;  /* 0x000000000a0c7210 */ /* 0x001fc80007fde0ff */
[----:B-1----:R-:W-:Y:S01]  /*6150*/  LEA.HI.X.SX32 R8, R10, R2, 0x1, P6 ;  /* 0x000000020a087211 */ /* 0x002fe200030f0eff */
        /* <DEDUP_REMOVED lines=13> */
[----:B------:R-:W-:Y:S02]  /*6230*/  PRMT R74, RZ, 0x7610, R74 ;  /* 0x00007610ff4a7816 */ /* 0x000fe4000000004a */
[----:B------:R-:W-:Y:S01]  /*6240*/  PRMT R84, RZ, 0x7610, R84 ;  /* 0x00007610ff547816 */ /* 0x000fe20000000054 */
[----:B--2---:R1:W-:Y:S02]  /*6250*/  STL [R1+0xe4], R24 ;  /* 0x0000e41801007387 */ /* 0x0043e40000100800 */
[----:B-1----:R-:W-:-:S04]  /*6260*/  IADD3 R24, P6, PT, R11, R0, RZ ;  /* 0x000000000b187210 */ /* 0x002fc80007fde0ff */
[----:B0-----:R-:W-:Y:S01]  /*6270*/  LEA.HI.X.SX32 R8, R11, R2, 0x1, P6 ;  /* 0x000000020b087211 */ /* 0x001fe200030f0eff */
[----:B------:R-:W-:Y:S01]  /*6280*/  IMAD.MOV.U32 R9, RZ, RZ, R24 ;  /* 0x000000ffff097224 */ /* 0x000fe200078e0018 */
[----:B------:R0:W-:Y:S04]  /*6290*/  STL [R1+0x3f8], R24 ;  /* 0x0003f81801007387 */ /* 0x0001e80000100800 */
[----:B------:R-:W-:Y:S01]  /*62a0*/  @!P4 LOP3.LUT R9, R9, R8, RZ, 0x3c, !PT ;  /* 0x000000080909c212 */ /* 0x000fe200078e3cff */
[----:B------:R1:W-:Y:S01]  /*62b0*/  STL [R1+0x3f4], R8 ;  /* 0x0003f40801007387 */ /* 0x0003e20000100800 */
[----:B0-----:R-:W-:Y:S02]  /*62c0*/  IADD3 R24, P6, PT, R10, R0, RZ ;  /* 0x000000000a187210 */ /* 0x001fe40007fde0ff */
[----:B-1----:R-:W-:-:S03]  /*62d0*/  @!P4 LOP3.LUT R8, R9, R8, RZ, 0x3c, !PT ;  /* 0x000000080908c212 */ /* 0x002fc600078e3cff */
[----:B------:R-:W-:Y:S01]  /*62e0*/  STL [R1+0x430], R24 ;  /* 0x0004301801007387 */ /* 0x000fe20000100800 */
[----:B------:R-:W-:-:S03]  /*62f0*/  @!P4 LOP3.LUT R9, R9, R8, RZ, 0x3c, !PT ;  /* 0x000000080909c212 */ /* 0x000fc600078e3cff */
[----:B---3--:R0:W-:Y:S04]  /*6300*/  STL [R1+0xbc], R25 ;  /* 0x0000bc1901007387 */ /* 0x0081e80000100800 */
[----:B------:R1:W2:Y:S01]  /*6310*/  @!P4 LDG.E.U8 R26, desc[UR18][R8.64] ;  /* 0x00000012081ac981 */ /* 0x0002a2000c1e1100 */
[----:B0-----:R-:W-:Y:S01]  /*6320*/  LEA.HI.X.SX32 R25, R10, R2, 0x1, P6 ;  /* 0x000000020a197211 */ /* 0x001fe200030f0eff */
[----:B-1----:R-:W-:-:S04]  /*6330*/  @!P0 IMAD.MOV.U32 R8, RZ, RZ, R24 ;  /* 0x000000ffff088224 */ /* 0x002fc800078e0018 */
[----:B------:R-:W-:-:S05]  /*6340*/  @!P0 IMAD.MOV.U32 R9, RZ, RZ, R25 ;  /* 0x000000ffff098224 */ /* 0x000fca00078e0019 */
[----:B------:R0:W3:Y:S01]  /*6350*/  @!P0 LDG.E.U8 R74, desc[UR18][R8.64] ;  /* 0x00000012084a8981 */ /* 0x0000e2000c1e1100 */
[----:B------:R-:W-:-:S05]  /*6360*/  IMAD R11, R4, 0x2c, RZ ;  /* 0x0000002c040b7824 */ /* 0x000fca00078e02ff */
[----:B------:R-:W-:Y:S01]  /*6370*/  IADD3 R10, P6, PT, R11, R0, RZ ;  /* 0x000000000b0a7210 */ /* 0x000fe20007fde0ff */
[----:B0-----:R-:W-:-:S03]  /*6380*/  VIADD R8, R14, 0xffffffb3 ;  /* 0xffffffb30e087836 */ /* 0x001fc60000000000 */
[----:B------:R-:W-:Y:S01]  /*6390*/  LEA.HI.X.SX32 R11, R11, R2, 0x1, P6 ;  /* 0x000000020b0b7211 */ /* 0x000fe200030f0eff */
[----:B------:R-:W-:Y:S01]  /*63a0*/  IMAD.MOV.U32 R9, RZ, RZ, R10 ;  /* 0x000000ffff097224 */ /* 0x000fe200078e000a */
[----:B------:R-:W-:-:S03]  /*63b0*/  ISETP.GE.U32.AND P0, PT, R8, 0x7fffff34, PT ;  /* 0x7fffff340800780c */ /* 0x000fc60003f06070 */
[----:B------:R-:W-:-:S05]  /*63c0*/  IMAD.MOV.U32 R8, RZ, RZ, R11 ;  /* 0x000000ffff087224 */ /* 0x000fca00078e000b */
[----:B------:R-:W-:-:S04]  /*63d0*/  @!P2 LOP3.LUT R9, R9, R8, RZ, 0x3c, !PT ;  /* 0x000000080909a212 */ /* 0x000fc800078e3cff */
[----:B------:R-:W-:-:S04]  /*63e0*/  @!P2 LOP3.LUT R8, R9, R8, RZ, 0x3c, !PT ;  /* 0x000000080908a212 */ /* 0x000fc800078e3cff */
[----:B------:R-:W-:-:S05]  /*63f0*/  @!P2 LOP3.LUT R9, R9, R8, RZ, 0x3c, !PT ;  /* 0x000000080909a212 */ /* 0x000fca00078e3cff */
[----:B------:R0:W4:Y:S01]  /*6400*/  @!P2 LDG.E.U8 R84, desc[UR18][R8.64] ;  /* 0x000000120854a981 */ /* 0x000122000c1e1100 */
[----:B------:R-:W-:-:S05]  /*6410*/  VIADD R12, R14, 0xffffffc3 ;  /* 0xffffffc30e0c7836 */ /* 0x000fca0000000000 */
[----:B------:R-:W-:Y:S01]  /*6420*/  ISETP.GE.U32.AND P1, PT, R12, 0x7fffff44, PT ;  /* 0x7fffff440c00780c */ /* 0x000fe20003f26070 */
[----:B------:R-:W-:-:S05]  /*6430*/  VIADD R12, R14, 0xffffffbb ;  /* 0xffffffbb0e0c7836 */ /* 0x000fca0000000000 */
[----:B------:R-:W-:Y:S02]  /*6440*/  ISETP.GE.U32.AND P4, PT, R12, 0x7fffff3c, PT ;  /* 0x7fffff3c0c00780c */ /* 0x000fe40003f86070 */
[----:B------:R-:W-:Y:S02]  /*6450*/  PRMT R86, RZ, 0x7610, R86 ;  /* 0x00007610ff567816 */ /* 0x000fe40000000056 */
[----:B------:R-:W-:Y:S01]  /*6460*/  PRMT R82, RZ, 0x7610, R82 ;  /* 0x00007610ff527816 */ /* 0x000fe20000000052 */
[----:B--2---:R1:W-:Y:S04]  /*6470*/  STL [R1+0xa8], R26 ;  /* 0x0000a81a01007387 */ /* 0x0043e80000100800 */
[----:B-1----:R-:W2:Y:S04]  /*6480*/  LDL.LU R26, [R1+0x8e8] ;  /* 0x0008e800011a7983 */ /* 0x002ea80000300800 */
[----:B------:R1:W-:Y:S04]  /*6490*/  STL [R1+0x42c], R25 ;  /* 0x00042c1901007387 */ /* 0x0003e80000100800 */
[----:B-1----:R-:W2:Y:S04]  /*64a0*/  LDL.LU R25, [R1+0x8e4] ;  /* 0x0008e40001197983 */ /* 0x002ea80000300800 */
[----:B------:R-:W2:Y:S04]  /*64b0*/  LDL.LU R24, [R1+0x8e0] ;  /* 0x0008e00001187983 */ /* 0x000ea80000300800 */
[----:B---3--:R1:W-:Y:S04]  /*64c0*/  STL [R1+0xa4], R74 ;  /* 0x0000a44a01007387 */ /* 0x0083e80000100800 */
[----:B-1----:R-:W3:Y:S04]  /*64d0*/  LDL.LU R74, [R1+0x8dc] ;  /* 0x0008dc00014a7983 */ /* 0x002ee80000300800 */
[----:B------:R1:W-:Y:S02]  /*64e0*/  STL [R1+0x468], R10 ;  /* 0x0004680a01007387 */ /* 0x0003e40000100800 */
[----:B-1----:R-:W-:-:S05]  /*64f0*/  IMAD R10, R4, 0x34, RZ ;  /* 0x00000034040a7824 */ /* 0x002fca00078e02ff */
[----:B------:R-:W-:-:S04]  /*6500*/  IADD3 R12, P6, PT, R10, R0, RZ ;  /* 0x000000000a0c7210 */ /* 0x000fc80007fde0ff */
[----:B0-----:R-:W-:Y:S01]  /*6510*/  LEA.HI.X.SX32 R8, R10, R2, 0x1, P6 ;  /* 0x000000020a087211 */ /* 0x001fe200030f0eff */
[----:B------:R-:W-:Y:S01]  /*6520*/  IMAD.MOV.U32 R9, RZ, RZ, R12 ;  /* 0x000000ffff097224 */ /* 0x000fe200078e000c */
[----:B------:R0:W-:Y:S04]  /*6530*/  STL [R1+0x464], R11 ;  /* 0x0004640b01007387 */ /* 0x0001e80000100800 */
[-C--:B------:R-:W-:Y:S01]  /*6540*/  @!P5 LOP3.LUT R9, R9, R8.reuse, RZ, 0x3c, !PT ;  /* 0x000000080909d212 */ /* 0x080fe200078e3cff */
[----:B------:R-:W-:Y:S04]  /*6550*/  STL [R1+0x4a8], R12 ;  /* 0x0004a80c01007387 */ /* 0x000fe80000100800 */
[----:B------:R1:W-:Y:S01]  /*6560*/  STL [R1+0x4a4], R8 ;  /* 0x0004a40801007387 */ /* 0x0003e20000100800 */
[----:B0-----:R-:W-:Y:S01]  /*6570*/  VIADD R11, R14, 0xffffffab ;  /* 0xffffffab0e0b7836 */ /* 0x001fe20000000000 */
[----:B-1----:R-:W-:-:S04]  /*6580*/  @!P5 LOP3.LUT R8, R9, R8, RZ, 0x3c, !PT ;  /* 0x000000080908d212 */ /* 0x002fc800078e3cff */
[----:B------:R-:W-:Y:S02]  /*6590*/  @!P5 LOP3.LUT R9, R9, R8, RZ, 0x3c, !PT ;  /* 0x000000080909d212 */ /* 0x000fe400078e3cff */
[----:B------:R-:W-:-:S03]  /*65a0*/  ISETP.GE.U32.AND P2, PT, R11, 0x7fffff2c, PT ;  /* 0x7fffff2c0b00780c */ /* 0x000fc60003f46070 */
[----:B------:R0:W2:Y:S01]  /*65b0*/  @!P5 LDG.E.U8 R86, desc[UR18][R8.64] ;  /* 0x000000120856d981 */ /* 0x0000a2000c1e1100 */
[----:B------:R-:W-:-:S03]  /*65c0*/  IMAD R11, R4, 0x3c, RZ ;  /* 0x0000003c040b7824 */ /* 0x000fc600078e02ff */
[----:B----4-:R1:W-:Y:S02]  /*65d0*/  STL [R1+0x9c], R84 ;  /* 0x00009c5401007387 */ /* 0x0103e40000100800 */
[----:B-1----:R-:W-:-:S04]  /*65e0*/  IADD3 R84, P6, PT, R11, R0, RZ ;  /* 0x000000000b547210 */ /* 0x002fc80007fde0ff */
[----:B0-----:R-:W-:Y:S01]  /*65f0*/  LEA.HI.X.SX32 R8, R11, R2, 0x1, P6 ;  /* 0x000000020b087211 */ /* 0x001fe200030f0eff */
[----:B------:R-:W-:Y:S01]  /*6600*/  IMAD.MOV.U32 R9, RZ, RZ, R84 ;  /* 0x000000ffff097224 */ /* 0x000fe200078e0054 */
[----:B------:R-:W-:Y:S04]  /*6610*/  STL [R1+0x4e0], R84 ;  /* 0x0004e05401007387 */ /* 0x000fe80000100800 */
[-C--:B------:R-:W-:Y:S01]  /*6620*/  @!P1 LOP3.LUT R9, R9, R8.reuse, RZ, 0x3c, !PT ;  /* 0x0000000809099212 */ /* 0x080fe200078e3cff */
[----:B------:R0:W-:Y:S03]  /*6630*/  STL [R1+0x4dc], R8 ;  /* 0x0004dc0801007387 */ /* 0x0001e60000100800 */
[----:B0-----:R-:W-:-:S04]  /*6640*/  @!P1 LOP3.LUT R8, R9, R8, RZ, 0x3c, !PT ;  /* 0x0000000809089212 */ /* 0x001fc800078e3cff */
[----:B------:R-:W-:-:S05]  /*6650*/  @!P1 LOP3.LUT R9, R9, R8, RZ, 0x3c, !PT ;  /* 0x0000000809099212 */ /* 0x000fca00078e3cff */
[----:B------:R0:W4:Y:S01]  /*6660*/  @!P1 LDG.E.U8 R82, desc[UR18][R8.64] ;  /* 0x0000001208529981 */ /* 0x000122000c1e1100 */
[----:B------:R-:W-:-:S05]  /*6670*/  IMAD R10, R4, 0x44, RZ ;  /* 0x00000044040a7824 */ /* 0x000fca00078e02ff */
[----:B------:R-:W-:-:S05]  /*6680*/  IADD3 R84, P6, PT, R10, R0, RZ ;  /* 0x000000000a547210 */ /* 0x000fca0007fde0ff */
[----:B------:R-:W-:Y:S01]  /*6690*/  STL [R1+0x518], R84 ;  /* 0x0005185401007387 */ /* 0x000fe20000100800 */
[----:B0-----:R-:W-:Y:S02]  /*66a0*/  @!P4 IMAD.MOV.U32 R8, RZ, RZ, R84 ;  /* 0x000000ffff08c224 */ /* 0x001fe400078e0054 */
[----:B------:R-:W-:Y:S02]  /*66b0*/  IMAD R11, R4, 0x4c, RZ ;  /* 0x0000004c040b7824 */ /* 0x000fe400078e02ff */
[----:B------:R-:W-:-:S05]  /*66c0*/  VIADD R12, R14, 0xffffffa3 ;  /* 0xffffffa30e0c7836 */ /* 0x000fca0000000000 */
[----:B------:R-:W-:Y:S01]  /*66d0*/  ISETP.GE.U32.AND P5, PT, R12, 0x7fffff24, PT ;  /* 0x7fffff240c00780c */ /* 0x000fe20003fa6070 */
[----:B------:R-:W-:-:S05]  /*66e0*/  VIADD R12, R14, 0xffffff9b ;  /* 0xffffff9b0e0c7836 */ /* 0x000fca0000000000 */
[----:B------:R-:W-:Y:S02]  /*66f0*/  ISETP.GE.U32.AND P1, PT, R12, 0x7fffff1c, PT ;  /* 0x7fffff1c0c00780c */ /* 0x000fe40003f26070 */
[----:B------:R-:W-:Y:S01]  /*6700*/  PRMT R12, RZ, 0x7610, R12 ;  /* 0x00007610ff0c7816 */ /* 0x000fe2000000000c */
[----:B--2---:R0:W-:Y:S02]  /*6710*/  STL [R1+0x90], R86 ;  /* 0x0000905601007387 */ /* 0x0041e40000100800 */
[----:B0-----:R-:W-:-:S05]  /*6720*/  LEA.HI.X.SX32 R86, R10, R2, 0x1, P6 ;  /* 0x000000020a567211 */ /* 0x001fca00030f0eff */
[----:B------:R-:W-:-:S05]  /*6730*/  @!P4 IMAD.MOV.U32 R9, RZ, RZ, R86 ;  /* 0x000000ffff09c224 */ /* 0x000fca00078e0056 */
[----:B------:R0:W2:Y:S04]  /*6740*/  @!P4 LDG.E.U8 R73, desc[UR18][R8.64] ;  /* 0x000000120849c981 */ /* 0x0000a8000c1e1100 */
[----:B------:R-:W-:Y:S01]  /*6750*/  STL [R1+0x514], R86 ;  /* 0x0005145601007387 */ /* 0x000fe20000100800 */
[----:B0-----:R-:W-:-:S05]  /*6760*/  VIADD R8, R14, 0xffffff93 ;  /* 0xffffff930e087836 */ /* 0x001fca0000000000 */
[----:B------:R-:W-:Y:S01]  /*6770*/  ISETP.GE.U32.AND P4, PT, R8, 0x7fffff14, PT ;  /* 0x7fffff140800780c */ /* 0x000fe20003f86070 */
[----:B----4-:R0:W-:Y:S02]  /*6780*/  STL [R1+0x8c], R82 ;  /* 0x00008c5201007387 */ /* 0x0101e40000100800 */
[----:B0-----:R-:W-:-:S04]  /*6790*/  IADD3 R82, P6, PT, R11, R0, RZ ;  /* 0x000000000b527210 */ /* 0x001fc80007fde0ff */
[----:B------:R-:W-:Y:S01]  /*67a0*/  LEA.HI.X.SX32 R84, R11, R2, 0x1, P6 ;  /* 0x000000020b547211 */ /* 0x000fe200030f0eff */
[----:B------:R-:W-:-:S04]  /*67b0*/  @!P0 IMAD.MOV.U32 R8, RZ, RZ, R82 ;  /* 0x000000ffff088224 */ /* 0x000fc800078e0052 */
[----:B------:R-:W-:-:S05]  /*67c0*/  @!P0 IMAD.MOV.U32 R9, RZ, RZ, R84 ;  /* 0x000000ffff098224 */ /* 0x000fca00078e0054 */
[----:B------:R0:W4:Y:S01]  /*67d0*/  @!P0 LDG.E.U8 R12, desc[UR18][R8.64] ;  /* 0x00000012080c8981 */ /* 0x000122000c1e1100 */
[----:B------:R-:W-:-:S03]  /*67e0*/  IMAD R10, R4, 0x54, RZ ;  /* 0x00000054040a7824 */ /* 0x000fc600078e02ff */
[----:B------:R-:W-:Y:S04]  /*67f0*/  STL [R1+0x550], R82 ;  /* 0x0005505201007387 */ /* 0x000fe80000100800 */
[----:B------:R-:W-:Y:S01]  /*6800*/  STL [R1+0x54c], R84 ;  /* 0x00054c5401007387 */ /* 0x000fe20000100800 */
[----:B------:R-:W-:-:S05]  /*6810*/  VIADD R11, R14, 0xffffff8b ;  /* 0xffffff8b0e0b7836 */ /* 0x000fca0000000000 */
[----:B------:R-:W-:Y:S01]  /*6820*/  ISETP.GE.U32.AND P0, PT, R11, 0x7fffff0c, PT ;  /* 0x7fffff0c0b00780c */ /* 0x000fe20003f06070 */
[----:B------:R-:W-:Y:S01]  /*6830*/  IMAD R11, R4, 0x5c, RZ ;  /* 0x0000005c040b7824 */ /* 0x000fe200078e02ff */
[----:B--2---:R1:W-:Y:S02]  /*6840*/  STL [R1+0x84], R73 ;  /* 0x0000844901007387 */ /* 0x0043e40000100800 */
[----:B-1----:R-:W-:-:S04]  /*6850*/  IADD3 R73, P6, PT, R10, R0, RZ ;  /* 0x000000000a497210 */ /* 0x002fc80007fde0ff */
[----:B------:R-:W-:Y:S01]  /*6860*/  LEA.HI.X.SX32 R84, R10, R2, 0x1, P6 ;  /* 0x000000020a547211 */ /* 0x000fe200030f0eff */
[----:B0-----:R-:W-:-:S04]  /*6870*/  @!P2 IMAD.MOV.U32 R8, RZ, RZ, R73 ;  /* 0x000000ffff08a224 */ /* 0x001fc800078e0049 */
[----:B------:R-:W-:-:S05]  /*6880*/  @!P2 IMAD.MOV.U32 R9, RZ, RZ, R84 ;  /* 0x000000ffff09a224 */ /* 0x000fca00078e0054 */
[----:B------:R0:W2:Y:S01]  /*6890*/  @!P2 LDG.E.U8 R72, desc[UR18][R8.64] ;  /* 0x000000120848a981 */ /* 0x0000a2000c1e1100 */
[----:B------:R-:W-:-:S03]  /*68a0*/  IADD3 R82, P6, PT, R11, R0, RZ ;  /* 0x000000000b527210 */ /* 0x000fc60007fde0ff */
[----:B------:R-:W-:Y:S02]  /*68b0*/  STL [R1+0x588], R73 ;  /* 0x0005884901007387 */ /* 0x000fe40000100800 */
[----:B0-----:R-:W-:Y:S02]  /*68c0*/  @!P5 IMAD.MOV.U32 R8, RZ, RZ, R82 ;  /* 0x000000ffff08d224 */ /* 0x001fe400078e0052 */
[----:B----4-:R-:W-:Y:S04]  /*68d0*/  STL [R1+0x80], R12 ;  /* 0x0000800c01007387 */ /* 0x010fe80000100800 */
[----:B------:R0:W-:Y:S02]  /*68e0*/  STL [R1+0x584], R84 ;  /* 0x0005845401007387 */ /* 0x0001e40000100800 */
[----:B0-----:R-:W-:-:S05]  /*68f0*/  LEA.HI.X.SX32 R84, R11, R2, 0x1, P6 ;  /* 0x000000020b547211 */ /* 0x001fca00030f0eff */
[----:B------:R-:W-:-:S05]  /*6900*/  @!P5 IMAD.MOV.U32 R9, RZ, RZ, R84 ;  /* 0x000000ffff09d224 */ /* 0x000fca00078e0054 */
[----:B------:R0:W4:Y:S01]  /*6910*/  @!P5 LDG.E.U8 R23, desc[UR18][R8.64] ;  /* 0x000000120817d981 */ /* 0x000122000c1e1100 */
[----:B------:R-:W-:-:S03]  /*6920*/  IMAD R10, R4, 0x64, RZ ;  /* 0x00000064040a7824 */ /* 0x000fc600078e02ff */
[----:B------:R-:W-:Y:S01]  /*6930*/  STL [R1+0x5c0], R82 ;  /* 0x0005c05201007387 */ /* 0x000fe20000100800 */
[----:B------:R-:W-:Y:S02]  /*6940*/  IMAD R11, R4, 0x6c, RZ ;  /* 0x0000006c040b7824 */ /* 0x000fe400078e02ff */
[----:B------:R-:W-:-:S05]  /*6950*/  VIADD R12, R14, 0xffffff83 ;  /* 0xffffff830e0c7836 */ /* 0x000fca0000000000 */
[----:B------:R-:W-:Y:S01]  /*6960*/  ISETP.GE.U32.AND P2, PT, R12, 0x7fffff04, PT ;  /* 0x7fffff040c00780c */ /* 0x000fe20003f46070 */
[----:B------:R-:W-:-:S05]  /*6970*/  VIADD R12, R14, 0xfffffffa ;  /* 0xfffffffa0e0c7836 */ /* 0x000fca0000000000 */
[----:B------:R-:W-:Y:S02]  /*6980*/  ISETP.GE.U32.AND P5, PT, R12, 0x7fffff7b, PT ;  /* 0x7fffff7b0c00780c */ /* 0x000fe40003fa6070 */
[----:B------:R-:W-:Y:S01]  /*6990*/  PRMT R12, RZ, 0x7610, R12 ;  /* 0x00007610ff0c7816 */ /* 0x000fe2000000000c */
[----:B--2---:R1:W-:Y:S02]  /*69a0*/  STL [R1+0x7c], R72 ;  /* 0x00007c4801007387 */ /* 0x0043e40000100800 */
[----:B-1----:R-:W-:-:S04]  /*69b0*/  IADD3 R72, P6, PT, R10, R0, RZ ;  /* 0x000000000a487210 */ /* 0x002fc80007fde0ff */
[----:B------:R-:W-:Y:S01]  /*69c0*/  LEA.HI.X.SX32 R73, R10, R2, 0x1, P6 ;  /* 0x000000020a497211 */ /* 0x000fe200030f0eff */
[----:B0-----:R-:W-:-:S04]  /*69d0*/  @!P1 IMAD.MOV.U32 R8, RZ, RZ, R72 ;  /* 0x000000ffff089224 */ /* 0x001fc800078e0048 */
[----:B------:R-:W-:-:S05]  /*69e0*/  @!P1 IMAD.MOV.U32 R9, RZ, RZ, R73 ;  /* 0x000000ffff099224 */ /* 0x000fca00078e0049 */
[----:B------:R0:W2:Y:S04]  /*69f0*/  @!P1 LDG.E.U8 R22, desc[UR18][R8.64] ;  /* 0x0000001208169981 */ /* 0x0000a8000c1e1100 */
[----:B------:R-:W-:Y:S04]  /*6a00*/  STL [R1+0x5bc], R84 ;  /* 0x0005bc5401007387 */ /* 0x000fe80000100800 */
[----:B------:R-:W-:Y:S04]  /*6a10*/  STL [R1+0x5f8], R72 ;  /* 0x0005f84801007387 */ /* 0x000fe80000100800 */
[----:B------:R-:W-:Y:S01]  /*6a20*/  STL [R1+0x5f4], R73 ;  /* 0x0005f44901007387 */ /* 0x000fe20000100800 */
[----:B0-----:R-:W-:-:S03]  /*6a30*/  VIADD R8, R14, 0xfffffff2 ;  /* 0xfffffff20e087836 */ /* 0x001fc60000000000 */
[----:B----4-:R0:W-:Y:S02]  /*6a40*/  STL [R1+0x70], R23 ;  /* 0x0000701701007387 */ /* 0x0101e40000100800 */
[----:B------:R-:W-:Y:S02]  /*6a50*/  ISETP.GE.U32.AND P1, PT, R8, 0x7fffff73, PT ;  /* 0x7fffff730800780c */ /* 0x000fe40003f26070 */
        /* <DEDUP_REMOVED lines=50> */
[----:B------:R-:W-:Y:S02]  /*6d80*/  IMAD R10, R4, 0x15, RZ ;  /* 0x00000015040a7824 */ /* 0x000fe400078e02ff */
[----:B------:R-:W-:Y:S01]  /*6d90*/  VIADD R11, R14, 0xffffffca ;  /* 0xffffffca0e0b7836 */ /* 0x000fe20000000000 */
[----:B------:R-:W-:Y:S04]  /*6da0*/  STL [R1+0xd0], R20 ;  /* 0x0000d01401007387 */ /* 0x000fe80000100800 */
[----:B------:R-:W-:Y:S01]  /*6db0*/  STL [R1+0xcc], R21 ;  /* 0x0000cc1501007387 */ /* 0x000fe20000100800 */
[----:B------:R-:W-:Y:S01]  /*6dc0*/  ISETP.GE.U32.AND P1, PT, R11, 0x7fffff4b, PT ;  /* 0x7fffff4b0b00780c */ /* 0x000fe20003f26070 */
[----:B------:R-:W-:Y:S01]  /*6dd0*/  IMAD R11, R4, 0x1d, RZ ;  /* 0x0000001d040b7824 */ /* 0x000fe200078e02ff */
[----:B------:R-:W-:Y:S01]  /*6de0*/  PRMT R5, RZ, 0x7610, R5 ;  /* 0x00007610ff057816 */ /* 0x000fe20000000005 */
[----:B--2---:R1:W-:Y:S02]  /*6df0*/  STL [R1+0x54], R19 ;  /* 0x0000541301007387 */ /* 0x0043e40000100800 */
[----:B-1----:R-:W-:-:S04]  /*6e00*/  IADD3 R19, P6, PT, R10, R0, RZ ;  /* 0x000000000a137210 */ /* 0x002fc80007fde0ff */
[----:B------:R-:W-:Y:S02]  /*6e10*/  LEA.HI.X.SX32 R20, R10, R2, 0x1, P6 ;  /* 0x000000020a147211 */ /* 0x000fe400030f0eff */
[C---:B------:R-:W-:Y:S01]  /*6e20*/  IADD3 R21, P6, PT, R11.reuse, R0, RZ ;  /* 0x000000000b157210 */ /* 0x040fe20007fde0ff */
[----:B0-----:R-:W-:Y:S02]  /*6e30*/  @!P4 IMAD.MOV.U32 R8, RZ, RZ, R19 ;  /* 0x000000ffff08c224 */ /* 0x001fe400078e0013 */
[----:B------:R-:W-:Y:S01]  /*6e40*/  @!P4 IMAD.MOV.U32 R9, RZ, RZ, R20 ;  /* 0x000000ffff09c224 */ /* 0x000fe200078e0014 */
[----:B------:R-:W-:-:S04]  /*6e50*/  LEA.HI.X.SX32 R22, R11, R2, 0x1, P6 ;  /* 0x000000020b167211 */ /* 0x000fc800030f0eff */
[----:B------:R0:W2:Y:S01]  /*6e60*/  @!P4 LDG.E.U8 R5, desc[UR18][R8.64] ;  /* 0x000000120805c981 */ /* 0x0000a2000c1e1100 */
[----:B------:R-:W-:Y:S02]  /*6e70*/  IMAD R10, R4, 0x25, RZ ;  /* 0x00000025040a7824 */ /* 0x000fe400078e02ff */
[----:B0-----:R-:W-:Y:S02]  /*6e80*/  @!P0 IMAD.MOV.U32 R8, RZ, RZ, R21 ;  /* 0x000000ffff088224 */ /* 0x001fe400078e0015 */
[----:B------:R-:W-:-:S05]  /*6e90*/  @!P0 IMAD.MOV.U32 R9, RZ, RZ, R22 ;  /* 0x000000ffff098224 */ /* 0x000fca00078e0016 */
[----:B------:R0:W3:Y:S04]  /*6ea0*/  @!P0 LDG.E.U8 R18, desc[UR18][R8.64] ;  /* 0x0000001208128981 */ /* 0x0000e8000c1e1100 */
[----:B------:R1:W-:Y:S04]  /*6eb0*/  STL [R1+0x140], R19 ;  /* 0x0001401301007387 */ /* 0x0003e80000100800 */
[----:B----4-:R-:W-:Y:S01]  /*6ec0*/  STL [R1+0x4c], R12 ;  /* 0x00004c0c01007387 */ /* 0x010fe20000100800 */
[----:B-1----:R-:W-:-:S03]  /*6ed0*/  IADD3 R19, P6, PT, R10, R0, RZ ;  /* 0x000000000a137210 */ /* 0x002fc60007fde0ff */
[----:B------:R1:W-:Y:S02]  /*6ee0*/  STL [R1+0x13c], R20 ;  /* 0x00013c1401007387 */ /* 0x0003e40000100800 */
[----:B0-----:R-:W-:Y:S01]  /*6ef0*/  @!P2 IMAD.MOV.U32 R8, RZ, RZ, R19 ;  /* 0x000000ffff08a224 */ /* 0x001fe200078e0013 */
[----:B-1----:R-:W-:-:S05]  /*6f00*/  LEA.HI.X.SX32 R20, R10, R2, 0x1, P6 ;  /* 0x000000020a147211 */ /* 0x002fca00030f0eff */
[----:B------:R-:W-:-:S05]  /*6f10*/  @!P2 IMAD.MOV.U32 R9, RZ, RZ, R20 ;  /* 0x000000ffff09a224 */ /* 0x000fca00078e0014 */
[----:B------:R0:W4:Y:S01]  /*6f20*/  @!P2 LDG.E.U8 R17, desc[UR18][R8.64] ;  /* 0x000000120811a981 */ /* 0x000122000c1e1100 */
[----:B------:R-:W-:Y:S02]  /*6f30*/  IMAD R11, R4, 0x2d, RZ ;  /* 0x0000002d040b7824 */ /* 0x000fe400078e02ff */
[----:B------:R-:W-:-:S05]  /*6f40*/  VIADD R12, R14, 0xffffffc2 ;  /* 0xffffffc20e0c7836 */ /* 0x000fca0000000000 */
[----:B------:R-:W-:Y:S01]  /*6f50*/  ISETP.GE.U32.AND P4, PT, R12, 0x7fffff43, PT ;  /* 0x7fffff430c00780c */ /* 0x000fe20003f86070 */
[C---:B------:R-:W-:Y:S02]  /*6f60*/  VIADD R12, R14.reuse, 0xffffffba ;  /* 0xffffffba0e0c7836 */ /* 0x040fe40000000000 */
[----:B0-----:R-:W-:-:S03]  /*6f70*/  VIADD R8, R14, 0xffffffb2 ;  /* 0xffffffb20e087836 */ /* 0x001fc60000000000 */
[----:B------:R-:W-:Y:S02]  /*6f80*/  ISETP.GE.U32.AND P0, PT, R12, 0x7fffff3b, PT ;  /* 0x7fffff3b0c00780c */ /* 0x000fe40003f06070 */
[----:B------:R-:W-:Y:S02]  /*6f90*/  PRMT R12, RZ, 0x7610, R12 ;  /* 0x00007610ff0c7816 */ /* 0x000fe4000000000c */
[----:B------:R-:W-:Y:S01]  /*6fa0*/  ISETP.GE.U32.AND P2, PT, R8, 0x7fffff33, PT ;  /* 0x7fffff330800780c */ /* 0x000fe20003f46070 */
[----:B------:R-:W-:Y:S01]  /*6fb0*/  IMAD R10, R4, 0x35, RZ ;  /* 0x00000035040a7824 */ /* 0x000fe200078e02ff */
[----:B--2---:R-:W-:Y:S04]  /*6fc0*/  STL [R1+0x88c], R5 ;  /* 0x00088c0501007387 */ /* 0x004fe80000100800 */
[----:B------:R-:W-:Y:S04]  /*6fd0*/  STL [R1+0x400], R21 ;  /* 0x0004001501007387 */ /* 0x000fe80000100800 */
[----:B------:R-:W-:Y:S04]  /*6fe0*/  STL [R1+0x3fc], R22 ;  /* 0x0003fc1601007387 */ /* 0x000fe80000100800 */
[----:B------:R-:W-:Y:S04]  /*6ff0*/  STL [R1+0x438], R19 ;  /* 0x0004381301007387 */ /* 0x000fe80000100800 */
[----:B------:R-:W-:Y:S04]  /*7000*/  STL [R1+0x434], R20 ;  /* 0x0004341401007387 */ /* 0x000fe80000100800 */
[----:B---3--:R0:W-:Y:S02]  /*7010*/  STL [R1+0x40], R18 ;  /* 0x0000401201007387 */ /* 0x0081e40000100800 */
[----:B0-----:R-:W-:-:S04]  /*7020*/  IADD3 R18, P6, PT, R11, R0, RZ ;  /* 0x000000000b127210 */ /* 0x001fc80007fde0ff */
[----:B------:R-:W-:Y:S01]  /*7030*/  LEA.HI.X.SX32 R19, R11, R2, 0x1, P6 ;  /* 0x000000020b137211 */ /* 0x000fe200030f0eff */
[----:B------:R-:W-:-:S04]  /*7040*/  @!P5 IMAD.MOV.U32 R8, RZ, RZ, R18 ;  /* 0x000000ffff08d224 */ /* 0x000fc800078e0012 */
[----:B------:R-:W-:Y:S01]  /*7050*/  @!P5 IMAD.MOV.U32 R9, RZ, RZ, R19 ;  /* 0x000000ffff09d224 */ /* 0x000fe200078e0013 */
[----:B------:R-:W-:Y:S04]  /*7060*/  STL [R1+0x470], R18 ;  /* 0x0004701201007387 */ /* 0x000fe80000100800 */
[----:B------:R0:W2:Y:S04]  /*7070*/  @!P5 LDG.E.U8 R12, desc[UR18][R8.64] ;  /* 0x00000012080cd981 */ /* 0x0000a8000c1e1100 */
[----:B------:R-:W-:Y:S04]  /*7080*/  STL [R1+0x46c], R19 ;  /* 0x00046c1301007387 */ /* 0x000fe80000100800 */
[----:B----4-:R1:W-:Y:S02]  /*7090*/  STL [R1+0x34], R17 ;  /* 0x0000341101007387 */ /* 0x0103e40000100800 */
[----:B-1----:R-:W-:-:S04]  /*70a0*/  IADD3 R17, P6, PT, R10, R0, RZ ;  /* 0x000000000a117210 */ /* 0x002fc80007fde0ff */
[----:B------:R-:W-:Y:S01]  /*70b0*/  LEA.HI.X.SX32 R19, R10, R2, 0x1, P6 ;  /* 0x000000020a137211 */ /* 0x000fe200030f0eff */
[----:B0-----:R-:W-:-:S04]  /*70c0*/  @!P1 IMAD.MOV.U32 R8, RZ, RZ, R17 ;  /* 0x000000ffff089224 */ /* 0x001fc800078e0011 */
[----:B------:R-:W-:-:S05]  /*70d0*/  @!P1 IMAD.MOV.U32 R9, RZ, RZ, R19 ;  /* 0x000000ffff099224 */ /* 0x000fca00078e0013 */
[----:B------:R0:W3:Y:S01]  /*70e0*/  @!P1 LDG.E.U8 R16, desc[UR18][R8.64] ;  /* 0x0000001208109981 */ /* 0x0000e2000c1e1100 */
[----:B------:R-:W-:-:S05]  /*70f0*/  VIADD R11, R14, 0xffffffaa ;  /* 0xffffffaa0e0b7836 */ /* 0x000fca0000000000 */
[----:B------:R-:W-:Y:S01]  /*7100*/  ISETP.GE.U32.AND P5, PT, R11, 0x7fffff2b, PT ;  /* 0x7fffff2b0b00780c */ /* 0x000fe20003fa6070 */
[----:B------:R-:W-:Y:S01]  /*7110*/  IMAD R11, R4, 0x3d, RZ ;  /* 0x0000003d040b7824 */ /* 0x000fe200078e02ff */
[----:B------:R-:W-:Y:S04]  /*7120*/  STL [R1+0x4b0], R17 ;  /* 0x0004b01101007387 */ /* 0x000fe80000100800 */
[----:B------:R-:W-:-:S05]  /*7130*/  IADD3 R18, P6, PT, R11, R0, RZ ;  /* 0x000000000b127210 */ /* 0x000fca0007fde0ff */
[----:B0-----:R-:W-:Y:S02]  /*7140*/  @!P4 IMAD.MOV.U32 R8, RZ, RZ, R18 ;  /* 0x000000ffff08c224 */ /* 0x001fe400078e0012 */
[----:B------:R-:W-:Y:S01]  /*7150*/  IMAD R10, R4, 0x45, RZ ;  /* 0x00000045040a7824 */ /* 0x000fe200078e02ff */
[----:B--2---:R-:W-:Y:S04]  /*7160*/  STL [R1+0x2c], R12 ;  /* 0x00002c0c01007387 */ /* 0x004fe80000100800 */
[----:B------:R0:W-:Y:S02]  /*7170*/  STL [R1+0x4ac], R19 ;  /* 0x0004ac1301007387 */ /* 0x0001e40000100800 */
[----:B0-----:R-:W-:-:S05]  /*7180*/  LEA.HI.X.SX32 R19, R11, R2, 0x1, P6 ;  /* 0x000000020b137211 */ /* 0x001fca00030f0eff */
[----:B------:R-:W-:-:S05]  /*7190*/  @!P4 IMAD.MOV.U32 R9, RZ, RZ, R19 ;  /* 0x000000ffff09c224 */ /* 0x000fca00078e0013 */
[----:B------:R0:W2:Y:S04]  /*71a0*/  @!P4 LDG.E.U8 R15, desc[UR18][R8.64] ;  /* 0x00000012080fc981 */ /* 0x0000a8000c1e1100 */
[----:B------:R-:W-:Y:S04]  /*71b0*/  STL [R1+0x4e8], R18 ;  /* 0x0004e81201007387 */ /* 0x000fe80000100800 */
[----:B---3--:R1:W-:Y:S02]  /*71c0*/  STL [R1+0x28], R16 ;  /* 0x0000281001007387 */ /* 0x0083e40000100800 */
[----:B-1----:R-:W-:-:S04]  /*71d0*/  IADD3 R16, P6, PT, R10, R0, RZ ;  /* 0x000000000a107210 */ /* 0x002fc80007fde0ff */
[----:B------:R-:W-:Y:S01]  /*71e0*/  LEA.HI.X.SX32 R17, R10, R2, 0x1, P6 ;  /* 0x000000020a117211 */ /* 0x000fe200030f0eff */
[----:B0-----:R-:W-:-:S04]  /*71f0*/  @!P0 IMAD.MOV.U32 R8, RZ, RZ, R16 ;  /* 0x000000ffff088224 */ /* 0x001fc800078e0010 */
[----:B------:R-:W-:-:S05]  /*7200*/  @!P0 IMAD.MOV.U32 R9, RZ, RZ, R17 ;  /* 0x000000ffff098224 */ /* 0x000fca00078e0011 */
[----:B------:R0:W3:Y:S01]  /*7210*/  @!P0 LDG.E.U8 R13, desc[UR18][R8.64] ;  /* 0x00000012080d8981 */ /* 0x0000e2000c1e1100 */
[----:B------:R-:W-:Y:S02]  /*7220*/  IMAD R11, R4, 0x4d, RZ ;  /* 0x0000004d040b7824 */ /* 0x000fe400078e02ff */
[----:B------:R-:W-:Y:S01]  /*7230*/  VIADD R12, R14, 0xffffffa2 ;  /* 0xffffffa20e0c7836 */ /* 0x000fe20000000000 */
[----:B------:R-:W-:Y:S04]  /*7240*/  STL [R1+0x4e4], R19 ;  /* 0x0004e41301007387 */ /* 0x000fe80000100800 */
[----:B------:R-:W-:Y:S01]  /*7250*/  STL [R1+0x520], R16 ;  /* 0x0005201001007387 */ /* 0x000fe20000100800 */
[----:B------:R-:W-:-:S03]  /*7260*/  ISETP.GE.U32.AND P1, PT, R12, 0x7fffff23, PT ;  /* 0x7fffff230c00780c */ /* 0x000fc60003f26070 */
[----:B------:R-:W-:Y:S01]  /*7270*/  STL [R1+0x51c], R17 ;  /* 0x00051c1101007387 */ /* 0x000fe20000100800 */
[C---:B------:R-:W-:Y:S02]  /*7280*/  VIADD R12, R14.reuse, 0xffffff9a ;  /* 0xffffff9a0e0c7836 */ /* 0x040fe40000000000 */
[----:B0-----:R-:W-:-:S03]  /*7290*/  VIADD R8, R14, 0xffffff92 ;  /* 0xffffff920e087836 */ /* 0x001fc60000000000 */
[----:B------:R-:W-:Y:S02]  /*72a0*/  ISETP.GE.U32.AND P4, PT, R12, 0x7fffff1b, PT ;  /* 0x7fffff1b0c00780c */ /* 0x000fe40003f86070 */
[----:B------:R-:W-:Y:S02]  /*72b0*/  PRMT R12, RZ, 0x7610, R12 ;  /* 0x00007610ff0c7816 */ /* 0x000fe4000000000c */
[----:B------:R-:W-:Y:S01]  /*72c0*/  ISETP.GE.U32.AND P0, PT, R8, 0x7fffff13, PT ;  /* 0x7fffff130800780c */ /* 0x000fe20003f06070 */
[----:B------:R-:W-:Y:S01]  /*72d0*/  IMAD R10, R4, 0x55, RZ ;  /* 0x00000055040a7824 */ /* 0x000fe200078e02ff */
[----:B------:R-:W-:Y:S01]  /*72e0*/  PRMT R5, RZ, 0x7610, R5 ;  /* 0x00007610ff057816 */ /* 0x000fe20000000005 */
[----:B--2---:R0:W-:Y:S02]  /*72f0*/  STL [R1+0x20], R15 ;  /* 0x0000200f01007387 */ /* 0x0041e40000100800 */
[----:B0-----:R-:W-:-:S04]  /*7300*/  IADD3 R15, P6, PT, R11, R0, RZ ;  /* 0x000000000b0f7210 */ /* 0x001fc80007fde0ff */
[----:B------:R-:W-:Y:S01]  /*7310*/  LEA.HI.X.SX32 R16, R11, R2, 0x1, P6 ;  /* 0x000000020b107211 */ /* 0x000fe200030f0eff */
[----:B------:R-:W-:-:S04]  /*7320*/  @!P2 IMAD.MOV.U32 R8, RZ, RZ, R15 ;  /* 0x000000ffff08a224 */ /* 0x000fc800078e000f */
[----:B------:R-:W-:-:S05]  /*7330*/  @!P2 IMAD.MOV.U32 R9, RZ, RZ, R16 ;  /* 0x000000ffff09a224 */ /* 0x000fca00078e0010 */
[----:B------:R0:W2:Y:S04]  /*7340*/  @!P2 LDG.E.U8 R12, desc[UR18][R8.64] ;  /* 0x00000012080ca981 */ /* 0x0000a8000c1e1100 */
[----:B------:R-:W-:Y:S04]  /*7350*/  STL [R1+0x558], R15 ;  /* 0x0005580f01007387 */ /* 0x000fe80000100800 */
[----:B------:R-:W-:Y:S04]  /*7360*/  STL [R1+0x554], R16 ;  /* 0x0005541001007387 */ /* 0x000fe80000100800 */
[----:B---3--:R1:W-:Y:S02]  /*7370*/  STL [R1+0x18], R13 ;  /* 0x0000180d01007387 */ /* 0x0083e40000100800 */
        /* <DEDUP_REMOVED lines=9> */
[----:B------:R-:W-:Y:S02]  /*7410*/  IADD3 R15, P6, PT, R11, R0, RZ ;  /* 0x000000000b0f7210 */ /* 0x000fe40007fde0ff */
[----:B------:R-:W-:-:S03]  /*7420*/  PRMT R3, RZ, 0x7610, R3 ;  /* 0x00007610ff037816 */ /* 0x000fc60000000003 */
        /* <DEDUP_REMOVED lines=14> */
[----:B------:R-:W-:Y:S02]  /*7510*/  VIADD R12, R14, 0xffffff82 ;  /* 0xffffff820e0c7836 */ /* 0x000fe40000000000 */
[----:B------:R-:W-:Y:S01]  /*7520*/  IMAD R11, R4, 0x6d, RZ ;  /* 0x0000006d040b7824 */ /* 0x000fe200078e02ff */
[----:B------:R-:W-:Y:S02]  /*7530*/  STL [R1+0x5c4], R16 ;  /* 0x0005c41001007387 */ /* 0x000fe40000100800 */
[----:B------:R-:W-:Y:S01]  /*7540*/  ISETP.GE.U32.AND P5, PT, R12, 0x7fffff03, PT ;  /* 0x7fffff030c00780c */ /* 0x000fe20003fa6070 */
[----:B------:R-:W-:Y:S01]  /*7550*/  VIADD R12, R14, 0xfffffff9 ;  /* 0xfffffff90e0c7836 */ /* 0x000fe20000000000 */
[----:B------:R-:W-:Y:S04]  /*7560*/  STL [R1+0x600], R5 ;  /* 0x0006000501007387 */ /* 0x000fe80000100800 */
[----:B------:R-:W-:Y:S01]  /*7570*/  STL [R1+0x5fc], R13 ;  /* 0x0005fc0d01007387 */ /* 0x000fe20000100800 */
[----:B------:R-:W-:Y:S01]  /*7580*/  ISETP.GE.U32.AND P1, PT, R12, 0x7fffff7a, PT ;  /* 0x7fffff7a0c00780c */ /* 0x000fe20003f26070 */
[----:B0-----:R-:W-:-:S02]  /*7590*/  VIADD R8, R14, 0xfffffff1 ;  /* 0xfffffff10e087836 */ /* 0x001fc40000000000 */
[----:B------:R-:W-:-:S03]  /*75a0*/  IMAD R10, R4, 0x75, RZ ;  /* 0x00000075040a7824 */ /* 0x000fc600078e02ff */
[----:B------:R-:W-:Y:S02]  /*75b0*/  ISETP.GE.U32.AND P4, PT, R8, 0x7fffff72, PT ;  /* 0x7fffff720800780c */ /* 0x000fe40003f86070 */
[----:B------:R-:W-:Y:S02]  /*75c0*/  PRMT R91, RZ, 0x7610, R91 ;  /* 0x00007610ff5b7816 */ /* 0x000fe4000000005b */
[----:B------:R-:W-:Y:S01]  /*75d0*/  PRMT R89, RZ, 0x7610, R89 ;  /* 0x00007610ff597816 */ /* 0x000fe20000000059 */
[----:B--2---:R0:W-:Y:S02]  /*75e0*/  STL [R1+0x4], R3 ;  /* 0x0000040301007387 */ /* 0x0041e40000100800 */
[----:B0-----:R-:W-:-:S04]  /*75f0*/  IADD3 R3, P6, PT, R11, R0, RZ ;  /* 0x000000000b037210 */ /* 0x001fc80007fde0ff */
[----:B------:R-:W-:Y:S01]  /*7600*/  LEA.HI.X.SX32 R12, R11, R2, 0x1, P6 ;  /* 0x000000020b0c7211 */ /* 0x000fe200030f0eff */
[----:B------:R-:W-:Y:S01]  /*7610*/  @!P0 IMAD.MOV.U32 R8, RZ, RZ, R3 ;  /* 0x000000ffff088224 */ /* 0x000fe200078e0003 */
[----:B------:R-:W-:-:S03]  /*7620*/  IADD3 R5, P6, PT, R10, R0, RZ ;  /* 0x000000000a057210 */ /* 0x000fc60007fde0ff */
[----:B------:R-:W-:Y:S01]  /*7630*/  @!P0 IMAD.MOV.U32 R9, RZ, RZ, R12 ;  /* 0x000000ffff098224 */ /* 0x000fe200078e000c */
[----:B------:R-:W-:Y:S01]  /*7640*/  LEA.HI.X.SX32 R13, R10, R2, 0x1, P6 ;  /* 0x000000020a0d7211 */ /* 0x000fe200030f0eff */
[----:B------:R-:W-:-:S03]  /*7650*/  VIADD R11, R14, 0xffffffe9 ;  /* 0xffffffe90e0b7836 */ /* 0x000fc60000000000 */
[----:B------:R0:W2:Y:S02]  /*7660*/  @!P0 LDG.E.U8 R92, desc[UR18][R8.64] ;  /* 0x00000012085c8981 */ /* 0x0000a4000c1e1100 */
[----:B------:R-:W-:Y:S01]  /*7670*/  ISETP.GE.U32.AND P0, PT, R11, 0x7fffff6a, PT ;  /* 0x7fffff6a0b00780c */ /* 0x000fe20003f06070 */
[----:B------:R-:W-:Y:S02]  /*7680*/  IMAD R11, R4, 0x7d, RZ ;  /* 0x0000007d040b7824 */ /* 0x000fe400078e02ff */
[----:B0-----:R-:W-:Y:S02]  /*7690*/  @!P2 IMAD.MOV.U32 R8, RZ, RZ, R5 ;  /* 0x000000ffff08a224 */ /* 0x001fe400078e0005 */
[----:B------:R-:W-:Y:S01]  /*76a0*/  @!P2 IMAD.MOV.U32 R9, RZ, RZ, R13 ;  /* 0x000000ffff09a224 */ /* 0x000fe200078e000d */
[----:B---3--:R-:W-:Y:S04]  /*76b0*/  STL [R1+0x890], R93 ;  /* 0x0008905d01007387 */ /* 0x008fe80000100800 */
[----:B------:R0:W3:Y:S04]  /*76c0*/  @!P2 LDG.E.U8 R91, desc[UR18][R8.64] ;  /* 0x00000012085ba981 */ /* 0x0000e8000c1e1100 */
[----:B------:R1:W-:Y:S02]  /*76d0*/  STL [R1+0x630], R3 ;  /* 0x0006300301007387 */ /* 0x0003e40000100800 */
[----:B-1----:R-:W-:-:S04]  /*76e0*/  IADD3 R3, P6, PT, R11, R0, RZ ;  /* 0x000000000b037210 */ /* 0x002fc80007fde0ff */
[----:B------:R-:W-:Y:S01]  /*76f0*/  LEA.HI.X.SX32 R15, R11, R2, 0x1, P6 ;  /* 0x000000020b0f7211 */ /* 0x000fe200030f0eff */
[----:B0-----:R-:W-:-:S04]  /*7700*/  @!P5 IMAD.MOV.U32 R8, RZ, RZ, R3 ;  /* 0x000000ffff08d224 */ /* 0x001fc800078e0003 */
[----:B------:R-:W-:-:S05]  /*7710*/  @!P5 IMAD.MOV.U32 R9, RZ, RZ, R15 ;  /* 0x000000ffff09d224 */ /* 0x000fca00078e000f */
[----:B------:R0:W4:Y:S01]  /*7720*/  @!P5 LDG.E.U8 R89, desc[UR18][R8.64] ;  /* 0x000000120859d981 */ /* 0x000122000c1e1100 */
[----:B------:R-:W-:-:S03]  /*7730*/  IMAD R10, R4, 0x6, RZ ;  /* 0x00000006040a7824 */ /* 0x000fc600078e02ff */
[----:B------:R1:W-:Y:S01]  /*7740*/  STL [R1+0x62c], R12 ;  /* 0x00062c0c01007387 */ /* 0x0003e20000100800 */
[----:B------:R-:W-:Y:S01]  /*7750*/  IMAD R11, R4, 0xe, RZ ;  /* 0x0000000e040b7824 */ /* 0x000fe200078e02ff */
[----:B------:R-:W-:Y:S01]  /*7760*/  PRMT R90, RZ, 0x7610, R90 ;  /* 0x00007610ff5a7816 */ /* 0x000fe2000000005a */
[----:B-1----:R-:W-:-:S05]  /*7770*/  VIADD R12, R14, 0xffffffe1 ;  /* 0xffffffe10e0c7836 */ /* 0x002fca0000000000 */
[----:B------:R-:W-:Y:S01]  /*7780*/  ISETP.GE.U32.AND P2, PT, R12, 0x7fffff62, PT ;  /* 0x7fffff620c00780c */ /* 0x000fe20003f46070 */
[----:B------:R-:W-:-:S05]  /*7790*/  VIADD R12, R14, 0xffffffd9 ;  /* 0xffffffd90e0c7836 */ /* 0x000fca0000000000 */
[----:B------:R-:W-:Y:S02]  /*77a0*/  ISETP.GE.U32.AND P5, PT, R12, 0x7fffff5a, PT ;  /* 0x7fffff5a0c00780c */ /* 0x000fe40003fa6070 */
[----:B------:R-:W-:Y:S02]  /*77b0*/  PRMT R88, RZ, 0x7610, R88 ;  /* 0x00007610ff587816 */ /* 0x000fe40000000058 */
[----:B------:R-:W-:Y:S01]  /*77c0*/  PRMT R87, RZ, 0x7610, R87 ;  /* 0x00007610ff577816 */ /* 0x000fe20000000057 */
[----:B--2---:R-:W-:Y:S04]  /*77d0*/  STL [R1+0x894], R92 ;  /* 0x0008945c01007387 */ /* 0x004fe80000100800 */
[----:B------:R1:W-:Y:S04]  /*77e0*/  STL [R1+0x660], R5 ;  /* 0x0006600501007387 */ /* 0x0003e80000100800 */
[----:B------:R2:W-:Y:S01]  /*77f0*/  STL [R1+0x65c], R13 ;  /* 0x00065c0d01007387 */ /* 0x0005e20000100800 */
[----:B-1----:R-:W-:-:S04]  /*7800*/  IADD3 R5, P6, PT, R10, R0, RZ ;  /* 0x000000000a057210 */ /* 0x002fc80007fde0ff */
[----:B--2---:R-:W-:Y:S01]  /*7810*/  LEA.HI.X.SX32 R13, R10, R2, 0x1, P6 ;  /* 0x000000020a0d7211 */ /* 0x004fe200030f0eff */
[----:B0-----:R-:W-:Y:S01]  /*7820*/  @!P1 IMAD.MOV.U32 R8, RZ, RZ, R5 ;  /* 0x000000ffff089224 */ /* 0x001fe200078e0005 */
[----:B---3--:R-:W-:Y:S03]  /*7830*/  STL [R1+0x898], R91 ;  /* 0x0008985b01007387 */ /* 0x008fe60000100800 */
[----:B------:R-:W-:Y:S01]  /*7840*/  @!P1 IMAD.MOV.U32 R9, RZ, RZ, R13 ;  /* 0x000000ffff099224 */ /* 0x000fe200078e000d */
[----:B------:R0:W-:Y:S04]  /*7850*/  STL [R1+0x690], R3 ;  /* 0x0006900301007387 */ /* 0x0001e80000100800 */
[----:B------:R1:W2:Y:S01]  /*7860*/  @!P1 LDG.E.U8 R90, desc[UR18][R8.64] ;  /* 0x00000012085a9981 */ /* 0x0002a2000c1e1100 */
[----:B0-----:R-:W-:Y:S01]  /*7870*/  IADD3 R3, P6, PT, R11, R0, RZ ;  /* 0x000000000b037210 */ /* 0x001fe20007fde0ff */
[----:B-1----:R-:W-:-:S03]  /*7880*/  VIADD R8, R14, 0xffffffd1 ;  /* 0xffffffd10e087836 */ /* 0x002fc60000000000 */
[----:B------:R-:W-:Y:S01]  /*7890*/  LEA.HI.X.SX32 R12, R11, R2, 0x1, P6 ;  /* 0x000000020b0c7211 */ /* 0x000fe200030f0eff */
[----:B------:R-:W-:Y:S01]  /*78a0*/  IMAD R10, R4, 0x16, RZ ;  /* 0x00000016040a7824 */ /* 0x000fe200078e02ff */
[----:B------:R-:W-:Y:S01]  /*78b0*/  STL [R1+0x68c], R15 ;  /* 0x00068c0f01007387 */ /* 0x000fe20000100800 */
[----:B------:R-:W-:Y:S01]  /*78c0*/  ISETP.GE.U32.AND P1, PT, R8, 0x7fffff52, PT ;  /* 0x7fffff520800780c */ /* 0x000fe20003f26070 */
[----:B------:R-:W-:Y:S02]  /*78d0*/  @!P4 IMAD.MOV.U32 R8, RZ, RZ, R3 ;  /* 0x000000ffff08c224 */ /* 0x000fe400078e0003 */
[----:B------:R-:W-:Y:S01]  /*78e0*/  @!P4 IMAD.MOV.U32 R9, RZ, RZ, R12 ;  /* 0x000000ffff09c224 */ /* 0x000fe200078e000c */
[----:B------:R0:W-:Y:S04]  /*78f0*/  STL [R1+0x48], R5 ;  /* 0x0000480501007387 */ /* 0x0001e80000100800 */
[----:B----4-:R-:W-:Y:S04]  /*7900*/  STL [R1+0x89c], R89 ;  /* 0x00089c5901007387 */ /* 0x010fe80000100800 */
[----:B------:R1:W3:Y:S01]  /*7910*/  @!P4 LDG.E.U8 R88, desc[UR18][R8.64] ;  /* 0x000000120858c981 */ /* 0x0002e2000c1e1100 */
[----:B0-----:R-:W-:-:S03]  /*7920*/  IADD3 R5, P6, PT, R10, R0, RZ ;  /* 0x000000000a057210 */ /* 0x001fc60007fde0ff */
[----:B------:R0:W-:Y:S02]  /*7930*/  STL [R1+0x3c], R13 ;  /* 0x00003c0d01007387 */ /* 0x0001e40000100800 */
[----:B0-----:R-:W-:Y:S01]  /*7940*/  LEA.HI.X.SX32 R13, R10, R2, 0x1, P6 ;  /* 0x000000020a0d7211 */ /* 0x001fe200030f0eff */
[----:B-1----:R-:W-:-:S04]  /*7950*/  @!P0 IMAD.MOV.U32 R8, RZ, RZ, R5 ;  /* 0x000000ffff088224 */ /* 0x002fc800078e0005 */
[----:B------:R-:W-:-:S05]  /*7960*/  @!P0 IMAD.MOV.U32 R9, RZ, RZ, R13 ;  /* 0x000000ffff098224 */ /* 0x000fca00078e000d */
[----:B------:R0:W4:Y:S01]  /*7970*/  @!P0 LDG.E.U8 R87, desc[UR18][R8.64] ;  /* 0x0000001208578981 */ /* 0x000122000c1e1100 */
[----:B------:R-:W-:-:S05]  /*7980*/  VIADD R11, R14, 0xffffffc9 ;  /* 0xffffffc90e0b7836 */ /* 0x000fca0000000000 */
[----:B------:R-:W-:Y:S01]  /*7990*/  ISETP.GE.U32.AND P4, PT, R11, 0x7fffff4a, PT ;  /* 0x7fffff4a0b00780c */ /* 0x000fe20003f86070 */
[C---:B------:R-:W-:Y:S02]  /*79a0*/  IMAD R11, R4.reuse, 0x1e, RZ ;  /* 0x0000001e040b7824 */ /* 0x040fe400078e02ff */
[----:B------:R-:W-:Y:S01]  /*79b0*/  IMAD R10, R4, 0x26, RZ ;  /* 0x00000026040a7824 */ /* 0x000fe200078e02ff */
[----:B------:R-:W-:Y:S02]  /*79c0*/  PRMT R85, RZ, 0x7610, R85 ;  /* 0x00007610ff557816 */ /* 0x000fe40000000055 */
[----:B------:R-:W-:Y:S02]  /*79d0*/  PRMT R83, RZ, 0x7610, R83 ;  /* 0x00007610ff537816 */ /* 0x000fe40000000053 */
[----:B------:R-:W-:Y:S01]  /*79e0*/  PRMT R81, RZ, 0x7610, R81 ;  /* 0x00007610ff517816 */ /* 0x000fe20000000051 */
[----:B--2---:R-:W-:Y:S04]  /*79f0*/  STL [R1+0x8a0], R90 ;  /* 0x0008a05a01007387 */ /* 0x004fe80000100800 */
[----:B------:R1:W-:Y:S04]  /*7a00*/  STL [R1+0xe8], R3 ;  /* 0x0000e80301007387 */ /* 0x0003e80000100800 */
[----:B------:R2:W-:Y:S01]  /*7a10*/  STL [R1+0xd4], R12 ;  /* 0x0000d40c01007387 */ /* 0x0005e20000100800 */
[----:B-1----:R-:W-:-:S04]  /*7a20*/  IADD3 R3, P6, PT, R11, R0, RZ ;  /* 0x000000000b037210 */ /* 0x002fc80007fde0ff */
[----:B------:R-:W-:Y:S01]  /*7a30*/  LEA.HI.X.SX32 R15, R11, R2, 0x1, P6 ;  /* 0x000000020b0f7211 */ /* 0x000fe200030f0eff */
[----:B0-----:R-:W-:Y:S02]  /*7a40*/  @!P2 IMAD.MOV.U32 R8, RZ, RZ, R3 ;  /* 0x000000ffff08a224 */ /* 0x001fe400078e0003 */
[----:B--2---:R-:W-:Y:S01]  /*7a50*/  VIADD R12, R14, 0xffffffc1 ;  /* 0xffffffc10e0c7836 */ /* 0x004fe20000000000 */
[----:B---3--:R-:W-:Y:S04]  /*7a60*/  STL [R1+0x8a4], R88 ;  /* 0x0008a45801007387 */ /* 0x008fe80000100800 */
[----:B------:R0:W-:Y:S01]  /*7a70*/  STL [R1+0x148], R5 ;  /* 0x0001480501007387 */ /* 0x0001e20000100800 */
[----:B------:R-:W-:-:S03]  /*7a80*/  @!P2 IMAD.MOV.U32 R9, RZ, RZ, R15 ;  /* 0x000000ffff09a224 */ /* 0x000fc600078e000f */
[----:B------:R1:W-:Y:S01]  /*7a90*/  STL [R1+0x144], R13 ;  /* 0x0001440d01007387 */ /* 0x0003e20000100800 */
[----:B------:R-:W-:Y:S01]  /*7aa0*/  IMAD R11, R4, 0x2e, RZ ;  /* 0x0000002e040b7824 */ /* 0x000fe200078e02ff */
[----:B------:R-:W-:Y:S02]  /*7ab0*/  ISETP.GE.U32.AND P0, PT, R12, 0x7fffff42, PT ;  /* 0x7fffff420c00780c */ /* 0x000fe40003f06070 */
[----:B------:R2:W3:Y:S01]  /*7ac0*/  @!P2 LDG.E.U8 R85, desc[UR18][R8.64] ;  /* 0x000000120855a981 */ /* 0x0004e2000c1e1100 */
[----:B0-----:R-:W-:-:S04]  /*7ad0*/  IADD3 R5, P6, PT, R10, R0, RZ ;  /* 0x000000000a057210 */ /* 0x001fc80007fde0ff */
[----:B-1----:R-:W-:Y:S01]  /*7ae0*/  LEA.HI.X.SX32 R13, R10, R2, 0x1, P6 ;  /* 0x000000020a0d7211 */ /* 0x002fe200030f0eff */
[----:B------:R-:W-:Y:S02]  /*7af0*/  VIADD R12, R14, 0xffffffb9 ;  /* 0xffffffb90e0c7836 */ /* 0x000fe40000000000 */
[----:B--2---:R-:W-:Y:S02]  /*7b00*/  @!P5 IMAD.MOV.U32 R8, RZ, RZ, R5 ;  /* 0x000000ffff08d224 */ /* 0x004fe400078e0005 */
[----:B------:R-:W-:Y:S01]  /*7b10*/  @!P5 IMAD.MOV.U32 R9, RZ, RZ, R13 ;  /* 0x000000ffff09d224 */ /* 0x000fe200078e000d */
[----:B----4-:R-:W-:Y:S04]  /*7b20*/  STL [R1+0x8a8], R87 ;  /* 0x0008a85701007387 */ /* 0x010fe80000100800 */
[----:B------:R0:W-:Y:S01]  /*7b30*/  STL [R1+0x408], R3 ;  /* 0x0004080301007387 */ /* 0x0001e20000100800 */
[----:B------:R-:W-:-:S03]  /*7b40*/  ISETP.GE.U32.AND P2, PT, R12, 0x7fffff3a, PT ;  /* 0x7fffff3a0c00780c */ /* 0x000fc60003f46070 */
[----:B------:R1:W2:Y:S01]  /*7b50*/  @!P5 LDG.E.U8 R83, desc[UR18][R8.64] ;  /* 0x000000120853d981 */ /* 0x0002a2000c1e1100 */
[----:B0-----:R-:W-:Y:S01]  /*7b60*/  IADD3 R3, P6, PT, R11, R0, RZ ;  /* 0x000000000b037210 */ /* 0x001fe20007fde0ff */
[----:B-1----:R-:W-:-:S03]  /*7b70*/  VIADD R8, R14, 0xffffffb1 ;  /* 0xffffffb10e087836 */ /* 0x002fc60000000000 */
[----:B------:R-:W-:Y:S02]  /*7b80*/  LEA.HI.X.SX32 R12, R11, R2, 0x1, P6 ;  /* 0x000000020b0c7211 */ /* 0x000fe400030f0eff */
[----:B------:R-:W-:Y:S01]  /*7b90*/  ISETP.GE.U32.AND P5, PT, R8, 0x7fffff32, PT ;  /* 0x7fffff320800780c */ /* 0x000fe20003fa6070 */
[----:B------:R-:W-:Y:S02]  /*7ba0*/  @!P1 IMAD.MOV.U32 R8, RZ, RZ, R3 ;  /* 0x000000ffff089224 */ /* 0x000fe400078e0003 */
[----:B------:R-:W-:-:S05]  /*7bb0*/  @!P1 IMAD.MOV.U32 R9, RZ, RZ, R12 ;  /* 0x000000ffff099224 */ /* 0x000fca00078e000c */
[----:B------:R0:W4:Y:S01]  /*7bc0*/  @!P1 LDG.E.U8 R81, desc[UR18][R8.64] ;  /* 0x0000001208519981 */ /* 0x000122000c1e1100 */
[----:B------:R-:W-:Y:S02]  /*7bd0*/  IMAD R10, R4, 0x36, RZ ;  /* 0x00000036040a7824 */ /* 0x000fe400078e02ff */
[----:B------:R-:W-:Y:S01]  /*7be0*/  VIADD R11, R14, 0xffffffa9 ;  /* 0xffffffa90e0b7836 */ /* 0x000fe20000000000 */
[----:B------:R-:W-:Y:S04]  /*7bf0*/  STL [R1+0x404], R15 ;  /* 0x0004040f01007387 */ /* 0x000fe80000100800 */
[----:B------:R1:W-:Y:S01]  /*7c00*/  STL [R1+0x440], R5 ;  /* 0x0004400501007387 */ /* 0x0003e20000100800 */
[----:B------:R-:W-:Y:S01]  /*7c10*/  ISETP.GE.U32.AND P1, PT, R11, 0x7fffff2a, PT ;  /* 0x7fffff2a0b00780c */ /* 0x000fe20003f26070 */
[----:B------:R-:W-:Y:S01]  /*7c20*/  IMAD R11, R4, 0x3e, RZ ;  /* 0x0000003e040b7824 */ /* 0x000fe200078e02ff */
[----:B-1----:R-:W-:-:S02]  /*7c30*/  IADD3 R5, P6, PT, R10, R0, RZ ;  /* 0x000000000a057210 */ /* 0x002fc40007fde0ff */
[----:B------:R-:W-:-:S03]  /*7c40*/  PRMT R80, RZ, 0x7610, R80 ;  /* 0x00007610ff507816 */ /* 0x000fc60000000050 */
[----:B0-----:R-:W-:Y:S01]  /*7c50*/  @!P4 IMAD.MOV.U32 R8, RZ, RZ, R5 ;  /* 0x000000ffff08c224 */ /* 0x001fe200078e0005 */
[----:B------:R-:W-:Y:S02]  /*7c60*/  PRMT R79, RZ, 0x7610, R79 ;  /* 0x00007610ff4f7816 */ /* 0x000fe4000000004f */
[----:B------:R-:W-:Y:S01]  /*7c70*/  PRMT R78, RZ, 0x7610, R78 ;  /* 0x00007610ff4e7816 */ /* 0x000fe2000000004e */
[----:B---3--:R-:W-:Y:S04]  /*7c80*/  STL [R1+0x8ac], R85 ;  /* 0x0008ac5501007387 */ /* 0x008fe80000100800 */
[----:B------:R0:W-:Y:S02]  /*7c90*/  STL [R1+0x43c], R13 ;  /* 0x00043c0d01007387 */ /* 0x0001e40000100800 */
[----:B0-----:R-:W-:Y:S01]  /*7ca0*/  LEA.HI.X.SX32 R13, R10, R2, 0x1, P6 ;  /* 0x000000020a0d7211 */ /* 0x001fe200030f0eff */
[----:B------:R-:W-:Y:S01]  /*7cb0*/  IMAD R10, R4, 0x46, RZ ;  /* 0x00000046040a7824 */ /* 0x000fe200078e02ff */
[----:B--2---:R-:W-:Y:S04]  /*7cc0*/  STL [R1+0x8b0], R83 ;  /* 0x0008b05301007387 */ /* 0x004fe80000100800 */
[----:B------:R0:W-:Y:S01]  /*7cd0*/  STL [R1+0x478], R3 ;  /* 0x0004780301007387 */ /* 0x0001e20000100800 */
[----:B------:R-:W-:-:S03]  /*7ce0*/  @!P4 IMAD.MOV.U32 R9, RZ, RZ, R13 ;  /* 0x000000ffff09c224 */ /* 0x000fc600078e000d */
[----:B------:R1:W-:Y:S04]  /*7cf0*/  STL [R1+0x474], R12 ;  /* 0x0004740c01007387 */ /* 0x0003e80000100800 */
[----:B------:R2:W3:Y:S01]  /*7d00*/  @!P4 LDG.E.U8 R80, desc[UR18][R8.64] ;  /* 0x000000120850c981 */ /* 0x0004e2000c1e1100 */
[----:B0-----:R-:W-:Y:S01]  /*7d10*/  IADD3 R3, P6, PT, R11, R0, RZ ;  /* 0x000000000b037210 */ /* 0x001fe20007fde0ff */
[----:B-1----:R-:W-:-:S03]  /*7d20*/  VIADD R12, R14, 0xffffffa1 ;  /* 0xffffffa10e0c7836 */ /* 0x002fc60000000000 */
[----:B------:R-:W-:Y:S01]  /*7d30*/  LEA.HI.X.SX32 R14, R11, R2, 0x1, P6 ;  /* 0x000000020b0e7211 */ /* 0x000fe200030f0eff */
[----:B----4-:R-:W-:Y:S01]  /*7d40*/  STL [R1+0x8b4], R81 ;  /* 0x0008b45101007387 */ /* 0x010fe20000100800 */
[----:B--2---:R-:W-:-:S03]  /*7d50*/  @!P0 IMAD.MOV.U32 R8, RZ, RZ, R3 ;  /* 0x000000ffff088224 */ /* 0x004fc600078e0003 */
[----:B------:R0:W-:Y:S01]  /*7d60*/  STL [R1+0x4b8], R5 ;  /* 0x0004b80501007387 */ /* 0x0001e20000100800 */
[----:B------:R-:W-:-:S03]  /*7d70*/  @!P0 IMAD.MOV.U32 R9, RZ, RZ, R14 ;  /* 0x000000ffff098224 */ /* 0x000fc600078e000e */
[----:B------:R1:W-:Y:S04]  /*7d80*/  STL [R1+0x4b4], R13 ;  /* 0x0004b40d01007387 */ /* 0x0003e80000100800 */
[----:B------:R2:W4:Y:S01]  /*7d90*/  @!P0 LDG.E.U8 R79, desc[UR18][R8.64] ;  /* 0x00000012084f8981 */ /* 0x000522000c1e1100 */
[----:B0-----:R-:W-:-:S04]  /*7da0*/  IADD3 R5, P6, PT, R10, R0, RZ ;  /* 0x000000000a057210 */ /* 0x001fc80007fde0ff */
[----:B-1----:R-:W-:Y:S01]  /*7db0*/  LEA.HI.X.SX32 R13, R10, R2, 0x1, P6 ;  /* 0x000000020a0d7211 */ /* 0x002fe200030f0eff */
[----:B--2---:R-:W-:-:S04]  /*7dc0*/  @!P2 IMAD.MOV.U32 R8, RZ, RZ, R5 ;  /* 0x000000ffff08a224 */ /* 0x004fc800078e0005 */
[----:B------:R-:W-:-:S05]  /*7dd0*/  @!P2 IMAD.MOV.U32 R9, RZ, RZ, R13 ;  /* 0x000000ffff09a224 */ /* 0x000fca00078e000d */
[----:B------:R0:W2:Y:S01]  /*7de0*/  @!P2 LDG.E.U8 R78, desc[UR18][R8.64] ;  /* 0x00000012084ea981 */ /* 0x0000a2000c1e1100 */
[C---:B------:R-:W-:Y:S02]  /*7df0*/  IMAD R11, R4.reuse, 0x4e, RZ ;  /* 0x0000004e040b7824 */ /* 0x040fe400078e02ff */
[----:B------:R-:W-:Y:S01]  /*7e00*/  IMAD R10, R4, 0x56, RZ ;  /* 0x00000056040a7824 */ /* 0x000fe200078e02ff */
[----:B------:R-:W-:Y:S02]  /*7e10*/  ISETP.GE.U32.AND P4, PT, R12, 0x7fffff22, PT ;  /* 0x7fffff220c00780c */ /* 0x000fe40003f86070 */
[----:B------:R-:W-:Y:S02]  /*7e20*/  PRMT R77, RZ, 0x7610, R77 ;  /* 0x00007610ff4d7816 */ /* 0x000fe4000000004d */
[----:B------:R-:W-:Y:S02]  /*7e30*/  PRMT R76, RZ, 0x7610, R76 ;  /* 0x00007610ff4c7816 */ /* 0x000fe4000000004c */
[----:B------:R-:W-:Y:S01]  /*7e40*/  PRMT R75, RZ, 0x7610, R75 ;  /* 0x00007610ff4b7816 */ /* 0x000fe2000000004b */
[----:B------:R-:W-:-:S05]  /*7e50*/  VIADD R85, R68, 0x33 ;  /* 0x0000003344557836 */ /* 0x000fca0000000000 */
[----:B------:R-:W-:Y:S01]  /*7e60*/  IABS R19, R85 ;  /* 0x0000005500137213 */ /* 0x000fe20000000000 */
[----:B---3--:R-:W-:Y:S04]  /*7e70*/  STL [R1+0x8b8], R80 ;  /* 0x0008b85001007387 */ /* 0x008fe80000100800 */
[----:B------:R1:W-:Y:S04]  /*7e80*/  STL [R1+0x4f0], R3 ;  /* 0x0004f00301007387 */ /* 0x0003e80000100800 */
[----:B------:R-:W-:Y:S04]  /*7e90*/  STL [R1+0x4ec], R14 ;  /* 0x0004ec0e01007387 */ /* 0x000fe80000100800 */
[----:B------:R3:W-:Y:S01]  /*7ea0*/  STL [R1+0x528], R5 ;  /* 0x0005280501007387 */ /* 0x0007e20000100800 */
[----:B-1----:R-:W-:-:S03]  /*7eb0*/  IADD3 R3, P0, PT, R11, R0, RZ ;  /* 0x000000000b037210 */ /* 0x002fc60007f1e0ff */
[----:B----4-:R-:W-:Y:S01]  /*7ec0*/  STL [R1+0x8bc], R79 ;  /* 0x0008bc4f01007387 */ /* 0x010fe20000100800 */
[----:B---3--:R-:W-:-:S03]  /*7ed0*/  IADD3 R5, P2, PT, R10, R0, RZ ;  /* 0x000000000a057210 */ /* 0x008fc60007f5e0ff */
[----:B------:R1:W-:Y:S01]  /*7ee0*/  STL [R1+0x524], R13 ;  /* 0x0005240d01007387 */ /* 0x0003e20000100800 */
[----:B0-----:R-:W-:Y:S01]  /*7ef0*/  @!P5 IMAD.MOV.U32 R8, RZ, RZ, R3 ;  /* 0x000000ffff08d224 */ /* 0x001fe200078e0003 */
[-C--:B------:R-:W-:Y:S02]  /*7f00*/  LEA.HI.X.SX32 R12, R10, R2.reuse, 0x1, P2 ;  /* 0x000000020a0c7211 */ /* 0x080fe400010f0eff */
[----:B-1----:R-:W-:Y:S01]  /*7f10*/  LEA.HI.X.SX32 R13, R11, R2, 0x1, P0 ;  /* 0x000000020b0d7211 */ /* 0x002fe200000f0eff */
[----:B------:R-:W-:Y:S01]  /*7f20*/  IMAD R11, R4, 0x5e, RZ ;  /* 0x0000005e040b7824 */ /* 0x000fe200078e02ff */
[----:B--2---:R-:W-:Y:S03]  /*7f30*/  STL [R1+0x8c0], R78 ;  /* 0x0008c04e01007387 */ /* 0x004fe60000100800 */
[----:B------:R-:W-:Y:S01]  /*7f40*/  @!P5 IMAD.MOV.U32 R9, RZ, RZ, R13 ;  /* 0x000000ffff09d224 */ /* 0x000fe200078e000d */
[----:B------:R0:W-:Y:S04]  /*7f50*/  STL [R1+0x560], R3 ;  /* 0x0005600301007387 */ /* 0x0001e80000100800 */
[----:B------:R1:W2:Y:S01]  /*7f60*/  @!P5 LDG.E.U8 R77, desc[UR18][R8.64] ;  /* 0x00000012084dd981 */ /* 0x0002a2000c1e1100 */
[----:B------:R-:W-:-:S02]  /*7f70*/  VIADD R80, R68, 0x30 ;  /* 0x0000003044507836 */ /* 0x000fc40000000000 */
[C---:B------:R-:W-:Y:S02]  /*7f80*/  VIADD R90, R68.reuse, 0x36 ;  /* 0x00000036445a7836 */ /* 0x040fe40000000000 */
[C---:B------:R-:W-:Y:S01]  /*7f90*/  VIADD R92, R68.reuse, 0x39 ;  /* 0x00000039445c7836 */ /* 0x040fe20000000000 */
[C---:B0-----:R-:W-:Y:S01]  /*7fa0*/  IADD3 R3, P0, PT, R11.reuse, R0, RZ ;  /* 0x000000000b037210 */ /* 0x041fe20007f1e0ff */
[----:B------:R0:W-:Y:S01]  /*7fb0*/  STL [R1+0x598], R5 ;  /* 0x0005980501007387 */ /* 0x0001e20000100800 */
[----:B------:R-:W-:Y:S01]  /*7fc0*/  VIADD R82, R68, 0x3f ;  /* 0x0000003f44527836 */ /* 0x000fe20000000000 */
[----:B------:R-:W-:Y:S01]  /*7fd0*/  ISETP.GT.U32.AND P2, PT, R6, R71, PT ;  /* 0x000000470600720c */ /* 0x000fe20003f44070 */
[----:B-1----:R-:W-:Y:S01]  /*7fe0*/  @!P1 IMAD.MOV.U32 R8, RZ, RZ, R5 ;  /* 0x000000ffff089224 */ /* 0x002fe200078e0005 */
[----:B------:R-:W1:Y:S01]  /*7ff0*/  LDC R78, c[0x0][0x3a0] ;  /* 0x0000e800ff4e7b82 */ /* 0x000e620000000800 */
[----:B------:R-:W-:Y:S01]  /*8000*/  @!P1 IMAD.MOV.U32 R9, RZ, RZ, R12 ;  /* 0x000000ffff099224 */ /* 0x000fe200078e000c */
[----:B0-----:R-:W-:-:S04]  /*8010*/  LEA.HI.X.SX32 R5, R11, R2, 0x1, P0 ;  /* 0x000000020b057211 */ /* 0x001fc800000f0eff */
[----:B------:R0:W3:Y:S02]  /*8020*/  @!P1 LDG.E.U8 R76, desc[UR18][R8.64] ;  /* 0x00000012084c9981 */ /* 0x0000e4000c1e1100 */
[----:B0-----:R-:W-:Y:S02]  /*8030*/  @!P4 IMAD.MOV.U32 R8, RZ, RZ, R3 ;  /* 0x000000ffff08c224 */ /* 0x001fe400078e0003 */
[----:B------:R-:W-:-:S05]  /*8040*/  @!P4 IMAD.MOV.U32 R9, RZ, RZ, R5 ;  /* 0x000000ffff09c224 */ /* 0x000fca00078e0005 */
[----:B------:R0:W4:Y:S01]  /*8050*/  @!P4 LDG.E.U8 R75, desc[UR18][R8.64] ;  /* 0x00000012084bc981 */ /* 0x000122000c1e1100 */
[----:B------:R-:W-:-:S05]  /*8060*/  IABS R22, R80 ;  /* 0x0000005000167213 */ /* 0x000fca0000000000 */
[----:B0-----:R-:W-:-:S04]  /*8070*/  IMAD.HI.U32 R8, R7, R22, RZ ;  /* 0x0000001607087227 */ /* 0x001fc800078e00ff */
[----:B------:R-:W-:-:S04]  /*8080*/  IMAD.MOV R8, RZ, RZ, -R8 ;  /* 0x000000ffff087224 */ /* 0x000fc800078e0a08 */
[----:B------:R-:W-:Y:S02]  /*8090*/  IMAD R22, R6, R8, R22 ;  /* 0x0000000806167224 */ /* 0x000fe400078e0216 */
[----:B------:R-:W-:Y:S01]  /*80a0*/  IMAD.HI.U32 R8, R7, R19, RZ ;  /* 0x0000001307087227 */ /* 0x000fe200078e00ff */
[----:B------:R-:W-:-:S03]  /*80b0*/  IABS R16, R90 ;  /* 0x0000005a00107213 */ /* 0x000fc60000000000 */
[----:B------:R-:W-:-:S04]  /*80c0*/  IMAD.MOV R8, RZ, RZ, -R8 ;  /* 0x000000ffff087224 */ /* 0x000fc800078e0a08 */
[----:B------:R-:W-:Y:S02]  /*80d0*/  IMAD R19, R6, R8, R19 ;  /* 0x0000000806137224 */ /* 0x000fe400078e0213 */
[----:B------:R-:W-:Y:S01]  /*80e0*/  IMAD.HI.U32 R8, R7, R16, RZ ;  /* 0x0000001007087227 */ /* 0x000fe200078e00ff */
[----:B------:R0:W-:Y:S03]  /*80f0*/  STL [R1+0x55c], R13 ;  /* 0x00055c0d01007387 */ /* 0x0001e60000100800 */
[----:B------:R-:W-:Y:S01]  /*8100*/  IMAD.MOV R8, RZ, RZ, -R8 ;  /* 0x000000ffff087224 */ /* 0x000fe200078e0a08 */
[----:B0-----:R-:W-:-:S03]  /*8110*/  IABS R13, R92 ;  /* 0x0000005c000d7213 */ /* 0x001fc60000000000 */
[----:B------:R-:W-:Y:S02]  /*8120*/  IMAD R16, R6, R8, R16 ;  /* 0x0000000806107224 */ /* 0x000fe400078e0210 */
[----:B------:R-:W-:-:S04]  /*8130*/  IMAD.HI.U32 R8, R7, R13, RZ ;  /* 0x0000000d07087227 */ /* 0x000fc800078e00ff */
[----:B------:R-:W-:Y:S01]  /*8140*/  IMAD.MOV R8, RZ, RZ, -R8 ;  /* 0x000000ffff087224 */ /* 0x000fe200078e0a08 */
[----:B------:R-:W-:-:S03]  /*8150*/  ISETP.GT.U32.AND P0, PT, R6, R69, PT ;  /* 0x000000450600720c */ /* 0x000fc60003f04070 */
[----:B------:R-:W-:Y:S01]  /*8160*/  IMAD R13, R6, R8, R13 ;  /* 0x00000008060d7224 */ /* 0x000fe200078e020d */
[----:B------:R-:W-:-:S05]  /*8170*/  IABS R8, R82 ;  /* 0x0000005200087213 */ /* 0x000fca0000000000 */
[----:B------:R-:W-:-:S04]  /*8180*/  IMAD.HI.U32 R72, R7, R8, RZ ;  /* 0x0000000807487227 */ /* 0x000fc800078e00ff */
[----:B------:R-:W-:Y:S02]  /*8190*/  IMAD.MOV R72, RZ, RZ, -R72 ;  /* 0x000000ffff487224 */ /* 0x000fe400078e0a48 */
[----:B------:R-:W-:Y:S01]  /*81a0*/  @!P0 IMAD.IADD R69, R69, 0x1, -R6 ;  /* 0x0000000145458824 */ /* 0x000fe200078e0a06 */
[C---:B------:R-:W-:Y:S01]  /*81b0*/  ISETP.GT.U32.AND P0, PT, R6.reuse, R63, PT ;  /* 0x0000003f0600720c */ /* 0x040fe20003f04070 */
[C---:B------:R-:W-:Y:S01]  /*81c0*/  IMAD R8, R6.reuse, R72, R8 ;  /* 0x0000004806087224 */ /* 0x040fe200078e0208 */
[----:B------:R-:W-:-:S04]  /*81d0*/  ISETP.GT.U32.AND P4, PT, R6, R70, PT ;  /* 0x000000460600720c */ /* 0x000fc80003f84070 */
[C---:B------:R-:W-:Y:S02]  /*81e0*/  ISETP.GT.U32.AND P5, PT, R6.reuse, R8, PT ;  /* 0x000000080600720c */ /* 0x040fe40003fa4070 */
[----:B------:R-:W-:-:S05]  /*81f0*/  ISETP.GT.U32.AND P1, PT, R6, R67, PT ;  /* 0x000000430600720c */ /* 0x000fca0003f24070 */
[--C-:B------:R-:W-:Y:S01]  /*8200*/  @!P0 IMAD.IADD R63, R63, 0x1, -R6.reuse ;  /* 0x000000013f3f8824 */ /* 0x100fe200078e0a06 */
[C---:B------:R-:W-:Y:S01]  /*8210*/  ISETP.GT.U32.AND P0, PT, R6.reuse, R58, PT ;  /* 0x0000003a0600720c */ /* 0x040fe20003f04070 */
[--C-:B------:R-:W-:Y:S01]  /*8220*/  @!P2 IMAD.IADD R71, R71, 0x1, -R6.reuse ;  /* 0x000000014747a824 */ /* 0x100fe200078e0a06 */
[----:B------:R-:W-:Y:S01]  /*8230*/  ISETP.GT.U32.AND P2, PT, R6, R66, PT ;  /* 0x000000420600720c */ /* 0x000fe20003f44070 */
[--C-:B------:R-:W-:Y:S01]  /*8240*/  @!P4 IMAD.IADD R70, R70, 0x1, -R6.reuse ;  /* 0x000000014646c824 */ /* 0x100fe200078e0a06 */
[----:B------:R-:W-:Y:S01]  /*8250*/  ISETP.GT.U32.AND P4, PT, R6, R64, PT ;  /* 0x000000400600720c */ /* 0x000fe20003f84070 */
[--C-:B------:R-:W-:Y:S01]  /*8260*/  @!P5 IMAD.IADD R8, R8, 0x1, -R6.reuse ;  /* 0x000000010808d824 */ /* 0x100fe200078e0a06 */
[C---:B------:R-:W-:Y:S01]  /*8270*/  ISETP.GT.U32.AND P5, PT, R6.reuse, R65, PT ;  /* 0x000000410600720c */ /* 0x040fe20003fa4070 */
[----:B------:R-:W-:Y:S01]  /*8280*/  @!P1 IMAD.IADD R67, R67, 0x1, -R6 ;  /* 0x0000000143439824 */ /* 0x000fe200078e0a06 */
[----:B------:R-:W-:Y:S01]  /*8290*/  ISETP.GT.U32.AND P1, PT, R6, R62, PT ;  /* 0x0000003e0600720c */ /* 0x000fe20003f24070 */
[----:B------:R-:W-:-:S04]  /*82a0*/  VIADD R79, R68, 0x2f ;  /* 0x0000002f444f7836 */ /* 0x000fc80000000000 */
[--C-:B------:R-:W-:Y:S01]  /*82b0*/  @!P0 IMAD.IADD R58, R58, 0x1, -R6.reuse ;  /* 0x000000013a3a8824 */ /* 0x100fe200078e0a06 */
[----:B------:R-:W-:Y:S01]  /*82c0*/  ISETP.GT.U32.AND P0, PT, R6, R53, PT ;  /* 0x000000350600720c */ /* 0x000fe20003f04070 */
[--C-:B------:R-:W-:Y:S01]  /*82d0*/  @!P2 IMAD.IADD R66, R66, 0x1, -R6.reuse ;  /* 0x000000014242a824 */ /* 0x100fe200078e0a06 */
[----:B------:R-:W-:Y:S01]  /*82e0*/  ISETP.GT.U32.AND P2, PT, R6, R61, PT ;  /* 0x0000003d0600720c */ /* 0x000fe20003f44070 */
[--C-:B------:R-:W-:Y:S01]  /*82f0*/  @!P4 IMAD.IADD R64, R64, 0x1, -R6.reuse ;  /* 0x000000014040c824 */ /* 0x100fe200078e0a06 */
[C---:B------:R-:W-:Y:S01]  /*8300*/  ISETP.GT.U32.AND P4, PT, R6.reuse, R59, PT ;  /* 0x0000003b0600720c */ /* 0x040fe20003f84070 */
[--C-:B------:R-:W-:Y:S01]  /*8310*/  @!P5 IMAD.IADD R65, R65, 0x1, -R6.reuse ;  /* 0x000000014141d824 */ /* 0x100fe200078e0a06 */
[----:B------:R-:W-:Y:S01]  /*8320*/  ISETP.GT.U32.AND P5, PT, R6, R60, PT ;  /* 0x0000003c0600720c */ /* 0x000fe20003fa4070 */
[----:B------:R-:W-:Y:S02]  /*8330*/  VIADD R81, R68, 0x31 ;  /* 0x0000003144517836 */ /* 0x000fe40000000000 */
[----:B------:R-:W-:Y:S01]  /*8340*/  @!P1 IMAD.IADD R62, R62, 0x1, -R6 ;  /* 0x000000013e3e9824 */ /* 0x000fe200078e0a06 */
[----:B------:R-:W-:Y:S01]  /*8350*/  ISETP.GT.U32.AND P1, PT, R6, R57, PT ;  /* 0x000000390600720c */ /* 0x000fe20003f24070 */
[----:B------:R-:W-:-:S02]  /*8360*/  VIADD R83, R68, 0x32 ;  /* 0x0000003244537836 */ /* 0x000fc40000000000 */
[--C-:B------:R-:W-:Y:S01]  /*8370*/  @!P0 IMAD.IADD R53, R53, 0x1, -R6.reuse ;  /* 0x0000000135358824 */ /* 0x100fe200078e0a06 */
[----:B------:R-:W-:Y:S01]  /*8380*/  ISETP.GT.U32.AND P0, PT, R6, R48, PT ;  /* 0x000000300600720c */ /* 0x000fe20003f04070 */
[C---:B------:R-:W-:Y:S02]  /*8390*/  VIADD R87, R68.reuse, 0x34 ;  /* 0x0000003444577836 */ /* 0x040fe40000000000 */
[C---:B------:R-:W-:Y:S02]  /*83a0*/  VIADD R88, R68.reuse, 0x35 ;  /* 0x0000003544587836 */ /* 0x040fe40000000000 */
[C---:B------:R-:W-:Y:S02]  /*83b0*/  VIADD R89, R68.reuse, 0x37 ;  /* 0x0000003744597836 */ /* 0x040fe40000000000 */
[----:B------:R-:W-:Y:S02]  /*83c0*/  VIADD R91, R68, 0x38 ;  /* 0x00000038445b7836 */ /* 0x000fe40000000000 */
[--C-:B------:R-:W-:Y:S01]  /*83d0*/  @!P2 IMAD.IADD R61, R61, 0x1, -R6.reuse ;  /* 0x000000013d3da824 */ /* 0x100fe200078e0a06 */
[----:B------:R-:W-:Y:S01]  /*83e0*/  ISETP.GT.U32.AND P2, PT, R6, R56, PT ;  /* 0x000000380600720c */ /* 0x000fe20003f44070 */
[--C-:B------:R-:W-:Y:S01]  /*83f0*/  @!P5 IMAD.IADD R60, R60, 0x1, -R6.reuse ;  /* 0x000000013c3cd824 */ /* 0x100fe200078e0a06 */
[C---:B------:R-:W-:Y:S01]  /*8400*/  ISETP.GT.U32.AND P5, PT, R6.reuse, R55, PT ;  /* 0x000000370600720c */ /* 0x040fe20003fa4070 */
[----:B------:R-:W-:Y:S01]  /*8410*/  @!P4 IMAD.IADD R59, R59, 0x1, -R6 ;  /* 0x000000013b3bc824 */ /* 0x000fe200078e0a06 */
[----:B------:R-:W-:Y:S01]  /*8420*/  ISETP.GT.U32.AND P4, PT, R6, R54, PT ;  /* 0x000000360600720c */ /* 0x000fe20003f84070 */
[----:B------:R-:W-:-:S02]  /*8430*/  VIADD R93, R68, 0x3a ;  /* 0x0000003a445d7836 */ /* 0x000fc40000000000 */
[--C-:B------:R-:W-:Y:S01]  /*8440*/  @!P1 IMAD.IADD R57, R57, 0x1, -R6.reuse ;  /* 0x0000000139399824 */ /* 0x100fe200078e0a06 */
[----:B------:R-:W-:Y:S01]  /*8450*/  ISETP.GT.U32.AND P1, PT, R6, R52, PT ;  /* 0x000000340600720c */ /* 0x000fe20003f24070 */
[C---:B------:R-:W-:Y:S02]  /*8460*/  VIADD R86, R68.reuse, 0x3d ;  /* 0x0000003d44567836 */ /* 0x040fe40000000000 */
[----:B------:R-:W-:Y:S02]  /*8470*/  VIADD R84, R68, 0x3e ;  /* 0x0000003e44547836 */ /* 0x000fe40000000000 */
[--C-:B------:R-:W-:Y:S01]  /*8480*/  @!P0 IMAD.IADD R48, R48, 0x1, -R6.reuse ;  /* 0x0000000130308824 */ /* 0x100fe200078e0a06 */
[----:B------:R-:W-:Y:S01]  /*8490*/  ISETP.GT.U32.AND P0, PT, R6, R43, PT ;  /* 0x0000002b0600720c */ /* 0x000fe20003f04070 */
[--C-:B------:R-:W-:Y:S01]  /*84a0*/  @!P2 IMAD.IADD R56, R56, 0x1, -R6.reuse ;  /* 0x000000013838a824 */ /* 0x100fe200078e0a06 */
[C---:B------:R-:W-:Y:S01]  /*84b0*/  ISETP.GT.U32.AND P2, PT, R6.reuse, R51, PT ;  /* 0x000000330600720c */ /* 0x040fe20003f44070 */
[--C-:B------:R-:W-:Y:S01]  /*84c0*/  @!P5 IMAD.IADD R55, R55, 0x1, -R6.reuse ;  /* 0x000000013737d824 */ /* 0x100fe200078e0a06 */
[----:B------:R-:W-:Y:S01]  /*84d0*/  ISETP.GT.U32.AND P5, PT, R6, R50, PT ;  /* 0x000000320600720c */ /* 0x000fe20003fa4070 */
[--C-:B------:R-:W-:Y:S01]  /*84e0*/  @!P4 IMAD.IADD R54, R54, 0x1, -R6.reuse ;  /* 0x000000013636c824 */ /* 0x100fe200078e0a06 */
[----:B------:R-:W-:Y:S01]  /*84f0*/  ISETP.GT.U32.AND P4, PT, R6, R49, PT ;  /* 0x000000310600720c */ /* 0x000fe20003f84070 */
[----:B------:R-:W-:Y:S01]  /*8500*/  @!P1 IMAD.IADD R52, R52, 0x1, -R6 ;  /* 0x0000000134349824 */ /* 0x000fe200078e0a06 */
[----:B------:R-:W-:-:S02]  /*8510*/  ISETP.GT.U32.AND P1, PT, R6, R47, PT ;  /* 0x0000002f0600720c */ /* 0x000fc40003f24070 */
[----:B------:R-:W-:-:S03]  /*8520*/  IABS R23, R79 ;  /* 0x0000004f00177213 */ /* 0x000fc60000000000 */
[--C-:B------:R-:W-:Y:S01]  /*8530*/  @!P0 IMAD.IADD R43, R43, 0x1, -R6.reuse ;  /* 0x000000012b2b8824 */ /* 0x100fe200078e0a06 */
[C---:B------:R-:W-:Y:S01]  /*8540*/  ISETP.GT.U32.AND P0, PT, R6.reuse, R38, PT ;  /* 0x000000260600720c */ /* 0x040fe20003f04070 */
[--C-:B------:R-:W-:Y:S01]  /*8550*/  @!P2 IMAD.IADD R51, R51, 0x1, -R6.reuse ;  /* 0x000000013333a824 */ /* 0x100fe200078e0a06 */
[----:B------:R-:W-:Y:S01]  /*8560*/  ISETP.GT.U32.AND P2, PT, R6, R46, PT ;  /* 0x0000002e0600720c */ /* 0x000fe20003f44070 */
[--C-:B------:R-:W-:Y:S01]  /*8570*/  @!P5 IMAD.IADD R50, R50, 0x1, -R6.reuse ;  /* 0x000000013232d824 */ /* 0x100fe200078e0a06 */
[C---:B------:R-:W-:Y:S01]  /*8580*/  ISETP.GT.U32.AND P5, PT, R6.reuse, R45, PT ;  /* 0x0000002d0600720c */ /* 0x040fe20003fa4070 */
[--C-:B------:R-:W-:Y:S01]  /*8590*/  @!P4 IMAD.IADD R49, R49, 0x1, -R6.reuse ;  /* 0x000000013131c824 */ /* 0x100fe200078e0a06 */
[C---:B------:R-:W-:Y:S01]  /*85a0*/  ISETP.GT.U32.AND P4, PT, R6.reuse, R44, PT ;  /* 0x0000002c0600720c */ /* 0x040fe20003f84070 */
[----:B------:R-:W-:Y:S01]  /*85b0*/  @!P1 IMAD.IADD R47, R47, 0x1, -R6 ;  /* 0x000000012f2f9824 */ /* 0x000fe200078e0a06 */
[----:B------:R-:W-:Y:S02]  /*85c0*/  ISETP.GT.U32.AND P1, PT, R6, R42, PT ;  /* 0x0000002a0600720c */ /* 0x000fe40003f24070 */
[----:B------:R-:W-:-:S03]  /*85d0*/  IABS R21, R81 ;  /* 0x0000005100157213 */ /* 0x000fc60000000000 */
[----:B------:R-:W-:Y:S01]  /*85e0*/  @!P0 IMAD.IADD R38, R38, 0x1, -R6 ;  /* 0x0000000126268824 */ /* 0x000fe200078e0a06 */
[----:B------:R-:W-:Y:S01]  /*85f0*/  ISETP.GT.U32.AND P0, PT, R6, R33, PT ;  /* 0x000000210600720c */ /* 0x000fe20003f04070 */
[----:B------:R-:W-:Y:S01]  /*8600*/  IMAD.HI.U32 R9, R7, R21, RZ ;  /* 0x0000001507097227 */ /* 0x000fe200078e00ff */
[----:B------:R-:W-:-:S03]  /*8610*/  IABS R18, R87 ;  /* 0x0000005700127213 */ /* 0x000fc60000000000 */
[--C-:B------:R-:W-:Y:S01]  /*8620*/  @!P2 IMAD.IADD R46, R46, 0x1, -R6.reuse ;  /* 0x000000012e2ea824 */ /* 0x100fe200078e0a06 */
[C---:B------:R-:W-:Y:S01]  /*8630*/  ISETP.GT.U32.AND P2, PT, R6.reuse, R41, PT ;  /* 0x000000290600720c */ /* 0x040fe20003f44070 */
[--C-:B------:R-:W-:Y:S01]  /*8640*/  @!P5 IMAD.IADD R45, R45, 0x1, -R6.reuse ;  /* 0x000000012d2dd824 */ /* 0x100fe200078e0a06 */
[----:B------:R-:W-:Y:S01]  /*8650*/  ISETP.GT.U32.AND P5, PT, R6, R40, PT ;  /* 0x000000280600720c */ /* 0x000fe20003fa4070 */
[----:B------:R-:W-:Y:S01]  /*8660*/  @!P4 IMAD.IADD R44, R44, 0x1, -R6 ;  /* 0x000000012c2cc824 */ /* 0x000fe200078e0a06 */
[----:B------:R-:W-:Y:S01]  /*8670*/  ISETP.GT.U32.AND P4, PT, R6, R39, PT ;  /* 0x000000270600720c */ /* 0x000fe20003f84070 */
[----:B------:R-:W-:-:S04]  /*8680*/  IMAD.HI.U32 R10, R7, R23, RZ ;  /* 0x00000017070a7227 */ /* 0x000fc800078e00ff */
[----:B------:R-:W-:Y:S02]  /*8690*/  IMAD.MOV R9, RZ, RZ, -R9 ;  /* 0x000000ffff097224 */ /* 0x000fe400078e0a09 */
[----:B------:R-:W-:Y:S01]  /*86a0*/  @!P1 IMAD.IADD R42, R42, 0x1, -R6 ;  /* 0x000000012a2a9824 */ /* 0x000fe200078e0a06 */
[C---:B------:R-:W-:Y:S01]  /*86b0*/  ISETP.GT.U32.AND P1, PT, R6.reuse, R37, PT ;  /* 0x000000250600720c */ /* 0x040fe20003f24070 */
[----:B------:R-:W-:Y:S01]  /*86c0*/  IMAD.MOV R10, RZ, RZ, -R10 ;  /* 0x000000ffff0a7224 */ /* 0x000fe200078e0a0a */
[----:B------:R-:W-:Y:S01]  /*86d0*/  IABS R20, R83 ;  /* 0x0000005300147213 */ /* 0x000fe20000000000 */
[----:B------:R-:W-:Y:S02]  /*86e0*/  IMAD R21, R6, R9, R21 ;  /* 0x0000000906157224 */ /* 0x000fe400078e0215 */
[----:B------:R-:W-:Y:S01]  /*86f0*/  IMAD.HI.U32 R9, R7, R18, RZ ;  /* 0x0000001207097227 */ /* 0x000fe200078e00ff */
[----:B------:R-:W-:-:S03]  /*8700*/  IABS R15, R89 ;  /* 0x00000059000f7213 */ /* 0x000fc60000000000 */
[----:B------:R-:W-:Y:S01]  /*8710*/  @!P0 IMAD.IADD R33, R33, 0x1, -R6 ;  /* 0x0000000121218824 */ /* 0x000fe200078e0a06 */
[C---:B------:R-:W-:Y:S01]  /*8720*/  ISETP.GT.U32.AND P0, PT, R6.reuse, R28, PT ;  /* 0x0000001c0600720c */ /* 0x040fe20003f04070 */
[----:B------:R-:W-:Y:S02]  /*8730*/  IMAD R23, R6, R10, R23 ;  /* 0x0000000a06177224 */ /* 0x000fe400078e0217 */
[----:B------:R-:W-:-:S04]  /*8740*/  IMAD.HI.U32 R10, R7, R20, RZ ;  /* 0x00000014070a7227 */ /* 0x000fc800078e00ff */
[----:B------:R-:W-:Y:S01]  /*8750*/  IMAD.MOV R9, RZ, RZ, -R9 ;  /* 0x000000ffff097224 */ /* 0x000fe200078e0a09 */
[----:B--2---:R-:W-:Y:S04]  /*8760*/  STL [R1+0x8c4], R77 ;  /* 0x0008c44d01007387 */ /* 0x004fe80000100800 */
[----:B------:R-:W-:Y:S04]  /*8770*/  STL [R1+0x594], R12 ;  /* 0x0005940c01007387 */ /* 0x000fe80000100800 */
[----:B------:R-:W-:Y:S04]  /*8780*/  STL [R1+0x73c], R79 ;  /* 0x00073c4f01007387 */ /* 0x000fe80000100800 */
[----:B------:R-:W-:Y:S04]  /*8790*/  STL [R1+0x8c8], R79 ;  /* 0x0008c84f01007387 */ /* 0x000fe80000100800 */
[----:B---3--:R-:W-:Y:S04]  /*87a0*/  STL [R1+0x8cc], R76 ;  /* 0x0008cc4c01007387 */ /* 0x008fe80000100800 */
[----:B------:R-:W-:Y:S04]  /*87b0*/  STL [R1+0x5d0], R3 ;  /* 0x0005d00301007387 */ /* 0x000fe80000100800 */
[----:B------:R0:W-:Y:S04]  /*87c0*/  STL [R1+0x5cc], R5 ;  /* 0x0005cc0501007387 */ /* 0x0001e80000100800 */
[----:B------:R-:W-:Y:S04]  /*87d0*/  STL [R1+0x738], R80 ;  /* 0x0007385001007387 */ /* 0x000fe80000100800 */
[----:B------:R-:W-:Y:S04]  /*87e0*/  STL [R1+0x734], R81 ;  /* 0x0007345101007387 */ /* 0x000fe80000100800 */
[----:B----4-:R-:W-:Y:S04]  /*87f0*/  STL [R1+0x8d0], R75 ;  /* 0x0008d04b01007387 */ /* 0x010fe80000100800 */
[----:B------:R-:W-:Y:S04]  /*8800*/  STL [R1+0x730], R83 ;  /* 0x0007305301007387 */ /* 0x000fe80000100800 */
[----:B------:R2:W-:Y:S04]  /*8810*/  STL [R1+0x8d4], R80 ;  /* 0x0008d45001007387 */ /* 0x0005e80000100800 */
[----:B------:R-:W-:Y:S01]  /*8820*/  STL [R1+0x8d8], R81 ;  /* 0x0008d85101007387 */ /* 0x000fe20000100800 */
[----:B0-----:R-:W-:-:S03]  /*8830*/  VIADD R5, R68, 0x3b ;  /* 0x0000003b44057836 */ /* 0x001fc60000000000 */
[----:B------:R-:W-:Y:S01]  /*8840*/  STL [R1+0x72c], R85 ;  /* 0x00072c5501007387 */ /* 0x000fe20000100800 */
[----:B------:R-:W-:-:S03]  /*8850*/  VIADD R3, R68, 0x3c ;  /* 0x0000003c44037836 */ /* 0x000fc60000000000 */
        /* <DEDUP_REMOVED lines=12> */
[----:B--2---:R-:W2:Y:S04]  /*8920*/  LDL R80, [R1+0x740] ;  /* 0x0007400001507983 */ /* 0x004ea80000100800 */
[----:B------:R-:W3:Y:S04]  /*8930*/  LDL R75, [R1+0x750] ;  /* 0x00075000014b7983 */ /* 0x000ee80000100800 */
[----:B------:R-:W4:Y:S04]  /*8940*/  LDL R76, [R1+0x754] ;  /* 0x00075400014c7983 */ /* 0x000f280000100800 */
[----:B------:R-:W2:Y:S01]  /*8950*/  LDL R79, [R1+0x758] ;  /* 0x00075800014f7983 */ /* 0x000ea20000100800 */
[--C-:B------:R-:W-:Y:S01]  /*8960*/  @!P2 IMAD.IADD R41, R41, 0x1, -R6.reuse ;  /* 0x000000012929a824 */ /* 0x100fe200078e0a06 */
[----:B------:R-:W-:Y:S01]  /*8970*/  IABS R17, R88 ;  /* 0x0000005800117213 */ /* 0x000fe20000000000 */
[--C-:B------:R-:W-:Y:S01]  /*8980*/  @!P5 IMAD.IADD R40, R40, 0x1, -R6.reuse ;  /* 0x000000012828d824 */ /* 0x100fe200078e0a06 */
[C---:B------:R-:W-:Y:S01]  /*8990*/  ISETP.GT.U32.AND P2, PT, R6.reuse, R36, PT ;  /* 0x000000240600720c */ /* 0x040fe20003f44070 */
[----:B------:R-:W-:Y:S01]  /*89a0*/  @!P4 IMAD.IADD R39, R39, 0x1, -R6 ;  /* 0x000000012727c824 */ /* 0x000fe200078e0a06 */
[C---:B------:R-:W-:Y:S01]  /*89b0*/  ISETP.GT.U32.AND P5, PT, R6.reuse, R35, PT ;  /* 0x000000230600720c */ /* 0x040fe20003fa4070 */
[----:B------:R-:W-:Y:S01]  /*89c0*/  IMAD.MOV R10, RZ, RZ, -R10 ;  /* 0x000000ffff0a7224 */ /* 0x000fe200078e0a0a */
[C---:B------:R-:W-:Y:S01]  /*89d0*/  ISETP.GT.U32.AND P4, PT, R6.reuse, R34, PT ;  /* 0x000000220600720c */ /* 0x040fe20003f84070 */
[----:B------:R-:W-:-:S02]  /*89e0*/  IMAD R18, R6, R9, R18 ;  /* 0x0000000906127224 */ /* 0x000fc400078e0212 */
[----:B------:R-:W-:Y:S01]  /*89f0*/  IMAD.HI.U32 R9, R7, R15, RZ ;  /* 0x0000000f07097227 */ /* 0x000fe200078e00ff */
[----:B------:R-:W-:-:S03]  /*8a00*/  IABS R12, R93 ;  /* 0x0000005d000c7213 */ /* 0x000fc60000000000 */
[----:B------:R-:W-:Y:S01]  /*8a10*/  @!P1 IMAD.IADD R37, R37, 0x1, -R6 ;  /* 0x0000000125259824 */ /* 0x000fe200078e0a06 */
[C---:B------:R-:W-:Y:S01]  /*8a20*/  ISETP.GT.U32.AND P1, PT, R6.reuse, R32, PT ;  /* 0x000000200600720c */ /* 0x040fe20003f24070 */
[----:B------:R-:W-:Y:S02]  /*8a30*/  IMAD R20, R6, R10, R20 ;  /* 0x0000000a06147224 */ /* 0x000fe400078e0214 */
[----:B------:R-:W-:-:S04]  /*8a40*/  IMAD.HI.U32 R10, R7, R17, RZ ;  /* 0x00000011070a7227 */ /* 0x000fc800078e00ff */
[----:B------:R-:W-:Y:S01]  /*8a50*/  IMAD.MOV R9, RZ, RZ, -R9 ;  /* 0x000000ffff097224 */ /* 0x000fe200078e0a09 */
[----:B------:R-:W-:Y:S01]  /*8a60*/  IABS R14, R91 ;  /* 0x0000005b000e7213 */ /* 0x000fe20000000000 */
[----:B------:R-:W-:Y:S01]  /*8a70*/  @!P0 IMAD.IADD R28, R28, 0x1, -R6 ;  /* 0x000000011c1c8824 */ /* 0x000fe200078e0a06 */
[C---:B------:R-:W-:Y:S01]  /*8a80*/  ISETP.GT.U32.AND P0, PT, R6.reuse, R23, PT ;  /* 0x000000170600720c */ /* 0x040fe20003f04070 */
[----:B------:R-:W-:Y:S02]  /*8a90*/  IMAD.MOV R10, RZ, RZ, -R10 ;  /* 0x000000ffff0a7224 */ /* 0x000fe400078e0a0a */
[----:B------:R-:W-:Y:S02]  /*8aa0*/  IMAD R15, R6, R9, R15 ;  /* 0x00000009060f7224 */ /* 0x000fe400078e020f */
[----:B------:R-:W-:-:S04]  /*8ab0*/  IMAD.HI.U32 R9, R7, R12, RZ ;  /* 0x0000000c07097227 */ /* 0x000fc800078e00ff */
[----:B------:R-:W-:Y:S02]  /*8ac0*/  IMAD R17, R6, R10, R17 ;  /* 0x0000000a06117224 */ /* 0x000fe400078e0211 */
[--C-:B------:R-:W-:Y:S01]  /*8ad0*/  @!P2 IMAD.IADD R36, R36, 0x1, -R6.reuse ;  /* 0x000000012424a824 */ /* 0x100fe200078e0a06 */
[C---:B------:R-:W-:Y:S01]  /*8ae0*/  ISETP.GT.U32.AND P2, PT, R6.reuse, R31, PT ;  /* 0x0000001f0600720c */ /* 0x040fe20003f44070 */
[--C-:B------:R-:W-:Y:S01]  /*8af0*/  @!P5 IMAD.IADD R35, R35, 0x1, -R6.reuse ;  /* 0x000000012323d824 */ /* 0x100fe200078e0a06 */
[----:B------:R-:W-:Y:S01]  /*8b00*/  ISETP.GT.U32.AND P5, PT, R6, R30, PT ;  /* 0x0000001e0600720c */ /* 0x000fe20003fa4070 */
[----:B------:R-:W-:Y:S01]  /*8b10*/  @!P4 IMAD.IADD R34, R34, 0x1, -R6 ;  /* 0x000000012222c824 */ /* 0x000fe200078e0a06 */
[----:B------:R-:W-:Y:S01]  /*8b20*/  ISETP.GT.U32.AND P4, PT, R6, R29, PT ;  /* 0x0000001d0600720c */ /* 0x000fe20003f84070 */
[----:B------:R-:W-:-:S04]  /*8b30*/  IMAD.HI.U32 R10, R7, R14, RZ ;  /* 0x0000000e070a7227 */ /* 0x000fc800078e00ff */
[----:B------:R-:W-:Y:S01]  /*8b40*/  IMAD.MOV R9, RZ, RZ, -R9 ;  /* 0x000000ffff097224 */ /* 0x000fe200078e0a09 */
[----:B------:R-:W-:Y:S01]  /*8b50*/  IABS R11, R5 ;  /* 0x00000005000b7213 */ /* 0x000fe20000000000 */
[----:B------:R-:W-:Y:S01]  /*8b60*/  @!P1 IMAD.IADD R32, R32, 0x1, -R6 ;  /* 0x0000000120209824 */ /* 0x000fe200078e0a06 */
[C---:B------:R-:W-:Y:S01]  /*8b70*/  ISETP.GT.U32.AND P1, PT, R6.reuse, R27, PT ;  /* 0x0000001b0600720c */ /* 0x040fe20003f24070 */
[----:B------:R-:W-:Y:S02]  /*8b80*/  IMAD.MOV R10, RZ, RZ, -R10 ;  /* 0x000000ffff0a7224 */ /* 0x000fe400078e0a0a */
[C---:B------:R-:W-:Y:S01]  /*8b90*/  IMAD R12, R6.reuse, R9, R12 ;  /* 0x00000009060c7224 */ /* 0x040fe200078e020c */
[----:B------:R-:W-:Y:S01]  /*8ba0*/  IABS R9, R86 ;  /* 0x0000005600097213 */ /* 0x000fe20000000000 */
[C---:B------:R-:W-:Y:S02]  /*8bb0*/  IMAD R14, R6.reuse, R10, R14 ;  /* 0x0000000a060e7224 */ /* 0x040fe400078e020e */
[----:B------:R-:W-:Y:S01]  /*8bc0*/  @!P0 IMAD.IADD R23, R23, 0x1, -R6 ;  /* 0x0000000117178824 */ /* 0x000fe200078e0a06 */
[----:B------:R-:W-:Y:S01]  /*8bd0*/  ISETP.GT.U32.AND P0, PT, R6, R18, PT ;  /* 0x000000120600720c */ /* 0x000fe20003f04070 */
[----:B------:R-:W-:-:S04]  /*8be0*/  IMAD.HI.U32 R10, R7, R11, RZ ;  /* 0x0000000b070a7227 */ /* 0x000fc800078e00ff */
[----:B------:R-:W-:-:S04]  /*8bf0*/  IMAD.HI.U32 R72, R7, R9, RZ ;  /* 0x0000000907487227 */ /* 0x000fc800078e00ff */
[----:B------:R-:W-:Y:S02]  /*8c00*/  IMAD.MOV R10, RZ, RZ, -R10 ;  /* 0x000000ffff0a7224 */ /* 0x000fe400078e0a0a */
[--C-:B------:R-:W-:Y:S01]  /*8c10*/  @!P2 IMAD.IADD R31, R31, 0x1, -R6.reuse ;  /* 0x000000011f1fa824 */ /* 0x100fe200078e0a06 */
[----:B------:R-:W-:Y:S01]  /*8c20*/  ISETP.GT.U32.AND P2, PT, R6, R26, PT ;  /* 0x0000001a0600720c */ /* 0x000fe20003f44070 */
[--C-:B------:R-:W-:Y:S01]  /*8c30*/  @!P5 IMAD.IADD R30, R30, 0x1, -R6.reuse ;  /* 0x000000011e1ed824 */ /* 0x100fe200078e0a06 */
[C---:B------:R-:W-:Y:S01]  /*8c40*/  ISETP.GT.U32.AND P5, PT, R6.reuse, R25, PT ;  /* 0x000000190600720c */ /* 0x040fe20003fa4070 */
[----:B------:R-:W-:Y:S01]  /*8c50*/  @!P4 IMAD.IADD R29, R29, 0x1, -R6 ;  /* 0x000000011d1dc824 */ /* 0x000fe200078e0a06 */
[C---:B------:R-:W-:Y:S01]  /*8c60*/  ISETP.GT.U32.AND P4, PT, R6.reuse, R24, PT ;  /* 0x000000180600720c */ /* 0x040fe20003f84070 */
[----:B------:R-:W-:Y:S02]  /*8c70*/  IMAD.MOV R72, RZ, RZ, -R72 ;  /* 0x000000ffff487224 */ /* 0x000fe400078e0a48 */
[C---:B------:R-:W-:Y:S01]  /*8c80*/  IMAD R11, R6.reuse, R10, R11 ;  /* 0x0000000a060b7224 */ /* 0x040fe200078e020b */
[----:B------:R-:W-:Y:S01]  /*8c90*/  IABS R10, R3 ;  /* 0x00000003000a7213 */ /* 0x000fe20000000000 */
[--C-:B------:R-:W-:Y:S01]  /*8ca0*/  @!P1 IMAD.IADD R27, R27, 0x1, -R6.reuse ;  /* 0x000000011b1b9824 */ /* 0x100fe200078e0a06 */
[C---:B------:R-:W-:Y:S01]  /*8cb0*/  ISETP.GT.U32.AND P1, PT, R6.reuse, R22, PT ;  /* 0x000000160600720c */ /* 0x040fe20003f24070 */
[----:B------:R-:W-:Y:S01]  /*8cc0*/  IMAD R9, R6, R72, R9 ;  /* 0x0000004806097224 */ /* 0x000fe200078e0209 */
[----:B------:R-:W-:Y:S01]  /*8cd0*/  IABS R72, R84 ;  /* 0x0000005400487213 */ /* 0x000fe20000000000 */
[----:B------:R-:W-:Y:S01]  /*8ce0*/  @!P0 IMAD.IADD R18, R18, 0x1, -R6 ;  /* 0x0000000112128824 */ /* 0x000fe200078e0a06 */
[----:B------:R-:W-:Y:S01]  /*8cf0*/  ISETP.GT.U32.AND P0, PT, R6, R13, PT ;  /* 0x0000000d0600720c */ /* 0x000fe20003f04070 */
[----:B------:R-:W-:-:S04]  /*8d00*/  IMAD.HI.U32 R73, R7, R10, RZ ;  /* 0x0000000a07497227 */ /* 0x000fc800078e00ff */
[----:B------:R-:W-:-:S04]  /*8d10*/  IMAD.HI.U32 R7, R7, R72, RZ ;  /* 0x0000004807077227 */ /* 0x000fc800078e00ff */
[--C-:B------:R-:W-:Y:S01]  /*8d20*/  @!P2 IMAD.IADD R26, R26, 0x1, -R6.reuse ;  /* 0x000000011a1aa824 */ /* 0x100fe200078e0a06 */
[C---:B------:R-:W-:Y:S01]  /*8d30*/  ISETP.GT.U32.AND P2, PT, R6.reuse, R21, PT ;  /* 0x000000150600720c */ /* 0x040fe20003f44070 */
[--C-:B------:R-:W-:Y:S01]  /*8d40*/  @!P5 IMAD.IADD R25, R25, 0x1, -R6.reuse ;  /* 0x000000011919d824 */ /* 0x100fe200078e0a06 */
[----:B------:R-:W-:Y:S01]  /*8d50*/  ISETP.GT.U32.AND P5, PT, R6, R20, PT ;  /* 0x000000140600720c */ /* 0x000fe20003fa4070 */
[--C-:B------:R-:W-:Y:S01]  /*8d60*/  @!P4 IMAD.IADD R24, R24, 0x1, -R6.reuse ;  /* 0x000000011818c824 */ /* 0x100fe200078e0a06 */
[----:B------:R-:W-:Y:S01]  /*8d70*/  ISETP.GT.U32.AND P4, PT, R6, R19, PT ;  /* 0x000000130600720c */ /* 0x000fe20003f84070 */
[----:B------:R-:W-:Y:S02]  /*8d80*/  IMAD.MOV R7, RZ, RZ, -R7 ;  /* 0x000000ffff077224 */ /* 0x000fe400078e0a07 */
[----:B------:R-:W-:Y:S01]  /*8d90*/  @!P1 IMAD.IADD R22, R22, 0x1, -R6 ;  /* 0x0000000116169824 */ /* 0x000fe200078e0a06 */
[C---:B------:R-:W-:Y:S01]  /*8da0*/  ISETP.GT.U32.AND P1, PT, R6.reuse, R17, PT ;  /* 0x000000110600720c */ /* 0x040fe20003f24070 */
[----:B------:R-:W-:-:S02]  /*8db0*/  IMAD R7, R6, R7, R72 ;  /* 0x0000000706077224 */ /* 0x000fc400078e0248 */
[----:B------:R-:W-:-:S03]  /*8dc0*/  @!P0 IMAD.IADD R13, R13, 0x1, -R6 ;  /* 0x000000010d0d8824 */ /* 0x000fc600078e0a06 */
        /* <DEDUP_REMOVED lines=8> */
[----:B------:R-:W-:Y:S01]  /*8e50*/  ISETP.GT.U32.AND P1, PT, R6, R12, PT ;  /* 0x0000000c0600720c */ /* 0x000fe20003f24070 */
[----:B------:R-:W-:-:S04]  /*8e60*/  IMAD.MOV R73, RZ, RZ, -R73 ;  /* 0x000000ffff497224 */ /* 0x000fc800078e0a49 */
[----:B------:R-:W-:Y:S01]  /*8e70*/  @!P0 IMAD.IADD R7, R7, 0x1, -R6 ;  /* 0x0000000107078824 */ /* 0x000fe200078e0a06 */
[C---:B------:R-:W-:Y:S01]  /*8e80*/  ISETP.GT.U32.AND P0, PT, R6.reuse, R67, PT ;  /* 0x000000430600720c */ /* 0x040fe20003f04070 */
[----:B------:R-:W-:Y:S02]  /*8e90*/  IMAD R10, R6, R73, R10 ;  /* 0x00000049060a7224 */ /* 0x000fe400078e020a */
[--C-:B------:R-:W-:Y:S01]  /*8ea0*/  @!P2 IMAD.IADD R16, R16, 0x1, -R6.reuse ;  /* 0x000000011010a824 */ /* 0x100fe200078e0a06 */
[C---:B------:R-:W-:Y:S01]  /*8eb0*/  ISETP.GT.U32.AND P2, PT, R6.reuse, R11, PT ;  /* 0x0000000b0600720c */ /* 0x040fe20003f44070 */
[--C-:B------:R-:W-:Y:S01]  /*8ec0*/  @!P5 IMAD.IADD R15, R15, 0x1, -R6.reuse ;  /* 0x000000010f0fd824 */ /* 0x100fe200078e0a06 */
[----:B------:R-:W-:Y:S01]  /*8ed0*/  ISETP.GT.U32.AND P5, PT, R6, R10, PT ;  /* 0x0000000a0600720c */ /* 0x000fe20003fa4070 */
[--C-:B------:R-:W-:Y:S01]  /*8ee0*/  @!P4 IMAD.IADD R14, R14, 0x1, -R6.reuse ;  /* 0x000000010e0ec824 */ /* 0x100fe200078e0a06 */
[----:B------:R-:W-:Y:S01]  /*8ef0*/  ISETP.GT.U32.AND P4, PT, R6, R9, PT ;  /* 0x000000090600720c */ /* 0x000fe20003f84070 */
[----:B------:R-:W-:Y:S01]  /*8f00*/  @!P1 IMAD.IADD R12, R12, 0x1, -R6 ;  /* 0x000000010c0c9824 */ /* 0x000fe200078e0a06 */
[----:B------:R-:W-:-:S03]  /*8f10*/  ISETP.GT.U32.AND P1, PT, R6, R71, PT ;  /* 0x000000470600720c */ /* 0x000fc60003f24070 */
[----:B------:R-:W-:Y:S01]  /*8f20*/  @!P0 IMAD.IADD R67, R67, 0x1, -R6 ;  /* 0x0000000143438824 */ /* 0x000fe200078e0a06 */
[----:B------:R-:W-:-:S03]  /*8f30*/  ISETP.GT.U32.AND P0, PT, R6, R62, PT ;  /* 0x0000003e0600720c */ /* 0x000fc60003f04070 */
[--C-:B------:R-:W-:Y:S01]  /*8f40*/  @!P2 IMAD.IADD R11, R11, 0x1, -R6.reuse ;  /* 0x000000010b0ba824 */ /* 0x100fe200078e0a06 */
[----:B------:R-:W-:Y:S01]  /*8f50*/  ISETP.GT.U32.AND P2, PT, R6, R8, PT ;  /* 0x000000080600720c */ /* 0x000fe20003f44070 */
[--C-:B------:R-:W-:Y:S01]  /*8f60*/  @!P5 IMAD.IADD R10, R10, 0x1, -R6.reuse ;  /* 0x000000010a0ad824 */ /* 0x100fe200078e0a06 */
[C---:B------:R-:W-:Y:S01]  /*8f70*/  ISETP.GT.U32.AND P5, PT, R6.reuse, R70, PT ;  /* 0x000000460600720c */ /* 0x040fe20003fa4070 */
[--C-:B------:R-:W-:Y:S01]  /*8f80*/  @!P4 IMAD.IADD R9, R9, 0x1, -R6.reuse ;  /* 0x000000010909c824 */ /* 0x100fe200078e0a06 */
[C---:B------:R-:W-:Y:S01]  /*8f90*/  ISETP.GT.U32.AND P4, PT, R6.reuse, R69, PT ;  /* 0x000000450600720c */ /* 0x040fe20003f84070 */
        /* <DEDUP_REMOVED lines=90> */
[--C-:B------:R-:W-:Y:S01]  /*9540*/  @!P1 IMAD.IADD R26, R26, 0x1, -R6.reuse ;  /* 0x000000011a1a9824 */ /* 0x100fe200078e0a06 */
[----:B------:R-:W-:Y:S01]  /*9550*/  ISETP.GT.U32.AND P1, PT, R6, R21, PT ;  /* 0x000000150600720c */ /* 0x000fe20003f24070 */
[----:B-1----:R-:W-:Y:S02]  /*9560*/  VIADD R72, R78, 0xffffff99 ;  /* 0xffffff994e487836 */ /* 0x002fe40000000000 */
[----:B------:R-:W-:-:S03]  /*9570*/  @!P0 IMAD.IADD R17, R17, 0x1, -R6 ;  /* 0x0000000111118824 */ /* 0x000fc600078e0a06 */
[----:B------:R-:W-:Y:S01]  /*9580*/  ISETP.GE.U32.AND P0, PT, R72, 0x7fffff1a, PT ;  /* 0x7fffff1a4800780c */ /* 0x000fe20003f06070 */
[----:B------:R-:W-:Y:S02]  /*9590*/  IMAD R72, R4, 0x66, RZ ;  /* 0x0000006604487824 */ /* 0x000fe400078e02ff */
[--C-:B------:R-:W-:Y:S01]  /*95a0*/  @!P2 IMAD.IADD R25, R25, 0x1, -R6.reuse ;  /* 0x000000011919a824 */ /* 0x100fe200078e0a06 */
[----:B------:R-:W-:Y:S01]  /*95b0*/  ISETP.GT.U32.AND P2, PT, R6, R20, PT ;  /* 0x000000140600720c */ /* 0x000fe20003f44070 */
[--C-:B------:R-:W-:Y:S01]  /*95c0*/  @!P5 IMAD.IADD R24, R24, 0x1, -R6.reuse ;  /* 0x000000011818d824 */ /* 0x100fe200078e0a06 */
[C---:B------:R-:W-:Y:S01]  /*95d0*/  ISETP.GT.U32.AND P5, PT, R6.reuse, R19, PT ;  /* 0x000000130600720c */ /* 0x040fe20003fa4070 */
[--C-:B------:R-:W-:Y:S01]  /*95e0*/  @!P4 IMAD.IADD R23, R23, 0x1, -R6.reuse ;  /* 0x000000011717c824 */ /* 0x100fe200078e0a06 */
[----:B------:R-:W-:Y:S02]  /*95f0*/  ISETP.GT.U32.AND P4, PT, R6, R18, PT ;  /* 0x000000120600720c */ /* 0x000fe40003f84070 */
[----:B------:R-:W-:Y:S01]  /*9600*/  IADD3 R73, P6, PT, R72, R0, RZ ;  /* 0x0000000048497210 */ /* 0x000fe20007fde0ff */
[----:B------:R-:W-:Y:S01]  /*9610*/  @!P1 IMAD.IADD R21, R21, 0x1, -R6 ;  /* 0x0000000115159824 */ /* 0x000fe200078e0a06 */
[----:B------:R-:W-:-:S02]  /*9620*/  ISETP.GT.U32.AND P1, PT, R6, R16, PT ;  /* 0x000000100600720c */ /* 0x000fc40003f24070 */
[----:B------:R-:W-:Y:S01]  /*9630*/  LEA.HI.X.SX32 R77, R72, R2, 0x1, P6 ;  /* 0x00000002484d7211 */ /* 0x000fe200030f0eff */
[----:B------:R0:W-:Y:S01]  /*9640*/  STL [R1+0x488], R73 ;  /* 0x0004884901007387 */ /* 0x0001e20000100800 */
[----:B------:R-:W-:Y:S01]  /*9650*/  PRMT R74, RZ, 0x7610, R74 ;  /* 0x00007610ff4a7816 */ /* 0x000fe2000000004a */
[----:B------:R-:W-:Y:S02]  /*9660*/  @!P0 IMAD.MOV.U32 R72, RZ, RZ, R73 ;  /* 0x000000ffff488224 */ /* 0x000fe400078e0049 */
[--C-:B------:R-:W-:Y:S01]  /*9670*/  @!P2 IMAD.IADD R20, R20, 0x1, -R6.reuse ;  /* 0x000000011414a824 */ /* 0x100fe200078e0a06 */
[C---:B------:R-:W-:Y:S01]  /*9680*/  ISETP.GT.U32.AND P2, PT, R6.reuse, R15, PT ;  /* 0x0000000f0600720c */ /* 0x040fe20003f44070 */
[--C-:B------:R-:W-:Y:S02]  /*9690*/  @!P5 IMAD.IADD R19, R19, 0x1, -R6.reuse ;  /* 0x000000011313d824 */ /* 0x100fe400078e0a06 */
[----:B0-----:R-:W-:Y:S01]  /*96a0*/  @!P0 IMAD.MOV.U32 R73, RZ, RZ, R77 ;  /* 0x000000ffff498224 */ /* 0x001fe200078e004d */
[----:B------:R-:W-:Y:S01]  /*96b0*/  ISETP.GT.U32.AND P5, PT, R6, R14, PT ;  /* 0x0000000e0600720c */ /* 0x000fe20003fa4070 */
[--C-:B------:R-:W-:Y:S01]  /*96c0*/  @!P4 IMAD.IADD R18, R18, 0x1, -R6.reuse ;  /* 0x000000011212c824 */ /* 0x100fe200078e0a06 */
[----:B------:R-:W-:Y:S01]  /*96d0*/  ISETP.GT.U32.AND P4, PT, R6, R13, PT ;  /* 0x0000000d0600720c */ /* 0x000fe20003f84070 */
[----:B------:R0:W-:Y:S01]  /*96e0*/  STL [R1+0x484], R77 ;  /* 0x0004844d01007387 */ /* 0x0001e20000100800 */
[----:B------:R-:W-:-:S03]  /*96f0*/  @!P1 IMAD.IADD R16, R16, 0x1, -R6 ;  /* 0x0000000110109824 */ /* 0x000fc600078e0a06 */
[----:B------:R1:W4:Y:S01]  /*9700*/  @!P0 LDG.E.U8 R74, desc[UR18][R72.64] ;  /* 0x00000012484a8981 */ /* 0x000322000c1e1100 */
[C---:B------:R-:W-:Y:S01]  /*9710*/  ISETP.GT.U32.AND P1, PT, R6.reuse, R12, PT ;  /* 0x0000000c0600720c */ /* 0x040fe20003f24070 */
[--C-:B------:R-:W-:Y:S01]  /*9720*/  @!P2 IMAD.IADD R15, R15, 0x1, -R6.reuse ;  /* 0x000000010f0fa824 */ /* 0x100fe200078e0a06 */
[----:B------:R-:W-:Y:S01]  /*9730*/  ISETP.GT.U32.AND P6, PT, R6, R7, PT ;  /* 0x000000070600720c */ /* 0x000fe20003fc4070 */
[----:B------:R-:W4:Y:S02]  /*9740*/  LDL R78, [R1+0x760] ;  /* 0x00076000014e7983 */ /* 0x000f240000100800 */
[--C-:B------:R-:W-:Y:S02]  /*9750*/  @!P5 IMAD.IADD R14, R14, 0x1, -R6.reuse ;  /* 0x000000010e0ed824 */ /* 0x100fe400078e0a06 */
[----:B------:R-:W-:Y:S01]  /*9760*/  @!P4 IMAD.IADD R13, R13, 0x1, -R6 ;  /* 0x000000010d0dc824 */ /* 0x000fe200078e0a06 */
[----:B0-----:R-:W4:Y:S04]  /*9770*/  LDL R77, [R1+0x75c] ;  /* 0x00075c00014d7983 */ /* 0x001f280000100800 */
[----:B------:R-:W4:Y:S04]  /*9780*/  LDL R72, [R1+0x748] ;  /* 0x0007480001487983 */ /* 0x000f280000100800 */
[----:B------:R-:W4:Y:S01]  /*9790*/  LDL R73, [R1+0x74c] ;  /* 0x00074c0001497983 */ /* 0x000f220000100800 */
[----:B------:R-:W-:-:S02]  /*97a0*/  ISETP.GT.U32.AND P2, PT, R6, R11, PT ;  /* 0x0000000b0600720c */ /* 0x000fc40003f44070 */
[C---:B------:R-:W-:Y:S01]  /*97b0*/  ISETP.GT.U32.AND P4, PT, R6.reuse, R10, PT ;  /* 0x0000000a0600720c */ /* 0x040fe20003f84070 */
[----:B------:R-:W4:Y:S01]  /*97c0*/  LDL R81, [R1+0x764] ;  /* 0x0007640001517983 */ /* 0x000f220000100800 */
[----:B------:R-:W-:Y:S01]  /*97d0*/  ISETP.GT.U32.AND P5, PT, R6, R9, PT ;  /* 0x000000090600720c */ /* 0x000fe20003fa4070 */
[--C-:B------:R-:W-:Y:S01]  /*97e0*/  @!P1 IMAD.IADD R12, R12, 0x1, -R6.reuse ;  /* 0x000000010c0c9824 */ /* 0x100fe200078e0a06 */
[----:B------:R-:W-:Y:S02]  /*97f0*/  ISETP.GE.AND P0, PT, R68, RZ, PT ;  /* 0x000000ff4400720c */ /* 0x000fe40003f06270 */
[----:B--2---:R-:W-:Y:S01]  /*9800*/  ISETP.GE.AND P1, PT, R80, RZ, PT ;  /* 0x000000ff5000720c */ /* 0x004fe20003f26270 */
[----:B------:R-:W-:-:S04]  /*9810*/  @!P6 IMAD.IADD R7, R7, 0x1, -R6 ;  /* 0x000000010707e824 */ /* 0x000fc800078e0a06 */
[--C-:B------:R-:W-:Y:S02]  /*9820*/  @!P2 IMAD.IADD R11, R11, 0x1, -R6.reuse ;  /* 0x000000010b0ba824 */ /* 0x100fe400078e0a06 */
[--C-:B------:R-:W-:Y:S02]  /*9830*/  @!P4 IMAD.IADD R10, R10, 0x1, -R6.reuse ;  /* 0x000000010a0ac824 */ /* 0x100fe400078e0a06 */
[----:B------:R-:W-:Y:S02]  /*9840*/  @!P5 IMAD.IADD R9, R9, 0x1, -R6 ;  /* 0x000000010909d824 */ /* 0x000fe400078e0a06 */
[----:B------:R-:W2:Y:S01]  /*9850*/  LDL R6, [R1+0x744] ;  /* 0x0007440001067983 */ /* 0x000ea20000100800 */
[----:B---3--:R-:W-:Y:S01]  /*9860*/  ISETP.GE.AND P5, PT, R75, RZ, PT ;  /* 0x000000ff4b00720c */ /* 0x008fe20003fa6270 */
[----:B------:R-:W-:Y:S02]  /*9870*/  @!P0 IMAD.MOV R71, RZ, RZ, -R71 ;  /* 0x000000ffff478224 */ /* 0x000fe400078e0a47 */
[----:B------:R0:W-:Y:S01]  /*9880*/  STL [R1+0x804], R68 ;  /* 0x0008044401007387 */ /* 0x0001e20000100800 */
[----:B----4-:R-:W-:Y:S01]  /*9890*/  ISETP.GE.AND P0, PT, R76, RZ, PT ;  /* 0x000000ff4c00720c */ /* 0x010fe20003f06270 */
[----:B------:R-:W-:-:S02]  /*98a0*/  @!P1 IMAD.MOV R69, RZ, RZ, -R69 ;  /* 0x000000ffff459224 */ /* 0x000fc400078e0a45 */
[----:B------:R-:W3:Y:S01]  /*98b0*/  LDL R80, [R1+0x76c] ;  /* 0x00076c0001507983 */ /* 0x000ee20000100800 */
[----:B------:R-:W-:-:S03]  /*98c0*/  ISETP.GE.AND P1, PT, R79, RZ, PT ;  /* 0x000000ff4f00720c */ /* 0x000fc60003f26270 */
[----:B------:R-:W4:Y:S04]  /*98d0*/  LDL R75, [R1+0x77c] ;  /* 0x00077c00014b7983 */ /* 0x000f280000100800 */
[----:B------:R-:W2:Y:S04]  /*98e0*/  LDL R76, [R1+0x774] ;  /* 0x00077400014c7983 */ /* 0x000ea80000100800 */
[----:B------:R-:W2:Y:S01]  /*98f0*/  LDL R79, [R1+0x770] ;  /* 0x00077000014f7983 */ /* 0x000ea20000100800 */
[----:B------:R-:W-:Y:S02]  /*9900*/  @!P5 IMAD.MOV R66, RZ, RZ, -R66 ;  /* 0x000000ffff42d224 */ /* 0x000fe400078e0a42 */
[----:B------:R-:W-:Y:S01]  /*9910*/  @!P0 IMAD.MOV R64, RZ, RZ, -R64 ;  /* 0x000000ffff408224 */ /* 0x000fe200078e0a40 */
[----:B0-----:R-:W2:Y:S01]  /*9920*/  LDL R68, [R1+0x7a0] ;  /* 0x0007a00001447983 */ /* 0x001ea20000100800 */
[----:B------:R-:W-:Y:S01]  /*9930*/  @!P1 IMAD.MOV R63, RZ, RZ, -R63 ;  /* 0x000000ffff3f9224 */ /* 0x000fe200078e0a3f */
[----:B------:R-:W-:-:S02]  /*9940*/  ISETP.GE.AND P2, PT, R72, RZ, PT ;  /* 0x000000ff4800720c */ /* 0x000fc40003f46270 */
[----:B------:R-:W-:Y:S01]  /*9950*/  ISETP.GE.AND P4, PT, R73, RZ, PT ;  /* 0x000000ff4900720c */ /* 0x000fe20003f86270 */
[----:B------:R-:W2:Y:S04]  /*9960*/  LDL R72, [R1+0x798] ;  /* 0x0007980001487983 */ /* 0x000ea80000100800 */
[----:B------:R-:W2:Y:S01]  /*9970*/  LDL R73, [R1+0x778] ;  /* 0x0007780001497983 */ /* 0x000ea20000100800 */
[----:B------:R-:W-:-:S05]  /*9980*/  ISETP.GE.AND P5, PT, R78, RZ, PT ;  /* 0x000000ff4e00720c */ /* 0x000fca0003fa6270 */
[----:B------:R-:W-:Y:S01]  /*9990*/  @!P2 IMAD.MOV R67, RZ, RZ, -R67 ;  /* 0x000000ffff43a224 */ /* 0x000fe200078e0a43 */
[----:B------:R-:W-:Y:S01]  /*99a0*/  ISETP.GE.AND P2, PT, R77, RZ, PT ;  /* 0x000000ff4d00720c */ /* 0x000fe20003f46270 */
[----:B------:R-:W2:Y:S01]  /*99b0*/  LDL R78, [R1+0x780] ;  /* 0x00078000014e7983 */ /* 0x000ea20000100800 */
[----:B------:R-:W-:-:S03]  /*99c0*/  @!P4 IMAD.MOV R65, RZ, RZ, -R65 ;  /* 0x000000ffff41c224 */ /* 0x000fc600078e0a41 */
[----:B------:R-:W2:Y:S01]  /*99d0*/  LDL R77, [R1+0x768] ;  /* 0x00076800014d7983 */ /* 0x000ea20000100800 */
[----:B------:R-:W-:-:S03]  /*99e0*/  ISETP.GE.AND P4, PT, R81, RZ, PT ;  /* 0x000000ff5100720c */ /* 0x000fc60003f86270 */
[----:B------:R-:W2:Y:S01]  /*99f0*/  LDL R81, [R1+0x790] ;  /* 0x0007900001517983 */ /* 0x000ea20000100800 */
[----:B------:R-:W-:Y:S01]  /*9a00*/  @!P5 IMAD.MOV R61, RZ, RZ, -R61 ;  /* 0x000000ffff3dd224 */ /* 0x000fe200078e0a3d */
[----:B---3--:R-:W-:-:S08]  /*9a10*/  ISETP.GE.AND P0, PT, R80, RZ, PT ;  /* 0x000000ff5000720c */ /* 0x008fd00003f06270 */
[----:B------:R-:W-:Y:S01]  /*9a20*/  @!P4 IMAD.MOV R60, RZ, RZ, -R60 ;  /* 0x000000ffff3cc224 */ /* 0x000fe200078e0a3c */
[----:B------:R-:W3:Y:S01]  /*9a30*/  LDL R80, [R1+0x78c] ;  /* 0x00078c0001507983 */ /* 0x000ee20000100800 */
[----:B----4-:R-:W-:-:S03]  /*9a40*/  ISETP.GE.AND P1, PT, R75, RZ, PT ;  /* 0x000000ff4b00720c */ /* 0x010fc60003f26270 */
[----:B------:R-:W4:Y:S01]  /*9a50*/  LDL R75, [R1+0x794] ;  /* 0x00079400014b7983 */ /* 0x000f220000100800 */
[----:B--2---:R-:W-:-:S03]  /*9a60*/  ISETP.GE.AND P5, PT, R76, RZ, PT ;  /* 0x000000ff4c00720c */ /* 0x004fc60003fa6270 */
[----:B------:R-:W2:Y:S01]  /*9a70*/  LDL R76, [R1+0x7a8] ;  /* 0x0007a800014c7983 */ /* 0x000ea20000100800 */
[----:B------:R-:W-:-:S03]  /*9a80*/  ISETP.GE.AND P4, PT, R79, RZ, PT ;  /* 0x000000ff4f00720c */ /* 0x000fc60003f86270 */
[----:B------:R-:W2:Y:S01]  /*9a90*/  LDL R79, [R1+0x7a4] ;  /* 0x0007a400014f7983 */ /* 0x000ea20000100800 */
[----:B------:R-:W-:Y:S02]  /*9aa0*/  @!P2 IMAD.MOV R62, RZ, RZ, -R62 ;  /* 0x000000ffff3ea224 */ /* 0x000fe400078e0a3e */
[----:B------:R-:W-:Y:S02]  /*9ab0*/  @!P0 IMAD.MOV R59, RZ, RZ, -R59 ;  /* 0x000000ffff3b8224 */ /* 0x000fe400078e0a3b */
[----:B------:R-:W-:Y:S02]  /*9ac0*/  @!P1 IMAD.MOV R58, RZ, RZ, -R58 ;  /* 0x000000ffff3a9224 */ /* 0x000fe400078e0a3a */
[----:B------:R-:W-:-:S03]  /*9ad0*/  @!P5 IMAD.MOV R56, RZ, RZ, -R56 ;  /* 0x000000ffff38d224 */ /* 0x000fc600078e0a38 */
[----:B------:R-:W-:Y:S01]  /*9ae0*/  @!P4 IMAD.MOV R55, RZ, RZ, -R55 ;  /* 0x000000ffff37c224 */ /* 0x000fe200078e0a37 */
[----:B------:R-:W-:Y:S02]  /*9af0*/  ISETP.GE.AND P2, PT, R73, RZ, PT ;  /* 0x000000ff4900720c */ /* 0x000fe40003f46270 */
[----:B------:R-:W2:Y:S01]  /*9b00*/  LDL R73, [R1+0x7c0] ;  /* 0x0007c00001497983 */ /* 0x000ea20000100800 */
[----:B------:R-:W-:-:S03]  /*9b10*/  ISETP.GE.AND P1, PT, R78, RZ, PT ;  /* 0x000000ff4e00720c */ /* 0x000fc60003f26270 */
[----:B------:R-:W2:Y:S01]  /*9b20*/  LDL R78, [R1+0x7b0] ;  /* 0x0007b000014e7983 */ /* 0x000ea20000100800 */
[----:B------:R-:W-:-:S03]  /*9b30*/  ISETP.GE.AND P0, PT, R77, RZ, PT ;  /* 0x000000ff4d00720c */ /* 0x000fc60003f06270 */
[----:B------:R-:W2:Y:S03]  /*9b40*/  LDL R77, [R1+0x7ac] ;  /* 0x0007ac00014d7983 */ /* 0x000ea60000100800 */
[----:B------:R-:W-:Y:S01]  /*9b50*/  @!P2 IMAD.MOV R57, RZ, RZ, -R57 ;  /* 0x000000ffff39a224 */ /* 0x000fe200078e0a39 */
[----:B------:R-:W-:Y:S02]  /*9b60*/  ISETP.GE.AND P2, PT, R81, RZ, PT ;  /* 0x000000ff5100720c */ /* 0x000fe40003f46270 */
[----:B------:R-:W2:Y:S01]  /*9b70*/  LDL R81, [R1+0x7bc] ;  /* 0x0007bc0001517983 */ /* 0x000ea20000100800 */
[----:B------:R-:W-:Y:S01]  /*9b80*/  @!P1 IMAD.MOV R53, RZ, RZ, -R53 ;  /* 0x000000ffff359224 */ /* 0x000fe200078e0a35 */
[----:B---3--:R-:W-:Y:S02]  /*9b90*/  ISETP.GE.AND P5, PT, R80, RZ, PT ;  /* 0x000000ff5000720c */ /* 0x008fe40003fa6270 */
[----:B------:R-:W3:Y:S07]  /*9ba0*/  LDL R80, [R1+0x7c4] ;  /* 0x0007c40001507983 */ /* 0x000eee0000100800 */
[----:B------:R-:W-:Y:S01]  /*9bb0*/  @!P2 IMAD.MOV R52, RZ, RZ, -R52 ;  /* 0x000000ffff34a224 */ /* 0x000fe200078e0a34 */
[----:B----4-:R-:W-:-:S02]  /*9bc0*/  ISETP.GE.AND P4, PT, R75, RZ, PT ;  /* 0x000000ff4b00720c */ /* 0x010fc40003f86270 */
[----:B------:R-:W4:Y:S01]  /*9bd0*/  LDL R75, [R1+0x7c8] ;  /* 0x0007c800014b7983 */ /* 0x000f220000100800 */
[----:B--2---:R-:W-:-:S03]  /*9be0*/  ISETP.GE.AND P1, PT, R76, RZ, PT ;  /* 0x000000ff4c00720c */ /* 0x004fc60003f26270 */
[----:B------:R-:W2:Y:S01]  /*9bf0*/  LDL R76, [R1+0x7d8] ;  /* 0x0007d800014c7983 */ /* 0x000ea20000100800 */
[----:B------:R-:W-:-:S03]  /*9c00*/  ISETP.GE.AND P2, PT, R79, RZ, PT ;  /* 0x000000ff4f00720c */ /* 0x000fc60003f46270 */
[----:B------:R-:W2:Y:S01]  /*9c10*/  LDL R79, [R1+0x7d4] ;  /* 0x0007d400014f7983 */ /* 0x000ea20000100800 */
[----:B------:R-:W-:Y:S01]  /*9c20*/  @!P0 IMAD.MOV R54, RZ, RZ, -R54 ;  /* 0x000000ffff368224 */ /* 0x000fe200078e0a36 */
[----:B------:R-:W-:Y:S01]  /*9c30*/  ISETP.GE.AND P0, PT, R72, RZ, PT ;  /* 0x000000ff4800720c */ /* 0x000fe20003f06270 */
[----:B------:R-:W-:Y:S01]  /*9c40*/  @!P5 IMAD.MOV R51, RZ, RZ, -R51 ;  /* 0x000000ffff33d224 */ /* 0x000fe200078e0a33 */
[----:B------:R-:W2:Y:S01]  /*9c50*/  LDL R72, [R1+0x7f0] ;  /* 0x0007f00001487983 */ /* 0x000ea20000100800 */
[----:B------:R-:W-:-:S10]  /*9c60*/  @!P4 IMAD.MOV R50, RZ, RZ, -R50 ;  /* 0x000000ffff32c224 */ /* 0x000fd400078e0a32 */
[----:B------:R-:W-:Y:S02]  /*9c70*/  @!P0 IMAD.MOV R49, RZ, RZ, -R49 ;  /* 0x000000ffff318224 */ /* 0x000fe400078e0a31 */
[----:B------:R-:W-:Y:S02]  /*9c80*/  @!P1 IMAD.MOV R48, RZ, RZ, -R48 ;  /* 0x000000ffff309224 */ /* 0x000fe400078e0a30 */
[----:B------:R-:W-:Y:S01]  /*9c90*/  @!P2 IMAD.MOV R47, RZ, RZ, -R47 ;  /* 0x000000ffff2fa224 */ /* 0x000fe200078e0a2f */
[----:B------:R-:W-:Y:S02]  /*9ca0*/  ISETP.GE.AND P0, PT, R73, RZ, PT ;  /* 0x000000ff4900720c */ /* 0x000fe40003f06270 */
[----:B------:R-:W2:Y:S01]  /*9cb0*/  LDL R73, [R1+0x7ec] ;  /* 0x0007ec0001497983 */ /* 0x000ea20000100800 */
[----:B------:R-:W-:-:S03]  /*9cc0*/  ISETP.GE.AND P4, PT, R78, RZ, PT ;  /* 0x000000ff4e00720c */ /* 0x000fc60003f86270 */
[----:B------:R-:W2:Y:S01]  /*9cd0*/  LDL R78, [R1+0x7e0] ;  /* 0x0007e000014e7983 */ /* 0x000ea20000100800 */
[----:B------:R-:W-:-:S03]  /*9ce0*/  ISETP.GE.AND P5, PT, R77, RZ, PT ;  /* 0x000000ff4d00720c */ /* 0x000fc60003fa6270 */
[----:B------:R-:W2:Y:S01]  /*9cf0*/  LDL R77, [R1+0x7dc] ;  /* 0x0007dc00014d7983 */ /* 0x000ea20000100800 */
[----:B------:R-:W-:-:S03]  /*9d00*/  ISETP.GE.AND P1, PT, R81, RZ, PT ;  /* 0x000000ff5100720c */ /* 0x000fc60003f26270 */
[----:B------:R-:W2:Y:S01]  /*9d10*/  LDL R81, [R1+0x7f4] ;  /* 0x0007f40001517983 */ /* 0x000ea20000100800 */
[----:B------:R-:W-:Y:S02]  /*9d20*/  @!P0 IMAD.MOV R44, RZ, RZ, -R44 ;  /* 0x000000ffff2c8224 */ /* 0x000fe400078e0a2c */
[----:B------:R-:W-:-:S03]  /*9d30*/  @!P4 IMAD.MOV R45, RZ, RZ, -R45 ;  /* 0x000000ffff2dc224 */ /* 0x000fc600078e0a2d */
[----:B------:R-:W-:Y:S01]  /*9d40*/  @!P5 IMAD.MOV R46, RZ, RZ, -R46 ;  /* 0x000000ffff2ed224 */ /* 0x000fe200078e0a2e */
[----:B---3--:R-:W-:Y:S02]  /*9d50*/  ISETP.GE.AND P2, PT, R80, RZ, PT ;  /* 0x000000ff5000720c */ /* 0x008fe40003f46270 */
        /* <DEDUP_REMOVED lines=9> */
[----:B------:R-:W-:Y:S01]  /*9df0*/  @!P5 IMAD.MOV R41, RZ, RZ, -R41 ;  /* 0x000000ffff29d224 */ /* 0x000fe200078e0a29 */
[----:B------:R-:W-:Y:S01]  /*9e00*/  ISETP.GE.AND P5, PT, R72, RZ, PT ;  /* 0x000000ff4800720c */ /* 0x000fe20003fa6270 */
[----:B------:R-:W-:Y:S01]  /*9e10*/  @!P4 IMAD.MOV R40, RZ, RZ, -R40 ;  /* 0x000000ffff28c224 */ /* 0x000fe200078e0a28 */
[----:B------:R-:W-:Y:S01]  /*9e20*/  ISETP.GE.AND P6, PT, R6, RZ, PT ;  /* 0x000000ff0600720c */ /* 0x000fe20003fc6270 */
[----:B------:R-:W2:Y:S04]  /*9e30*/  LDL R72, [R1+0x788] ;  /* 0x0007880001487983 */ /* 0x000ea80000100800 */
[----:B------:R-:W2:Y:S01]  /*9e40*/  LDL R6, [R1+0x79c] ;  /* 0x00079c0001067983 */ /* 0x000ea20000100800 */
[----:B------:R-:W-:-:S05]  /*9e50*/  @!P0 IMAD.MOV R39, RZ, RZ, -R39 ;  /* 0x000000ffff278224 */ /* 0x000fca00078e0a27 */
        /* <DEDUP_REMOVED lines=8> */
[----:B------:R-:W2:Y:S01]  /*9ee0*/  LDL.LU R81, [R1+0x8d8] ;  /* 0x0008d80001517983 */ /* 0x000ea20000300800 */
[----:B------:R-:W-:Y:S02]  /*9ef0*/  @!P4 IMAD.MOV R35, RZ, RZ, -R35 ;  /* 0x000000ffff23c224 */ /* 0x000fe400078e0a23 */
[----:B------:R-:W-:-:S03]  /*9f00*/  @!P2 IMAD.MOV R37, RZ, RZ, -R37 ;  /* 0x000000ffff25a224 */ /* 0x000fc600078e0a25 */
[----:B------:R-:W-:Y:S01]  /*9f10*/  @!P1 IMAD.MOV R38, RZ, RZ, -R38 ;  /* 0x000000ffff269224 */ /* 0x000fe200078e0a26 */
[----:B---3--:R-:W-:Y:S02]  /*9f20*/  ISETP.GE.AND P1, PT, R80, RZ, PT ;  /* 0x000000ff5000720c */ /* 0x008fe40003f26270 */
[----:B------:R-:W3:Y:S01]  /*9f30*/  LDL.LU R80, [R1+0x8d4] ;  /* 0x0008d40001507983 */ /* 0x000ee20000300800 */
[----:B----4-:R-:W-:-:S03]  /*9f40*/  ISETP.GE.AND P2, PT, R75, RZ, PT ;  /* 0x000000ff4b00720c */ /* 0x010fc60003f46270 */
[----:B------:R-:W4:Y:S01]  /*9f50*/  LDL.LU R75, [R1+0x8d0] ;  /* 0x0008d000014b7983 */ /* 0x000f220000300800 */
[----:B--2---:R-:W-:-:S03]  /*9f60*/  ISETP.GE.AND P5, PT, R76, RZ, PT ;  /* 0x000000ff4c00720c */ /* 0x004fc60003fa6270 */
[----:B------:R-:W2:Y:S01]  /*9f70*/  LDL.LU R76, [R1+0x8cc] ;  /* 0x0008cc00014c7983 */ /* 0x000ea20000300800 */
[----:B------:R-:W-:-:S03]  /*9f80*/  ISETP.GE.AND P4, PT, R79, RZ, PT ;  /* 0x000000ff4f00720c */ /* 0x000fc60003f86270 */
[----:B------:R-:W2:Y:S01]  /*9f90*/  LDL.LU R79, [R1+0x8c8] ;  /* 0x0008c800014f7983 */ /* 0x000ea20000300800 */
[----:B------:R-:W-:Y:S02]  /*9fa0*/  @!P0 IMAD.MOV R34, RZ, RZ, -R34 ;  /* 0x000000ffff228224 */ /* 0x000fe400078e0a22 */
[----:B------:R-:W-:Y:S02]  /*9fb0*/  @!P1 IMAD.MOV R33, RZ, RZ, -R33 ;  /* 0x000000ffff219224 */ /* 0x000fe400078e0a21 */
[----:B------:R-:W-:Y:S01]  /*9fc0*/  @!P2 IMAD.MOV R32, RZ, RZ, -R32 ;  /* 0x000000ffff20a224 */ /* 0x000fe200078e0a20 */
[----:B------:R-:W-:Y:S01]  /*9fd0*/  ISETP.GE.AND P2, PT, R68, RZ, PT ;  /* 0x000000ff4400720c */ /* 0x000fe20003f46270 */
[----:B------:R-:W-:Y:S01]  /*9fe0*/  @!P5 IMAD.MOV R31, RZ, RZ, -R31 ;  /* 0x000000ffff1fd224 */ /* 0x000fe200078e0a1f */
[----:B------:R-:W-:Y:S02]  /*9ff0*/  ISETP.GE.AND P5, PT, R6, RZ, PT ;  /* 0x000000ff0600720c */ /* 0x000fe40003fa6270 */
[----:B------:R-:W-:Y:S01]  /*a000*/  @!P4 IMAD.MOV R30, RZ, RZ, -R30 ;  /* 0x000000ffff1ec224 */ /* 0x000fe200078e0a1e */
[----:B------:R-:W-:-:S08]  /*a010*/  ISETP.GE.AND P4, PT, R72, RZ, PT ;  /* 0x000000ff4800720c */ /* 0x000fd00003f86270 */
[----:B------:R-:W-:Y:S02]  /*a020*/  @!P2 IMAD.MOV R27, RZ, RZ, -R27 ;  /* 0x000000ffff1ba224 */ /* 0x000fe400078e0a1b */
[----:B------:R-:W-:-:S03]  /*a030*/  @!P5 IMAD.MOV R26, RZ, RZ, -R26 ;  /* 0x000000ffff1ad224 */ /* 0x000fc600078e0a1a */
[----:B------:R-:W-:Y:S01]  /*a040*/  @!P4 IMAD.MOV R25, RZ, RZ, -R25 ;  /* 0x000000ffff19c224 */ /* 0x000fe200078e0a19 */
[----:B------:R-:W-:-:S13]  /*a050*/  ISETP.GE.AND P4, PT, R83, RZ, PT ;  /* 0x000000ff5300720c */ /* 0x000fda0003f86270 */
[----:B------:R-:W-:Y:S01]  /*a060*/  @!P4 IMAD.MOV R20, RZ, RZ, -R20 ;  /* 0x000000ffff14c224 */ /* 0x000fe200078e0a14 */
[----:B------:R-:W-:-:S13]  /*a070*/  ISETP.GE.AND P4, PT, R89, RZ, PT ;  /* 0x000000ff5900720c */ /* 0x000fda0003f86270 */
[----:B------:R-:W-:Y:S01]  /*a080*/  @!P4 IMAD.MOV R15, RZ, RZ, -R15 ;  /* 0x000000ffff0fc224 */ /* 0x000fe200078e0a0f */
[----:B------:R-:W-:Y:S02]  /*a090*/  ISETP.GE.AND P4, PT, R3, RZ, PT ;  /* 0x000000ff0300720c */ /* 0x000fe40003f86270 */
[----:B------:R-:W-:Y:S02]  /*a0a0*/  ISETP.GE.AND P1, PT, R78, RZ, PT ;  /* 0x000000ff4e00720c */ /* 0x000fe40003f26270 */
[----:B------:R-:W-:Y:S02]  /*a0b0*/  ISETP.GE.AND P0, PT, R77, RZ, PT ;  /* 0x000000ff4d00720c */ /* 0x000fe40003f06270 */
[----:B------:R-:W4:Y:S01]  /*a0c0*/  LDL.LU R77, [R1+0x8c4] ;  /* 0x0008c400014d7983 */ /* 0x000f220000300800 */
[----:B------:R-:W-:-:S03]  /*a0d0*/  ISETP.GE.AND P5, PT, R81, RZ, PT ;  /* 0x000000ff5100720c */ /* 0x000fc60003fa6270 */
[----:B------:R-:W4:Y:S05]  /*a0e0*/  LDL.LU R78, [R1+0x8c0] ;  /* 0x0008c000014e7983 */ /* 0x000f2a0000300800 */
[----:B------:R-:W-:Y:S02]  /*a0f0*/  @!P1 IMAD.MOV R28, RZ, RZ, -R28 ;  /* 0x000000ffff1c9224 */ /* 0x000fe400078e0a1c */
[----:B------:R-:W-:Y:S01]  /*a100*/  @!P0 IMAD.MOV R29, RZ, RZ, -R29 ;  /* 0x000000ffff1d8224 */ /* 0x000fe200078e0a1d */
[----:B------:R-:W-:Y:S02]  /*a110*/  ISETP.GE.AND P0, PT, R73, RZ, PT ;  /* 0x000000ff4900720c */ /* 0x000fe40003f06270 */
[----:B---3--:R-:W-:-:S02]  /*a120*/  ISETP.GE.AND P2, PT, R80, RZ, PT ;  /* 0x000000ff5000720c */ /* 0x008fc40003f46270 */
[----:B--2---:R-:W-:-:S09]  /*a130*/  ISETP.GE.AND P1, PT, R79, RZ, PT ;  /* 0x000000ff4f00720c */ /* 0x004fd20003f26270 */
[----:B------:R-:W-:Y:S01]  /*a140*/  @!P0 IMAD.MOV R24, RZ, RZ, -R24 ;  /* 0x000000ffff188224 */ /* 0x000fe200078e0a18 */
[----:B------:R-:W-:Y:S01]  /*a150*/  ISETP.GE.AND P0, PT, R85, RZ, PT ;  /* 0x000000ff5500720c */ /* 0x000fe20003f06270 */
[----:B------:R-:W-:Y:S01]  /*a160*/  @!P2 IMAD.MOV R22, RZ, RZ, -R22 ;  /* 0x000000ffff16a224 */ /* 0x000fe200078e0a16 */
[----:B------:R-:W-:Y:S01]  /*a170*/  ISETP.GE.AND P2, PT, R88, RZ, PT ;  /* 0x000000ff5800720c */ /* 0x000fe20003f46270 */
[----:B------:R-:W-:Y:S01]  /*a180*/  @!P5 IMAD.MOV R21, RZ, RZ, -R21 ;  /* 0x000000ffff15d224 */ /* 0x000fe200078e0a15 */
[----:B------:R-:W-:Y:S01]  /*a190*/  ISETP.GE.AND P5, PT, R90, RZ, PT ;  /* 0x000000ff5a00720c */ /* 0x000fe20003fa6270 */
[----:B------:R-:W2:Y:S04]  /*a1a0*/  LDL.LU R79, [R1+0x8bc] ;  /* 0x0008bc00014f7983 */ /* 0x000ea80000300800 */
[----:B------:R-:W3:Y:S01]  /*a1b0*/  LDL.LU R80, [R1+0x8b8] ;  /* 0x0008b80001507983 */ /* 0x000ee20000300800 */
[----:B------:R-:W-:Y:S01]  /*a1c0*/  @!P1 IMAD.MOV R23, RZ, RZ, -R23 ;  /* 0x000000ffff179224 */ /* 0x000fe200078e0a17 */
[----:B------:R-:W-:-:S02]  /*a1d0*/  ISETP.GE.AND P1, PT, R87, RZ, PT ;  /* 0x000000ff5700720c */ /* 0x000fc40003f26270 */
[----:B------:R-:W2:Y:S04]  /*a1e0*/  LDL.LU R81, [R1+0x8b4] ;  /* 0x0008b40001517983 */ /* 0x000ea80000300800 */
[----:B------:R-:W2:Y:S01]  /*a1f0*/  LDL.LU R83, [R1+0x8b0] ;  /* 0x0008b00001537983 */ /* 0x000ea20000300800 */
[----:B------:R-:W-:-:S03]  /*a200*/  @!P0 IMAD.MOV R19, RZ, RZ, -R19 ;  /* 0x000000ffff138224 */ /* 0x000fc600078e0a13 */
[----:B------:R-:W2:Y:S01]  /*a210*/  LDL.LU R85, [R1+0x8ac] ;  /* 0x0008ac0001557983 */ /* 0x000ea20000300800 */
[----:B------:R-:W-:-:S03]  /*a220*/  ISETP.GE.AND P0, PT, R91, RZ, PT ;  /* 0x000000ff5b00720c */ /* 0x000fc60003f06270 */
[----:B------:R-:W2:Y:S01]  /*a230*/  LDL.LU R87, [R1+0x8a8] ;  /* 0x0008a80001577983 */ /* 0x000ea20000300800 */
[----:B------:R-:W-:-:S03]  /*a240*/  @!P1 IMAD.MOV R18, RZ, RZ, -R18 ;  /* 0x000000ffff129224 */ /* 0x000fc600078e0a12 */
[----:B------:R-:W2:Y:S01]  /*a250*/  LDL.LU R88, [R1+0x8a4] ;  /* 0x0008a40001587983 */ /* 0x000ea20000300800 */
[----:B------:R-:W-:Y:S01]  /*a260*/  ISETP.GE.AND P1, PT, R92, RZ, PT ;  /* 0x000000ff5c00720c */ /* 0x000fe20003f26270 */
[----:B------:R-:W-:Y:S02]  /*a270*/  @!P2 IMAD.MOV R17, RZ, RZ, -R17 ;  /* 0x000000ffff11a224 */ /* 0x000fe400078e0a11 */
[----:B------:R-:W2:Y:S01]  /*a280*/  LDL.LU R90, [R1+0x8a0] ;  /* 0x0008a000015a7983 */ /* 0x000ea20000300800 */
[----:B------:R-:W-:Y:S01]  /*a290*/  ISETP.GE.AND P2, PT, R93, RZ, PT ;  /* 0x000000ff5d00720c */ /* 0x000fe20003f46270 */
[----:B------:R-:W-:Y:S02]  /*a2a0*/  @!P5 IMAD.MOV R16, RZ, RZ, -R16 ;  /* 0x000000ffff10d224 */ /* 0x000fe400078e0a10 */
[----:B------:R-:W2:Y:S01]  /*a2b0*/  LDL.LU R89, [R1+0x89c] ;  /* 0x00089c0001597983 */ /* 0x000ea20000300800 */
[----:B------:R-:W-:-:S03]  /*a2c0*/  ISETP.GE.AND P5, PT, R5, RZ, PT ;  /* 0x000000ff0500720c */ /* 0x000fc60003fa6270 */
[----:B------:R-:W2:Y:S04]  /*a2d0*/  LDL.LU R91, [R1+0x898] ;  /* 0x00089800015b7983 */ /* 0x000ea80000300800 */
[----:B------:R-:W2:Y:S04]  /*a2e0*/  LDL.LU R92, [R1+0x894] ;  /* 0x00089400015c7983 */ /* 0x000ea80000300800 */
[----:B------:R-:W2:Y:S04]  /*a2f0*/  LDL.LU R93, [R1+0x890] ;  /* 0x00089000015d7983 */ /* 0x000ea80000300800 */
[----:B------:R-:W2:Y:S04]  /*a300*/  LDL.LU R5, [R1+0x88c] ;  /* 0x00088c0001057983 */ /* 0x000ea80000300800 */
[----:B------:R-:W2:Y:S01]  /*a310*/  LDL.LU R3, [R1+0x888] ;  /* 0x0008880001037983 */ /* 0x000ea20000300800 */
[----:B------:R-:W-:-:S02]  /*a320*/  @!P2 IMAD.MOV R12, RZ, RZ, -R12 ;  /* 0x000000ffff0ca224 */ /* 0x000fc400078e0a0c */
[----:B------:R-:W-:Y:S01]  /*a330*/  @!P6 IMAD.MOV R70, RZ, RZ, -R70 ;  /* 0x000000ffff46e224 */ /* 0x000fe200078e0a46 */
[----:B--2---:R-:W-:Y:S02]  /*a340*/  ISETP.NE.AND P2, PT, R3, RZ, PT ;  /* 0x000000ff0300720c */ /* 0x004fe40003f45270 */
[----:B------:R-:W-:-:S04]  /*a350*/  LOP3.LUT R3, RZ, R3, RZ, 0x33, !PT ;  /* 0x00000003ff037212 */ /* 0x000fc800078e33ff */
[C---:B------:R-:W-:Y:S02]  /*a360*/  SEL R6, R3.reuse, R71, !P2 ;  /* 0x0000004703067207 */ /* 0x040fe40005000000 */
[----:B------:R-:W-:-:S03]  /*a370*/  SEL R68, R3, R70, !P2 ;  /* 0x0000004603447207 */ /* 0x000fc60005000000 */
[----:B------:R0:W-:Y:S01]  /*a380*/  STL [R1+0x210], R6 ;  /* 0x0002100601007387 */ /* 0x0001e20000100800 */
[C---:B------:R-:W-:Y:S02]  /*a390*/  SEL R67, R3.reuse, R67, !P2 ;  /* 0x0000004303437207 */ /* 0x040fe40005000000 */
[C---:B------:R-:W-:Y:S01]  /*a3a0*/  SEL R66, R3.reuse, R66, !P2 ;  /* 0x0000004203427207 */ /* 0x040fe20005000000 */
[----:B------:R-:W-:Y:S01]  /*a3b0*/  STL [R1+0x20c], R68 ;  /* 0x00020c4401007387 */ /* 0x000fe20000100800 */
[----:B0-----:R-:W-:-:S05]  /*a3c0*/  SEL R6, R3, R69, !P2 ;  /* 0x0000004503067207 */ /* 0x001fca0005000000 */
[----:B------:R0:W-:Y:S01]  /*a3d0*/  STL [R1+0x208], R6 ;  /* 0x0002080601007387 */ /* 0x0001e20000100800 */
[----:B------:R-:W-:-:S03]  /*a3e0*/  SEL R64, R3, R64, !P2 ;  /* 0x0000004003407207 */ /* 0x000fc60005000000 */
[----:B------:R-:W-:Y:S01]  /*a3f0*/  STL [R1+0x204], R67 ;  /* 0x0002044301007387 */ /* 0x000fe20000100800 */
[C---:B------:R-:W-:Y:S02]  /*a400*/  SEL R63, R3.reuse, R63, !P2 ;  /* 0x0000003f033f7207 */ /* 0x040fe40005000000 */
[C---:B0-----:R-:W-:Y:S01]  /*a410*/  SEL R6, R3.reuse, R65, !P2 ;  /* 0x0000004103067207 */ /* 0x041fe20005000000 */
[----:B------:R-:W-:Y:S04]  /*a420*/  STL [R1+0x200], R66 ;  /* 0x0002004201007387 */ /* 0x000fe80000100800 */
        /* <DEDUP_REMOVED lines=30> */
[----:B------:R0:W-:Y:S04]  /*a610*/  STL [R1+0xe0], R6 ;  /* 0x0000e00601007387 */ /* 0x0001e80000100800 */
[----:B------:R-:W-:Y:S01]  /*a620*/  STL [R1+0xdc], R49 ;  /* 0x0000dc3101007387 */ /* 0x000fe20000100800 */
[----:B0-----:R-:W-:-:S03]  /*a630*/  SEL R6, R3, R47, !P2 ;  /* 0x0000002f03067207 */ /* 0x001fc60005000000 */
[----:B------:R-:W-:Y:S04]  /*a640*/  STL [R1+0xd8], R48 ;  /* 0x0000d83001007387 */ /* 0x000fe80000100800 */
[----:B------:R0:W-:Y:S04]  /*a650*/  STL [R1+0xc8], R6 ;  /* 0x0000c80601007387 */ /* 0x0001e80000100800 */
[----:B0-----:R-:W2:Y:S01]  /*a660*/  LDL.LU R6, [R1+0x1a8] ;  /* 0x0001a80001067983 */ /* 0x001ea20000300800 */
[C---:B-1----:R-:W-:Y:S02]  /*a670*/  SEL R72, R3.reuse, R42, !P2 ;  /* 0x0000002a03487207 */ /* 0x042fe40005000000 */
[----:B------:R-:W-:-:S02]  /*a680*/  SEL R42, R3, R41, !P2 ;  /* 0x00000029032a7207 */ /* 0x000fc40005000000 */
[----:B------:R-:W0:Y:S01]  /*a690*/  S2R R41, SR_TID.X ;  /* 0x0000000000297919 */ /* 0x000e220000002100 */
[C---:B------:R-:W-:Y:S02]  /*a6a0*/  SEL R73, R3.reuse, R43, !P2 ;  /* 0x0000002b03497207 */ /* 0x040fe40005000000 */
[----:B------:R-:W-:Y:S02]  /*a6b0*/  SEL R43, R3, R40, !P2 ;  /* 0x00000028032b7207 */ /* 0x000fe40005000000 */
[----:B------:R-:W1:Y:S01]  /*a6c0*/  LDC R40, c[0x0][0x3a0] ;  /* 0x0000e800ff287b82 */ /* 0x000e620000000800 */
[----:B------:R-:W-:Y:S01]  /*a6d0*/  @!P0 IMAD.MOV R14, RZ, RZ, -R14 ;  /* 0x000000ffff0e8224 */ /* 0x000fe200078e0a0e */
[----:B------:R-:W-:Y:S01]  /*a6e0*/  ISETP.GE.AND P0, PT, R86, RZ, PT ;  /* 0x000000ff5600720c */ /* 0x000fe20003f06270 */
[----:B------:R-:W-:Y:S01]  /*a6f0*/  @!P1 IMAD.MOV R13, RZ, RZ, -R13 ;  /* 0x000000ffff0d9224 */ /* 0x000fe200078e0a0d */
[----:B------:R-:W-:Y:S02]  /*a700*/  ISETP.GE.AND P1, PT, R84, RZ, PT ;  /* 0x000000ff5400720c */ /* 0x000fe40003f26270 */
[----:B------:R-:W-:-:S02]  /*a710*/  ISETP.GE.AND P6, PT, R82, RZ, PT ;  /* 0x000000ff5200720c */ /* 0x000fc40003fc6270 */
[C---:B------:R-:W-:Y:S02]  /*a720*/  SEL R46, R3.reuse, R46, !P2 ;  /* 0x0000002e032e7207 */ /* 0x040fe40005000000 */
[C---:B------:R-:W-:Y:S02]  /*a730*/  SEL R45, R3.reuse, R45, !P2 ;  /* 0x0000002d032d7207 */ /* 0x040fe40005000000 */
[C---:B------:R-:W-:Y:S01]  /*a740*/  SEL R48, R3.reuse, R36, !P2 ;  /* 0x0000002403307207 */ /* 0x040fe20005000000 */
[----:B------:R0:W-:Y:S01]  /*a750*/  STL [R1+0xc4], R46 ;  /* 0x0000c42e01007387 */ /* 0x0001e20000100800 */
[----:B------:R-:W-:-:S03]  /*a760*/  SEL R49, R3, R35, !P2 ;  /* 0x0000002303317207 */ /* 0x000fc60005000000 */
[----:B------:R0:W-:Y:S01]  /*a770*/  STL [R1+0xc0], R45 ;  /* 0x0000c02d01007387 */ /* 0x0001e20000100800 */
[----:B------:R-:W-:-:S03]  /*a780*/  SEL R54, R3, R32, !P2 ;  /* 0x0000002003367207 */ /* 0x000fc60005000000 */
[----:B------:R-:W3:Y:S01]  /*a790*/  LDL.LU R36, [R1+0x1c8] ;  /* 0x0001c80001247983 */ /* 0x000ee20000300800 */
[----:B------:R-:W-:-:S03]  /*a7a0*/  SEL R55, R3, R31, !P2 ;  /* 0x0000001f03377207 */ /* 0x000fc60005000000 */
[----:B------:R-:W3:Y:S01]  /*a7b0*/  LDL.LU R35, [R1+0x1cc] ;  /* 0x0001cc0001237983 */ /* 0x000ee20000300800 */
[----:B------:R-:W-:-:S03]  /*a7c0*/  SEL R57, R3, R30, !P2 ;  /* 0x0000001e03397207 */ /* 0x000fc60005000000 */
[----:B------:R-:W3:Y:S01]  /*a7d0*/  LDL.LU R32, [R1+0x27c] ;  /* 0x00027c0001207983 */ /* 0x000ee20000300800 */
[----:B------:R-:W-:Y:S01]  /*a7e0*/  SEL R64, R3, R27, !P2 ;  /* 0x0000001b03407207 */ /* 0x000fe20005000000 */
[----:B------:R-:W-:Y:S02]  /*a7f0*/  @!P5 IMAD.MOV R11, RZ, RZ, -R11 ;  /* 0x000000ffff0bd224 */ /* 0x000fe400078e0a0b */
[----:B------:R-:W3:Y:S01]  /*a800*/  LDL.LU R31, [R1+0x1b8] ;  /* 0x0001b800011f7983 */ /* 0x000ee20000300800 */
[----:B------:R-:W-:Y:S02]  /*a810*/  @!P4 IMAD.MOV R10, RZ, RZ, -R10 ;  /* 0x000000ffff0ac224 */ /* 0x000fe400078e0a0a */
[----:B------:R-:W-:Y:S01]  /*a820*/  @!P0 IMAD.MOV R9, RZ, RZ, -R9 ;  /* 0x000000ffff098224 */ /* 0x000fe200078e0a09 */
[----:B------:R-:W3:Y:S01]  /*a830*/  LDL.LU R30, [R1+0x1bc] ;  /* 0x0001bc00011e7983 */ /* 0x000ee20000300800 */
[----:B------:R-:W-:Y:S02]  /*a840*/  @!P1 IMAD.MOV R7, RZ, RZ, -R7 ;  /* 0x000000ffff079224 */ /* 0x000fe400078e0a07 */
[----:B------:R-:W-:Y:S01]  /*a850*/  @!P6 IMAD.MOV R8, RZ, RZ, -R8 ;  /* 0x000000ffff08e224 */ /* 0x000fe200078e0a08 */
[----:B------:R-:W3:Y:S01]  /*a860*/  LDL.LU R27, [R1+0x280] ;  /* 0x00028000011b7983 */ /* 0x000ee20000300800 */
[----:B------:R-:W-:-:S04]  /*a870*/  @!UP1 UIADD3 UR4, UPT, UPT, -UR7, 0x100000, URZ ;  /* 0x0010000007049890 */ /* 0x000fc8000fffe1ff */
[----:B------:R-:W-:Y:S02]  /*a880*/  @!UP1 USHF.L.U32 UR5, UR4, 0xb, URZ ;  /* 0x0000000b04059899 */ /* 0x000fe400080006ff */
[----:B------:R-:W-:Y:S01]  /*a890*/  @!UP1 USHF.L.U32 UR4, UR4, 0x1, URZ ;  /* 0x0000000104049899 */ /* 0x000fe200080006ff */
[----:B------:R-:W-:Y:S01]  /*a8a0*/  VOTEU.ALL UP2, P3 ;  /* 0x0000000000ff7886 */ /* 0x000fe20001840000 */
[C---:B------:R-:W-:Y:S01]  /*a8b0*/  SEL R86, R3.reuse, R44, !P2 ;  /* 0x0000002c03567207 */ /* 0x040fe20005000000 */
[----:B------:R-:W1:Y:S01]  /*a8c0*/  LDCU UR7, c[0x0][0x3b0] ;  /* 0x00007600ff0777ac */ /* 0x000e620008000800 */
[C---:B0-----:R-:W-:Y:S02]  /*a8d0*/  SEL R46, R3.reuse, R37, !P2 ;  /* 0x00000025032e7207 */ /* 0x041fe40005000000 */
[C---:B------:R-:W-:Y:S02]  /*a8e0*/  SEL R51, R3.reuse, R34, !P2 ;  /* 0x0000002203337207 */ /* 0x040fe40005000000 */
[----:B------:R-:W-:-:S02]  /*a8f0*/  SEL R53, R3, R33, !P2 ;  /* 0x0000002103357207 */ /* 0x000fc40005000000 */
[C---:B------:R-:W-:Y:S02]  /*a900*/  SEL R44, R3.reuse, R39, !P2 ;  /* 0x00000027032c7207 */ /* 0x040fe40005000000 */
[C---:B------:R-:W-:Y:S01]  /*a910*/  SEL R45, R3.reuse, R38, !P2 ;  /* 0x00000026032d7207 */ /* 0x040fe20005000000 */
[----:B------:R0:W1:Y:S01]  /*a920*/  @!UP2 SYNCS.EXCH.64 URZ, [UR9+0xc008], UR4 ;  /* 0x00c0080409ffa5b2 */ /* 0x0000620008000100 */
[C---:B------:R-:W-:Y:S02]  /*a930*/  SEL R60, R3.reuse, R29, !P2 ;  /* 0x0000001d033c7207 */ /* 0x040fe40005000000 */
[C---:B------:R-:W-:Y:S02]  /*a940*/  SEL R61, R3.reuse, R28, !P2 ;  /* 0x0000001c033d7207 */ /* 0x040fe40005000000 */
[C---:B------:R-:W-:Y:S02]  /*a950*/  SEL R65, R3.reuse, R26, !P2 ;  /* 0x0000001a03417207 */ /* 0x040fe40005000000 */
[----:B------:R-:W-:-:S02]  /*a960*/  SEL R67, R3, R25, !P2 ;  /* 0x0000001903437207 */ /* 0x000fc40005000000 */
[C---:B------:R-:W-:Y:S02]  /*a970*/  SEL R71, R3.reuse, R24, !P2 ;  /* 0x0000001803477207 */ /* 0x040fe40005000000 */
[C---:B------:R-:W-:Y:S01]  /*a980*/  SEL R70, R3.reuse, R23, !P2 ;  /* 0x0000001703467207 */ /* 0x040fe20005000000 */
[----:B0-----:R-:W0:Y:S01]  /*a990*/  LDCU UR4, c[0x0][0x3b0] ;  /* 0x00007600ff0477ac */ /* 0x001e220008000800 */
[C---:B------:R-:W-:Y:S02]  /*a9a0*/  SEL R69, R3.reuse, R22, !P2 ;  /* 0x0000001603457207 */ /* 0x040fe40005000000 */
[C---:B------:R-:W-:Y:S01]  /*a9b0*/  SEL R66, R3.reuse, R21, !P2 ;  /* 0x0000001503427207 */ /* 0x040fe20005000000 */
[----:B------:R-:W0:Y:S01]  /*a9c0*/  LDCU UR5, c[0x0][0x3b0] ;  /* 0x00007600ff0577ac */ /* 0x000e220008000800 */
[C---:B------:R-:W-:Y:S02]  /*a9d0*/  SEL R63, R3.reuse, R20, !P2 ;  /* 0x00000014033f7207 */ /* 0x040fe40005000000 */
[----:B------:R-:W-:-:S02]  /*a9e0*/  SEL R62, R3, R19, !P2 ;  /* 0x00000013033e7207 */ /* 0x000fc40005000000 */
[C---:B------:R-:W-:Y:S02]  /*a9f0*/  SEL R59, R3.reuse, R18, !P2 ;  /* 0x00000012033b7207 */ /* 0x040fe40005000000 */
[C---:B------:R-:W-:Y:S02]  /*aa00*/  SEL R58, R3.reuse, R17, !P2 ;  /* 0x00000011033a7207 */ /* 0x040fe40005000000 */
[C---:B------:R-:W-:Y:S02]  /*aa10*/  SEL R56, R3.reuse, R16, !P2 ;  /* 0x0000001003387207 */ /* 0x040fe40005000000 */
[C---:B------:R-:W-:Y:S02]  /*aa20*/  SEL R52, R3.reuse, R15, !P2 ;  /* 0x0000000f03347207 */ /* 0x040fe40005000000 */
[C---:B------:R-:W-:Y:S02]  /*aa30*/  SEL R50, R3.reuse, R14, !P2 ;  /* 0x0000000e03327207 */ /* 0x040fe40005000000 */
[----:B------:R-:W-:-:S02]  /*aa40*/  SEL R47, R3, R13, !P2 ;  /* 0x0000000d032f7207 */ /* 0x000fc40005000000 */
[C---:B------:R-:W-:Y:S02]  /*aa50*/  SEL R37, R3.reuse, R12, !P2 ;  /* 0x0000000c03257207 */ /* 0x040fe40005000000 */
[C---:B------:R-:W-:Y:S02]  /*aa60*/  SEL R34, R3.reuse, R11, !P2 ;  /* 0x0000000b03227207 */ /* 0x040fe40005000000 */
[C---:B------:R-:W-:Y:S02]  /*aa70*/  SEL R33, R3.reuse, R10, !P2 ;  /* 0x0000000a03217207 */ /* 0x040fe40005000000 */
[C---:B------:R-:W-:Y:S02]  /*aa80*/  SEL R84, R3.reuse, R9, !P2 ;  /* 0x0000000903547207 */ /* 0x040fe40005000000 */
[C---:B------:R-:W-:Y:S02]  /*aa90*/  SEL R82, R3.reuse, R7, !P2 ;  /* 0x0000000703527207 */ /* 0x040fe40005000000 */
[----:B------:R-:W-:Y:S01]  /*aaa0*/  SEL R68, R3, R8, !P2 ;  /* 0x0000000803447207 */ /* 0x000fe20005000000 */
[----:B-1----:R-:W-:Y:S01]  /*aab0*/  VIADD R3, R40, 0xffffff91 ;  /* 0xffffff9128037836 */ /* 0x002fe20000000000 */
[----:B------:R-:W-:-:S04]  /*aac0*/  LOP3.LUT R41, R41, 0x7f, RZ, 0xc0, !PT ;  /* 0x0000007f29297812 */ /* 0x000fc800078ec0ff */
[----:B------:R-:W-:Y:S01]  /*aad0*/  ISETP.GE.U32.AND P0, PT, R3, 0x7fffff12, PT ;  /* 0x7fffff120300780c */ /* 0x000fe20003f06070 */
[----:B------:R-:W-:Y:S01]  /*aae0*/  IMAD R3, R4, 0x6e, RZ ;  /* 0x0000006e04037824 */ /* 0x000fe200078e02ff */
[----:B--2---:R1:W-:Y:S04]  /*aaf0*/  STS.U8 [R41+UR9], R6 ;  /* 0x0000000629007988 */ /* 0x0043e80008000009 */
[----:B-1----:R-:W-:-:S04]  /*ab00*/  IADD3 R6, P1, PT, R3, R0, RZ ;  /* 0x0000000003067210 */ /* 0x002fc80007f3e0ff */
[----:B------:R-:W-:Y:S01]  /*ab10*/  LEA.HI.X.SX32 R7, R3, R2, 0x1, P1 ;  /* 0x0000000203077211 */ /* 0x000fe200008f0eff */
[----:B------:R1:W-:Y:S04]  /*ab20*/  STL [R1+0x1ac], R6 ;  /* 0x0001ac0601007387 */ /* 0x0003e80000100800 */
[----:B------:R2:W-:Y:S04]  /*ab30*/  STL [R1+0x1a8], R7 ;  /* 0x0001a80701007387 */ /* 0x0005e80000100800 */
[----:B------:R-:W4:Y:S04]  /*ab40*/  LDL.LU R38, [R1+0x274] ;  /* 0x0002740001267983 */ /* 0x000f280000300800 */
[----:B------:R-:W4:Y:S04]  /*ab50*/  LDL.LU R29, [R1+0x60] ;  /* 0x00006000011d7983 */ /* 0x000f280000300800 */
[----:B------:R-:W4:Y:S01]  /*ab60*/  LDL.LU R39, [R1+0x58] ;  /* 0x0000580001277983 */ /* 0x000f220000300800 */
[----:B------:R-:W-:Y:S01]  /*ab70*/  PRMT R9, RZ, 0x7610, R9 ;  /* 0x00007610ff097816 */ /* 0x000fe20000000009 */
[----:B------:R-:W-:-:S05]  /*ab80*/  VIADD R3, R40, 0xffffff89 ;  /* 0xffffff8928037836 */ /* 0x000fca0000000000 */
[----:B------:R1:W4:Y:S01]  /*ab90*/  @!P0 LDG.E.U8 R9, desc[UR18][R6.64] ;  /* 0x0000001206098981 */ /* 0x000322000c1e1100 */
[----:B------:R-:W-:Y:S01]  /*aba0*/  ISETP.GE.U32.AND P0, PT, R3, 0x7fffff0a, PT ;  /* 0x7fffff0a0300780c */ /* 0x000fe20003f06070 */
[----:B------:R-:W-:Y:S01]  /*abb0*/  IMAD R3, R4, 0x76, RZ ;  /* 0x0000007604037824 */ /* 0x000fe200078e02ff */
[----:B------:R-:W-:-:S04]  /*abc0*/  PRMT R8, RZ, 0x7610, R8 ;  /* 0x00007610ff087816 */ /* 0x000fc80000000008 */
[C---:B-1----:R-:W-:Y:S01]  /*abd0*/  IADD3 R6, P1, PT, R3.reuse, R0, RZ ;  /* 0x0000000003067210 */ /* 0x042fe20007f3e0ff */
[----:B---3--:R-:W-:Y:S03]  /*abe0*/  STS.U8 [R41+UR9+0x400], R27 ;  /* 0x0004001b29007988 */ /* 0x008fe60008000009 */
[----:B--2---:R-:W-:Y:S01]  /*abf0*/  LEA.HI.X.SX32 R7, R3, R2, 0x1, P1 ;  /* 0x0000000203077211 */ /* 0x004fe200008f0eff */
[----:B------:R1:W-:Y:S01]  /*ac00*/  STS.U8 [R41+UR9+0x800], R30 ;  /* 0x0008001e29007988 */ /* 0x0003e20008000009 */
[----:B------:R-:W-:-:S03]  /*ac10*/  VIADD R3, R40, 0xffffff81 ;  /* 0xffffff8128037836 */ /* 0x000fc60000000000 */
[----:B------:R2:W-:Y:S04]  /*ac20*/  STS.U8 [R41+UR9+0xc00], R31 ;  /* 0x000c001f29007988 */ /* 0x0005e80008000009 */
[----:B------:R3:W4:Y:S04]  /*ac30*/  @!P0 LDG.E.U8 R8, desc[UR18][R6.64] ;  /* 0x0000001206088981 */ /* 0x000728000c1e1100 */
[----:B-1----:R-:W4:Y:S04]  /*ac40*/  LDL.LU R30, [R1+0x278] ;  /* 0x00027800011e7983 */ /* 0x002f280000300800 */
[----:B--2---:R-:W2:Y:S01]  /*ac50*/  LDL.LU R31, [R1+0xf0] ;  /* 0x0000f000011f7983 */ /* 0x004ea20000300800 */
[----:B------:R-:W-:Y:S01]  /*ac60*/  ISETP.GE.U32.AND P0, PT, R3, 0x7fffff02, PT ;  /* 0x7fffff020300780c */ /* 0x000fe20003f06070 */
[----:B------:R-:W-:-:S02]  /*ac70*/  IMAD R3, R4, 0x7e, RZ ;  /* 0x0000007e04037824 */ /* 0x000fc400078e02ff */
[----:B------:R3:W-:Y:S04]  /*ac80*/  STL [R1+0x1bc], R6 ;  /* 0x0001bc0601007387 */ /* 0x0007e80000100800 */
[----:B------:R-:W-:Y:S01]  /*ac90*/  STL [R1+0x1b8], R7 ;  /* 0x0001b80701007387 */ /* 0x000fe20000100800 */
[----:B---3--:R-:W-:-:S03]  /*aca0*/  IADD3 R6, P1, PT, R3, R0, RZ ;  /* 0x0000000003067210 */ /* 0x008fc60007f3e0ff */
[----:B------:R1:W-:Y:S01]  /*acb0*/  STS.U8 [R41+UR9+0x1000], R32 ;  /* 0x0010002029007988 */ /* 0x0003e20008000009 */
[----:B------:R-:W-:-:S03]  /*acc0*/  LEA.HI.X.SX32 R10, R3, R2, 0x1, P1 ;  /* 0x00000002030a7211 */ /* 0x000fc600008f0eff */
[----:B------:R3:W-:Y:S04]  /*acd0*/  STS.U8 [R41+UR9+0x1400], R35 ;  /* 0x0014002329007988 */ /* 0x0007e80008000009 */
[----:B-1----:R-:W2:Y:S04]  /*ace0*/  LDL.LU R32, [R1+0xec] ;  /* 0x0000ec0001207983 */ /* 0x002ea80000300800 */
[----:B---3--:R-:W3:Y:S04]  /*acf0*/  LDL.LU R35, [R1+0x270] ;  /* 0x0002700001237983 */ /* 0x008ee80000300800 */
[----:B------:R-:W-:Y:S04]  /*ad00*/  STL [R1+0x1cc], R6 ;  /* 0x0001cc0601007387 */ /* 0x000fe80000100800 */
[----:B------:R1:W-:Y:S04]  /*ad10*/  STS.U8 [R41+UR9+0x1800], R36 ;  /* 0x0018002429007988 */ /* 0x0003e80008000009 */
[----:B------:R-:W-:Y:S04]  /*ad20*/  STL [R1+0x1c8], R10 ;  /* 0x0001c80a01007387 */ /* 0x000fe80000100800 */
[----:B-1----:R-:W3:Y:S04]  /*ad30*/  LDL.LU R36, [R1+0x26c] ;  /* 0x00026c0001247983 */ /* 0x002ee80000300800 */
[----:B----4-:R1:W-:Y:S04]  /*ad40*/  STS.U8 [R41+UR9+0x1c00], R38 ;  /* 0x001c002629007988 */ /* 0x0103e80008000009 */
[----:B------:R-:W-:Y:S04]  /*ad50*/  STS.U8 [R41+UR9+0x2000], R29 ;  /* 0x0020001d29007988 */ /* 0x000fe80008000009 */
[----:B-1----:R-:W4:Y:S04]  /*ad60*/  LDL.LU R38, [R1+0x150] ;  /* 0x0001500001267983 */ /* 0x002f280000300800 */
[----:B------:R1:W-:Y:S04]  /*ad70*/  STS.U8 [R41+UR9+0x2400], R39 ;  /* 0x0024002729007988 */ /* 0x0003e80008000009 */
[----:B-1----:R-:W4:Y:S01]  /*ad80*/  LDL.LU R39, [R1+0x14c] ;  /* 0x00014c0001277983 */ /* 0x002f220000300800 */
[----:B------:R-:W-:Y:S01]  /*ad90*/  PRMT R7, RZ, 0x7610, R7 ;  /* 0x00007610ff077816 */ /* 0x000fe20000000007 */
[----:B------:R-:W-:-:S02]  /*ada0*/  @!P0 IMAD.MOV.U32 R11, RZ, RZ, R10 ;  /* 0x000000ffff0b8224 */ /* 0x000fc400078e000a */
[----:B------:R-:W-:Y:S02]  /*adb0*/  @!P0 IMAD.MOV.U32 R10, RZ, RZ, R6 ;  /* 0x000000ffff0a8224 */ /* 0x000fe400078e0006 */
[----:B------:R-:W-:-:S03]  /*adc0*/  VIADD R3, R40, 0xfffffff8 ;  /* 0xfffffff828037836 */ /* 0x000fc60000000000 */
[----:B------:R1:W4:Y:S02]  /*add0*/  @!P0 LDG.E.U8 R7, desc[UR18][R10.64] ;  /* 0x000000120a078981 */ /* 0x000324000c1e1100 */
[----:B------:R-:W-:Y:S01]  /*ade0*/  ISETP.GE.U32.AND P0, PT, R3, 0x7fffff79, PT ;  /* 0x7fffff790300780c */ /* 0x000fe20003f06070 */
[----:B------:R-:W-:-:S05]  /*adf0*/  IMAD R3, R4, 0x7, RZ ;  /* 0x0000000704037824 */ /* 0x000fca00078e02ff */
[----:B------:R-:W-:-:S04]  /*ae00*/  IADD3 R6, P1, PT, R3, R0, RZ ;  /* 0x0000000003067210 */ /* 0x000fc80007f3e0ff */
[----:B-1----:R-:W-:Y:S01]  /*ae10*/  LEA.HI.X.SX32 R10, R3, R2, 0x1, P1 ;  /* 0x00000002030a7211 */ /* 0x002fe200008f0eff */
[----:B------:R-:W-:Y:S01]  /*ae20*/  STL [R1+0x60], R6 ;  /* 0x0000600601007387 */ /* 0x000fe20000100800 */
[----:B------:R-:W-:Y:S01]  /*ae30*/  PRMT R22, RZ, 0x7610, R22 ;  /* 0x00007610ff167816 */ /* 0x000fe20000000016 */
[----:B------:R-:W-:Y:S02]  /*ae40*/  VIADD R3, R40, 0xfffffff0 ;  /* 0xfffffff028037836 */ /* 0x000fe40000000000 */
[----:B------:R1:W-:Y:S01]  /*ae50*/  STL [R1+0x58], R10 ;  /* 0x0000580a01007387 */ /* 0x0003e20000100800 */
[----:B------:R-:W-:-:S03]  /*ae60*/  @!P0 IMAD.MOV.U32 R11, RZ, RZ, R10 ;  /* 0x000000ffff0b8224 */ /* 0x000fc600078e000a */
[----:B------:R0:W-:Y:S04]  /*ae70*/  STS.U8 [R41+UR9+0x2800], R30 ;  /* 0x0028001e29007988 */ /* 0x0001e80008000009 */
[----:B------:R-:W4:Y:S01]  /*ae80*/  LDL.LU R27, [R1+0x268] ;  /* 0x00026800011b7983 */ /* 0x000f220000300800 */
[----:B-1----:R-:W-:-:S03]  /*ae90*/  @!P0 IMAD.MOV.U32 R10, RZ, RZ, R6 ;  /* 0x000000ffff0a8224 */ /* 0x002fc600078e0006 */
[----:B--2---:R1:W-:Y:S04]  /*aea0*/  STS.U8 [R41+UR9+0x2c00], R31 ;  /* 0x002c001f29007988 */ /* 0x0043e80008000009 */
[----:B------:R2:W4:Y:S01]  /*aeb0*/  @!P0 LDG.E.U8 R22, desc[UR18][R10.64] ;  /* 0x000000120a168981 */ /* 0x000522000c1e1100 */
[----:B------:R-:W-:Y:S01]  /*aec0*/  ISETP.GE.U32.AND P0, PT, R3, 0x7fffff71, PT ;  /* 0x7fffff710300780c */ /* 0x000fe20003f06070 */
[----:B------:R-:W-:Y:S02]  /*aed0*/  IMAD R3, R4, 0xf, RZ ;  /* 0x0000000f04037824 */ /* 0x000fe400078e02ff */
[----:B0-----:R-:W4:Y:S03]  /*aee0*/  LDL.LU R30, [R1+0x15c] ;  /* 0x00015c00011e7983 */ /* 0x001f260000300800 */
[C---:B------:R-:W-:Y:S01]  /*aef0*/  IADD3 R6, P1, PT, R3.reuse, R0, RZ ;  /* 0x0000000003067210 */ /* 0x040fe20007f3e0ff */
[----:B-1----:R-:W4:Y:S03]  /*af00*/  LDL.LU R31, [R1+0x158] ;  /* 0x00015800011f7983 */ /* 0x002f260000300800 */
[----:B--2---:R-:W-:Y:S01]  /*af10*/  LEA.HI.X.SX32 R10, R3, R2, 0x1, P1 ;  /* 0x00000002030a7211 */ /* 0x004fe200008f0eff */
[----:B------:R-:W-:Y:S01]  /*af20*/  STL [R1+0xf0], R6 ;  /* 0x0000f00601007387 */ /* 0x000fe20000100800 */
[----:B------:R-:W-:Y:S01]  /*af30*/  PRMT R21, RZ, 0x7610, R21 ;  /* 0x00007610ff157816 */ /* 0x000fe20000000015 */
[----:B------:R-:W-:-:S02]  /*af40*/  VIADD R3, R40, 0xffffffe8 ;  /* 0xffffffe828037836 */ /* 0x000fc40000000000 */
[----:B------:R0:W-:Y:S01]  /*af50*/  STL [R1+0xec], R10 ;  /* 0x0000ec0a01007387 */ /* 0x0001e20000100800 */
[----:B------:R-:W-:Y:S02]  /*af60*/  @!P0 IMAD.MOV.U32 R11, RZ, RZ, R10 ;  /* 0x000000ffff0b8224 */ /* 0x000fe400078e000a */
[----:B0-----:R-:W-:-:S05]  /*af70*/  @!P0 IMAD.MOV.U32 R10, RZ, RZ, R6 ;  /* 0x000000ffff0a8224 */ /* 0x001fca00078e0006 */
[----:B------:R0:W2:Y:S01]  /*af80*/  @!P0 LDG.E.U8 R21, desc[UR18][R10.64] ;  /* 0x000000120a158981 */ /* 0x0000a2000c1e1100 */
[----:B------:R-:W-:Y:S01]  /*af90*/  ISETP.GE.U32.AND P0, PT, R3, 0x7fffff69, PT ;  /* 0x7fffff690300780c */ /* 0x000fe20003f06070 */
[----:B------:R-:W-:Y:S02]  /*afa0*/  IMAD R3, R4, 0x17, RZ ;  /* 0x0000001704037824 */ /* 0x000fe400078e02ff */
[----:B------:R1:W-:Y:S03]  /*afb0*/  STS.U8 [R41+UR9+0x3000], R32 ;  /* 0x0030002029007988 */ /* 0x0003e60008000009 */
[C---:B0-----:R-:W-:Y:S01]  /*afc0*/  IADD3 R10, P1, PT, R3.reuse, R0, RZ ;  /* 0x00000000030a7210 */ /* 0x041fe20007f3e0ff */
[----:B---3--:R0:W-:Y:S03]  /*afd0*/  STS.U8 [R41+UR9+0x3400], R35 ;  /* 0x0034002329007988 */ /* 0x0081e60008000009 */
[----:B------:R-:W-:Y:S01]  /*afe0*/  LEA.HI.X.SX32 R11, R3, R2, 0x1, P1 ;  /* 0x00000002030b7211 */ /* 0x000fe200008f0eff */
[----:B-1----:R-:W3:Y:S04]  /*aff0*/  LDL.LU R32, [R1+0x264] ;  /* 0x0002640001207983 */ /* 0x002ee80000300800 */
[----:B------:R1:W-:Y:S04]  /*b000*/  STS.U8 [R41+UR9+0x3800], R36 ;  /* 0x0038002429007988 */ /* 0x0003e80008000009 */
[----:B0-----:R-:W2:Y:S01]  /*b010*/  LDL.LU R35, [R1+0x164] ;  /* 0x0001640001237983 */ /* 0x001ea20000300800 */
[----:B------:R-:W-:-:S03]  /*b020*/  LOP3.LUT R6, R41, 0x10, RZ, 0x3c, !PT ;  /* 0x0000001029067812 */ /* 0x000fc600078e3cff */
[----:B-1----:R-:W2:Y:S04]  /*b030*/  LDL.LU R36, [R1+0x160] ;  /* 0x0001600001247983 */ /* 0x002ea80000300800 */
[----:B------:R-:W-:Y:S04]  /*b040*/  STL [R1+0x150], R10 ;  /* 0x0001500a01007387 */ /* 0x000fe80000100800 */
[----:B------:R-:W-:Y:S04]  /*b050*/  STL [R1+0x14c], R11 ;  /* 0x00014c0b01007387 */ /* 0x000fe80000100800 */
[----:B----4-:R0:W-:Y:S04]  /*b060*/  STS.U8 [R41+UR9+0x3c00], R38 ;  /* 0x003c002629007988 */ /* 0x0101e80008000009 */
[----:B0-----:R-:W4:Y:S04]  /*b070*/  LDL.LU R38, [R1+0x260] ;  /* 0x0002600001267983 */ /* 0x001f280000300800 */
[----:B------:R0:W-:Y:S04]  /*b080*/  STS.U8 [R6+UR9+0x480], R39 ;  /* 0x0004802706007988 */ /* 0x0001e80008000009 */
[----:B------:R-:W4:Y:S04]  /*b090*/  LDL.LU R29, [R1+0x16c] ;  /* 0x00016c00011d7983 */ /* 0x000f280000300800 */
[----:B0-----:R-:W4:Y:S01]  /*b0a0*/  LDL.LU R39, [R1+0x168] ;  /* 0x0001680001277983 */ /* 0x001f220000300800 */
[----:B------:R-:W-:Y:S01]  /*b0b0*/  PRMT R20, RZ, 0x7610, R20 ;  /* 0x00007610ff147816 */ /* 0x000fe20000000014 */
[----:B------:R-:W-:-:S05]  /*b0c0*/  VIADD R3, R40, 0xffffffe0 ;  /* 0xffffffe028037836 */ /* 0x000fca0000000000 */
[----:B------:R0:W4:Y:S01]  /*b0d0*/  @!P0 LDG.E.U8 R20, desc[UR18][R10.64] ;  /* 0x000000120a148981 */ /* 0x000122000c1e1100 */
[----:B------:R-:W-:Y:S01]  /*b0e0*/  ISETP.GE.U32.AND P0, PT, R3, 0x7fffff61, PT ;  /* 0x7fffff610300780c */ /* 0x000fe20003f06070 */
[----:B------:R-:W-:Y:S01]  /*b0f0*/  IMAD R3, R4, 0x1f, RZ ;  /* 0x0000001f04037824 */ /* 0x000fe200078e02ff */
[----:B------:R-:W-:-:S04]  /*b100*/  PRMT R19, RZ, 0x7610, R19 ;  /* 0x00007610ff137816 */ /* 0x000fc80000000013 */
[----:B0-----:R-:W-:-:S04]  /*b110*/  IADD3 R10, P1, PT, R3, R0, RZ ;  /* 0x00000000030a7210 */ /* 0x001fc80007f3e0ff */
[----:B------:R-:W-:Y:S01]  /*b120*/  LEA.HI.X.SX32 R11, R3, R2, 0x1, P1 ;  /* 0x00000002030b7211 */ /* 0x000fe200008f0eff */
[----:B------:R-:W-:Y:S01]  /*b130*/  VIADD R3, R40, 0xffffffd8 ;  /* 0xffffffd828037836 */ /* 0x000fe20000000000 */
[----:B------:R-:W-:Y:S04]  /*b140*/  STS.U8 [R6+UR9+0x880], R27 ;  /* 0x0008801b06007988 */ /* 0x000fe80008000009 */
[----:B------:R0:W4:Y:S01]  /*b150*/  @!P0 LDG.E.U8 R19, desc[UR18][R10.64] ;  /* 0x000000120a138981 */ /* 0x000122000c1e1100 */
[----:B------:R-:W-:Y:S01]  /*b160*/  ISETP.GE.U32.AND P0, PT, R3, 0x7fffff59, PT ;  /* 0x7fffff590300780c */ /* 0x000fe20003f06070 */
[----:B------:R-:W-:Y:S02]  /*b170*/  IMAD R3, R4, 0x27, RZ ;  /* 0x0000002704037824 */ /* 0x000fe400078e02ff */
[----:B------:R1:W-:Y:S04]  /*b180*/  STS.U8 [R6+UR9+0xc80], R30 ;  /* 0x000c801e06007988 */ /* 0x0003e80008000009 */
[----:B------:R0:W-:Y:S04]  /*b190*/  STS.U8 [R6+UR9+0x1080], R31 ;  /* 0x0010801f06007988 */ /* 0x0001e80008000009 */
[----:B-1----:R-:W4:Y:S04]  /*b1a0*/  LDL.LU R30, [R1+0x25c] ;  /* 0x00025c00011e7983 */ /* 0x002f280000300800 */
[----:B0-----:R-:W4:Y:S04]  /*b1b0*/  LDL.LU R31, [R1+0x174] ;  /* 0x00017400011f7983 */ /* 0x001f280000300800 */
[----:B------:R0:W-:Y:S04]  /*b1c0*/  STL [R1+0x15c], R10 ;  /* 0x00015c0a01007387 */ /* 0x0001e80000100800 */
[----:B------:R1:W-:Y:S01]  /*b1d0*/  STL [R1+0x158], R11 ;  /* 0x0001580b01007387 */ /* 0x0003e20000100800 */
[----:B0-----:R-:W-:-:S04]  /*b1e0*/  IADD3 R10, P1, PT, R3, R0, RZ ;  /* 0x00000000030a7210 */ /* 0x001fc80007f3e0ff */
[----:B-1----:R-:W-:Y:S01]  /*b1f0*/  LEA.HI.X.SX32 R11, R3, R2, 0x1, P1 ;  /* 0x00000002030b7211 */ /* 0x002fe200008f0eff */
[----:B---3--:R0:W-:Y:S04]  /*b200*/  STS.U8 [R6+UR9+0x1480], R32 ;  /* 0x0014802006007988 */ /* 0x0081e80008000009 */
[----:B--2---:R1:W-:Y:S04]  /*b210*/  STS.U8 [R6+UR9+0x1880], R35 ;  /* 0x0018802306007988 */ /* 0x0043e80008000009 */
[----:B0-----:R-:W2:Y:S04]  /*b220*/  LDL.LU R32, [R1+0x170] ;  /* 0x0001700001207983 */ /* 0x001ea80000300800 */
[----:B-1----:R-:W3:Y:S04]  /*b230*/  LDL.LU R35, [R1+0x258] ;  /* 0x0002580001237983 */ /* 0x002ee80000300800 */
[----:B------:R-:W-:Y:S04]  /*b240*/  STL [R1+0x164], R10 ;  /* 0x0001640a01007387 */ /* 0x000fe80000100800 */
[----:B------:R0:W-:Y:S04]  /*b250*/  STS.U8 [R6+UR9+0x1c80], R36 ;  /* 0x001c802406007988 */ /* 0x0001e80008000009 */
[----:B------:R-:W-:Y:S04]  /*b260*/  STL [R1+0x160], R11 ;  /* 0x0001600b01007387 */ /* 0x000fe80000100800 */
[----:B0-----:R-:W3:Y:S04]  /*b270*/  LDL.LU R36, [R1+0x250] ;  /* 0x0002500001247983 */ /* 0x001ee80000300800 */
[----:B----4-:R0:W-:Y:S04]  /*b280*/  STS.U8 [R6+UR9+0x2080], R38 ;  /* 0x0020802606007988 */ /* 0x0101e80008000009 */
[----:B0-----:R-:W4:Y:S04]  /*b290*/  LDL.LU R38, [R1+0x17c] ;  /* 0x00017c0001267983 */ /* 0x001f280000300800 */
[----:B------:R-:W-:Y:S04]  /*b2a0*/  STS.U8 [R6+UR9+0x2480], R29 ;  /* 0x0024801d06007988 */ /* 0x000fe80008000009 */
[----:B------:R0:W-:Y:S04]  /*b2b0*/  STS.U8 [R6+UR9+0x2880], R39 ;  /* 0x0028802706007988 */ /* 0x0001e80008000009 */
        /* <DEDUP_REMOVED lines=9> */
[----:B------:R-:W-:-:S04]  /*b350*/  VIADD R3, R40, 0xffffffc8 ;  /* 0xffffffc828037836 */ /* 0x000fc80000000000 */
[----:B------:R0:W4:Y:S01]  /*b360*/  @!P0 LDG.E.U8 R17, desc[UR18][R10.64] ;  /* 0x000000120a118981 */ /* 0x000122000c1e1100 */
[----:B------:R-:W-:Y:S01]  /*b370*/  ISETP.GE.U32.AND P0, PT, R3, 0x7fffff49, PT ;  /* 0x7fffff490300780c */ /* 0x000fe20003f06070 */
[----:B------:R-:W-:Y:S02]  /*b380*/  IMAD R3, R4, 0x37, RZ ;  /* 0x0000003704037824 */ /* 0x000fe400078e02ff */
[----:B------:R0:W-:Y:S01]  /*b390*/  STL [R1+0x16c], R10 ;  /* 0x00016c0a01007387 */ /* 0x0001e20000100800 */
[----:B------:R-:W-:-:S03]  /*b3a0*/  PRMT R16, RZ, 0x7610, R16 ;  /* 0x00007610ff107816 */ /* 0x000fc60000000010 */
[----:B------:R1:W-:Y:S04]  /*b3b0*/  STL [R1+0x168], R11 ;  /* 0x0001680b01007387 */ /* 0x0003e80000100800 */
[----:B------:R1:W-:Y:S01]  /*b3c0*/  STS.U8 [R6+UR9+0x2c80], R30 ;  /* 0x002c801e06007988 */ /* 0x0003e20008000009 */
[----:B0-----:R-:W-:-:S03]  /*b3d0*/  IADD3 R10, P1, PT, R3, R0, RZ ;  /* 0x00000000030a7210 */ /* 0x001fc60007f3e0ff */
[----:B------:R-:W4:Y:S01]  /*b3e0*/  LDL.LU R27, [R1+0x254] ;  /* 0x00025400011b7983 */ /* 0x000f220000300800 */
[----:B-1----:R-:W-:Y:S01]  /*b3f0*/  LEA.HI.X.SX32 R11, R3, R2, 0x1, P1 ;  /* 0x00000002030b7211 */ /* 0x002fe200008f0eff */
[----:B------:R-:W-:Y:S02]  /*b400*/  VIADD R3, R40, 0xffffffc0 ;  /* 0xffffffc028037836 */ /* 0x000fe40000000000 */
[----:B------:R0:W-:Y:S04]  /*b410*/  STS.U8 [R6+UR9+0x3080], R31 ;  /* 0x0030801f06007988 */ /* 0x0001e80008000009 */
[----:B------:R-:W4:Y:S04]  /*b420*/  LDL.LU R30, [R1+0x184] ;  /* 0x00018400011e7983 */ /* 0x000f280000300800 */
[----:B------:R1:W4:Y:S04]  /*b430*/  @!P0 LDG.E.U8 R16, desc[UR18][R10.64] ;  /* 0x000000120a108981 */ /* 0x000328000c1e1100 */
[----:B0-----:R-:W4:Y:S01]  /*b440*/  LDL.LU R31, [R1+0x180] ;  /* 0x00018000011f7983 */ /* 0x001f220000300800 */
[----:B------:R-:W-:Y:S01]  /*b450*/  ISETP.GE.U32.AND P0, PT, R3, 0x7fffff41, PT ;  /* 0x7fffff410300780c */ /* 0x000fe20003f06070 */
[----:B------:R-:W-:-:S02]  /*b460*/  IMAD R3, R4, 0x3f, RZ ;  /* 0x0000003f04037824 */ /* 0x000fc400078e02ff */
[----:B------:R1:W-:Y:S04]  /*b470*/  STL [R1+0x174], R10 ;  /* 0x0001740a01007387 */ /* 0x0003e80000100800 */
[----:B------:R0:W-:Y:S01]  /*b480*/  STL [R1+0x170], R11 ;  /* 0x0001700b01007387 */ /* 0x0001e20000100800 */
[----:B-1----:R-:W-:-:S03]  /*b490*/  IADD3 R10, P1, PT, R3, R0, RZ ;  /* 0x00000000030a7210 */ /* 0x002fc60007f3e0ff */
[----:B--2---:R-:W-:Y:S04]  /*b4a0*/  STS.U8 [R6+UR9+0x3480], R32 ;  /* 0x0034802006007988 */ /* 0x004fe80008000009 */
[----:B---3--:R1:W-:Y:S01]  /*b4b0*/  STS.U8 [R6+UR9+0x3880], R35 ;  /* 0x0038802306007988 */ /* 0x0083e20008000009 */
[----:B0-----:R-:W-:-:S03]  /*b4c0*/  LEA.HI.X.SX32 R11, R3, R2, 0x1, P1 ;  /* 0x00000002030b7211 */ /* 0x001fc600008f0eff */
[----:B-1----:R-:W2:Y:S04]  /*b4d0*/  LDL.LU R35, [R1+0x24c] ;  /* 0x00024c0001237983 */ /* 0x002ea80000300800 */
[----:B------:R-:W3:Y:S04]  /*b4e0*/  LDL.LU R32, [R1+0x18c] ;  /* 0x00018c0001207983 */ /* 0x000ee80000300800 */
[----:B------:R0:W-:Y:S04]  /*b4f0*/  STS.U8 [R6+UR9+0x3c80], R36 ;  /* 0x003c802406007988 */ /* 0x0001e80008000009 */
[----:B0-----:R-:W3:Y:S04]  /*b500*/  LDL.LU R36, [R1+0x188] ;  /* 0x0001880001247983 */ /* 0x001ee80000300800 */
[----:B----4-:R0:W-:Y:S04]  /*b510*/  STS.U8 [R6+UR9+0x80], R38 ;  /* 0x0000802606007988 */ /* 0x0101e80008000009 */
[----:B0-----:R-:W4:Y:S01]  /*b520*/  LDL.LU R38, [R1+0x248] ;  /* 0x0002480001267983 */ /* 0x001f220000300800 */
[----:B------:R-:W-:-:S03]  /*b530*/  LOP3.LUT R6, R41, 0x20, RZ, 0x3c, !PT ;  /* 0x0000002029067812 */ /* 0x000fc600078e3cff */
[----:B------:R-:W-:Y:S04]  /*b540*/  STL [R1+0x17c], R10 ;  /* 0x00017c0a01007387 */ /* 0x000fe80000100800 */
[----:B------:R-:W-:Y:S04]  /*b550*/  STL [R1+0x178], R11 ;  /* 0x0001780b01007387 */ /* 0x000fe80000100800 */
        /* <DEDUP_REMOVED lines=15> */
[----:B------:R-:W-:Y:S04]  /*b650*/  STS.U8 [R6+UR9+0x500], R27 ;  /* 0x0005001b06007988 */ /* 0x000fe80008000009 */
        /* <DEDUP_REMOVED lines=8> */
[----:B--2---:R0:W-:Y:S04]  /*b6e0*/  STS.U8 [R6+UR9+0x1100], R35 ;  /* 0x0011002306007988 */ /* 0x0041e80008000009 */
[----:B---3--:R1:W-:Y:S04]  /*b6f0*/  STS.U8 [R6+UR9+0x1500], R32 ;  /* 0x0015002006007988 */ /* 0x0083e80008000009 */
[----:B0-----:R-:W2:Y:S04]  /*b700*/  LDL.LU R35, [R1+0x198] ;  /* 0x0001980001237983 */ /* 0x001ea80000300800 */
[----:B------:R-:W-:Y:S04]  /*b710*/  STL [R1+0x18c], R10 ;  /* 0x00018c0a01007387 */ /* 0x000fe80000100800 */
[----:B------:R-:W-:Y:S04]  /*b720*/  STL [R1+0x188], R11 ;  /* 0x0001880b01007387 */ /* 0x000fe80000100800 */
[----:B------:R0:W-:Y:S04]  /*b730*/  STS.U8 [R6+UR9+0x1900], R36 ;  /* 0x0019002406007988 */ /* 0x0001e80008000009 */
[----:B-1----:R-:W3:Y:S04]  /*b740*/  LDL.LU R32, [R1+0x240] ;  /* 0x0002400001207983 */ /* 0x002ee80000300800 */
[----:B0-----:R-:W3:Y:S01]  /*b750*/  LDL.LU R36, [R1+0x238] ;  /* 0x0002380001247983 */ /* 0x001ee20000300800 */
[----:B------:R-:W-:Y:S01]  /*b760*/  PRMT R13, RZ, 0x7610, R13 ;  /* 0x00007610ff0d7816 */ /* 0x000fe2000000000d */
[----:B------:R-:W-:-:S05]  /*b770*/  VIADD R3, R40, 0xffffffa8 ;  /* 0xffffffa828037836 */ /* 0x000fca0000000000 */
[----:B------:R0:W3:Y:S01]  /*b780*/  @!P0 LDG.E.U8 R13, desc[UR18][R10.64] ;  /* 0x000000120a0d8981 */ /* 0x0000e2000c1e1100 */
[----:B------:R-:W-:Y:S01]  /*b790*/  ISETP.GE.U32.AND P0, PT, R3, 0x7fffff29, PT ;  /* 0x7fffff290300780c */ /* 0x000fe20003f06070 */
[----:B------:R-:W-:-:S05]  /*b7a0*/  IMAD R3, R4, 0x57, RZ ;  /* 0x0000005704037824 */ /* 0x000fca00078e02ff */
[----:B0-----:R-:W-:-:S04]  /*b7b0*/  IADD3 R10, P1, PT, R3, R0, RZ ;  /* 0x00000000030a7210 */ /* 0x001fc80007f3e0ff */
[----:B------:R-:W-:Y:S01]  /*b7c0*/  LEA.HI.X.SX32 R11, R3, R2, 0x1, P1 ;  /* 0x00000002030b7211 */ /* 0x000fe200008f0eff */
[----:B----4-:R0:W-:Y:S04]  /*b7d0*/  STS.U8 [R6+UR9+0x1d00], R38 ;  /* 0x001d002606007988 */ /* 0x0101e80008000009 */
[----:B0-----:R-:W4:Y:S04]  /*b7e0*/  LDL.LU R38, [R1+0x1a4] ;  /* 0x0001a40001267983 */ /* 0x001f280000300800 */
[----:B------:R-:W-:Y:S04]  /*b7f0*/  STS.U8 [R6+UR9+0x2100], R29 ;  /* 0x0021001d06007988 */ /* 0x000fe80008000009 */
[----:B------:R0:W-:Y:S04]  /*b800*/  STS.U8 [R6+UR9+0x2500], R39 ;  /* 0x0025002706007988 */ /* 0x0001e80008000009 */
[----:B0-----:R-:W4:Y:S04]  /*b810*/  LDL.LU R39, [R1+0x1a0] ;  /* 0x0001a00001277983 */ /* 0x001f280000300800 */
[----:B------:R-:W-:Y:S04]  /*b820*/  STL [R1+0x194], R10 ;  /* 0x0001940a01007387 */ /* 0x000fe80000100800 */
[----:B------:R0:W-:Y:S04]  /*b830*/  STL [R1+0x190], R11 ;  /* 0x0001900b01007387 */ /* 0x0001e80000100800 */
[----:B------:R-:W4:Y:S01]  /*b840*/  LDL.LU R26, [R1+0x23c] ;  /* 0x00023c00011a7983 */ /* 0x000f220000300800 */
[----:B------:R-:W-:Y:S01]  /*b850*/  PRMT R12, RZ, 0x7610, R12 ;  /* 0x00007610ff0c7816 */ /* 0x000fe2000000000c */
[----:B------:R-:W-:-:S02]  /*b860*/  VIADD R3, R40, 0xffffffa0 ;  /* 0xffffffa028037836 */ /* 0x000fc40000000000 */
[----:B------:R-:W4:Y:S04]  /*b870*/  LDL.LU R27, [R1+0x1b4] ;  /* 0x0001b400011b7983 */ /* 0x000f280000300800 */
[----:B------:R0:W4:Y:S01]  /*b880*/  @!P0 LDG.E.U8 R12, desc[UR18][R10.64] ;  /* 0x000000120a0c8981 */ /* 0x000122000c1e1100 */
[----:B------:R-:W-:Y:S01]  /*b890*/  ISETP.GE.U32.AND P0, PT, R3, 0x7fffff21, PT ;  /* 0x7fffff210300780c */ /* 0x000fe20003f06070 */
[----:B------:R-:W-:Y:S02]  /*b8a0*/  IMAD R3, R4, 0x5f, RZ ;  /* 0x0000005f04037824 */ /* 0x000fe400078e02ff */
[----:B------:R-:W4:Y:S03]  /*b8b0*/  LDL.LU R29, [R1+0x1b0] ;  /* 0x0001b000011d7983 */ /* 0x000f260000300800 */
[----:B------:R-:W-:-:S02]  /*b8c0*/  IADD3 R24, P1, PT, R3, R0, RZ ;  /* 0x0000000003187210 */ /* 0x000fc40007f3e0ff */
[----:B0-----:R-:W-:Y:S02]  /*b8d0*/  PRMT R11, RZ, 0x7610, R11 ;  /* 0x00007610ff0b7816 */ /* 0x001fe4000000000b */
[----:B------:R-:W-:Y:S01]  /*b8e0*/  LEA.HI.X.SX32 R25, R3, R2, 0x1, P1 ;  /* 0x0000000203197211 */ /* 0x000fe200008f0eff */
[----:B------:R-:W-:-:S04]  /*b8f0*/  VIADD R3, R40, 0xffffff98 ;  /* 0xffffff9828037836 */ /* 0x000fc80000000000 */
[----:B------:R0:W4:Y:S01]  /*b900*/  @!P0 LDG.E.U8 R11, desc[UR18][R24.64] ;  /* 0x00000012180b8981 */ /* 0x000122000c1e1100 */
[----:B------:R-:W-:Y:S01]  /*b910*/  ISETP.GE.U32.AND P0, PT, R3, 0x7fffff19, PT ;  /* 0x7fffff190300780c */ /* 0x000fe20003f06070 */
[----:B------:R-:W-:Y:S02]  /*b920*/  IMAD R3, R4, 0x67, RZ ;  /* 0x0000006704037824 */ /* 0x000fe400078e02ff */
[----:B------:R1:W-:Y:S04]  /*b930*/  STS.U8 [R6+UR9+0x2900], R30 ;  /* 0x0029001e06007988 */ /* 0x0003e80008000009 */
[----:B------:R0:W-:Y:S04]  /*b940*/  STS.U8 [R6+UR9+0x2d00], R31 ;  /* 0x002d001f06007988 */ /* 0x0001e80008000009 */
[----:B------:R-:W-:Y:S04]  /*b950*/  STL [R1+0x19c], R24 ;  /* 0x00019c1801007387 */ /* 0x000fe80000100800 */
[----:B------:R-:W-:Y:S04]  /*b960*/  STL [R1+0x198], R25 ;  /* 0x0001981901007387 */ /* 0x000fe80000100800 */
[----:B-1----:R-:W4:Y:S04]  /*b970*/  LDL.LU R30, [R1+0x234] ;  /* 0x00023400011e7983 */ /* 0x002f280000300800 */
[----:B0-----:R-:W4:Y:S01]  /*b980*/  LDL.LU R31, [R1+0x1c4] ;  /* 0x0001c400011f7983 */ /* 0x001f220000300800 */
[----:B------:R-:W-:-:S03]  /*b990*/  PRMT R10, RZ, 0x7610, R10 ;  /* 0x00007610ff0a7816 */ /* 0x000fc6000000000a */
[----:B--2---:R0:W-:Y:S04]  /*b9a0*/  STS.U8 [R6+UR9+0x3100], R35 ;  /* 0x0031002306007988 */ /* 0x0041e80008000009 */
[----:B0-----:R-:W2:Y:S04]  /*b9b0*/  LDL.LU R35, [R1+0x1c0] ;  /* 0x0001c00001237983 */ /* 0x001ea80000300800 */
[----:B---3--:R0:W-:Y:S04]  /*b9c0*/  STS.U8 [R6+UR9+0x3500], R32 ;  /* 0x0035002006007988 */ /* 0x0081e80008000009 */
[----:B------:R1:W-:Y:S01]  /*b9d0*/  STS.U8 [R6+UR9+0x3900], R36 ;  /* 0x0039002406007988 */ /* 0x0003e20008000009 */
[----:B0-----:R-:W-:-:S03]  /*b9e0*/  LOP3.LUT R32, R41, 0x30, RZ, 0x3c, !PT ;  /* 0x0000003029207812 */ /* 0x001fc600078e3cff */
[----:B-1----:R-:W3:Y:S01]  /*b9f0*/  LDL.LU R36, [R1+0x230] ;  /* 0x0002300001247983 */ /* 0x002ee20000300800 */
[----:B------:R-:W-:-:S03]  /*ba00*/  PRMT R28, RZ, 0x7610, R28 ;  /* 0x00007610ff1c7816 */ /* 0x000fc6000000001c */
[----:B----4-:R0:W-:Y:S02]  /*ba10*/  STS.U8 [R6+UR9+0x3d00], R38 ;  /* 0x003d002606007988 */ /* 0x0101e40008000009 */
[C---:B0-----:R-:W-:Y:S02]  /*ba20*/  IADD3 R6, P1, PT, R3.reuse, R0, RZ ;  /* 0x0000000003067210 */ /* 0x041fe40007f3e0ff */
[----:B------:R-:W4:Y:S02]  /*ba30*/  LDL.LU R38, [R1+0x1d4] ;  /* 0x0001d40001267983 */ /* 0x000f240000300800 */
[----:B------:R-:W-:Y:S01]  /*ba40*/  LEA.HI.X.SX32 R24, R3, R2, 0x1, P1 ;  /* 0x0000000203187211 */ /* 0x000fe200008f0eff */
[----:B------:R-:W-:-:S04]  /*ba50*/  VIADD R3, R40, 0xffffff90 ;  /* 0xffffff9028037836 */ /* 0x000fc80000000000 */
[----:B------:R-:W-:Y:S01]  /*ba60*/  @!P0 IMAD.MOV.U32 R25, RZ, RZ, R24 ;  /* 0x000000ffff198224 */ /* 0x000fe200078e0018 */
[----:B------:R0:W-:Y:S04]  /*ba70*/  STS.U8 [R32+UR9+0x180], R39 ;  /* 0x0001802720007988 */ /* 0x0001e80008000009 */
[----:B0-----:R-:W4:Y:S04]  /*ba80*/  LDL.LU R39, [R1+0x1d0] ;  /* 0x0001d00001277983 */ /* 0x001f280000300800 */
[----:B------:R-:W-:Y:S04]  /*ba90*/  STL [R1+0x1a4], R6 ;  /* 0x0001a40601007387 */ /* 0x000fe80000100800 */
[----:B------:R0:W-:Y:S02]  /*baa0*/  STL [R1+0x1a0], R24 ;  /* 0x0001a01801007387 */ /* 0x0001e40000100800 */
[----:B0-----:R-:W-:-:S05]  /*bab0*/  @!P0 IMAD.MOV.U32 R24, RZ, RZ, R6 ;  /* 0x000000ffff188224 */ /* 0x001fca00078e0006 */
[----:B------:R0:W4:Y:S01]  /*bac0*/  @!P0 LDG.E.U8 R10, desc[UR18][R24.64] ;  /* 0x00000012180a8981 */ /* 0x000122000c1e1100 */
[----:B------:R-:W-:Y:S01]  /*bad0*/  ISETP.GE.U32.AND P0, PT, R3, 0x7fffff11, PT ;  /* 0x7fffff110300780c */ /* 0x000fe20003f06070 */
[----:B------:R-:W-:-:S05]  /*bae0*/  IMAD R3, R4, 0x6f, RZ ;  /* 0x0000006f04037824 */ /* 0x000fca00078e02ff */
[----:B------:R-:W-:-:S04]  /*baf0*/  IADD3 R6, P1, PT, R3, R0, RZ ;  /* 0x0000000003067210 */ /* 0x000fc80007f3e0ff */
[----:B0-----:R-:W-:Y:S01]  /*bb00*/  LEA.HI.X.SX32 R24, R3, R2, 0x1, P1 ;  /* 0x0000000203187211 */ /* 0x001fe200008f0eff */
[----:B------:R-:W-:Y:S01]  /*bb10*/  STL [R1+0x1b4], R6 ;  /* 0x0001b40601007387 */ /* 0x000fe20000100800 */
[----:B------:R-:W-:-:S03]  /*bb20*/  VIADD R3, R40, 0xffffff88 ;  /* 0xffffff8828037836 */ /* 0x000fc60000000000 */
[----:B------:R0:W-:Y:S01]  /*bb30*/  STL [R1+0x1b0], R24 ;  /* 0x0001b01801007387 */ /* 0x0001e20000100800 */
[----:B------:R-:W-:Y:S02]  /*bb40*/  @!P0 IMAD.MOV.U32 R25, RZ, RZ, R24 ;  /* 0x000000ffff198224 */ /* 0x000fe400078e0018 */
[----:B0-----:R-:W-:-:S05]  /*bb50*/  @!P0 IMAD.MOV.U32 R24, RZ, RZ, R6 ;  /* 0x000000ffff188224 */ /* 0x001fca00078e0006 */
[----:B------:R0:W4:Y:S01]  /*bb60*/  @!P0 LDG.E.U8 R28, desc[UR18][R24.64] ;  /* 0x00000012181c8981 */ /* 0x000122000c1e1100 */
[----:B------:R-:W-:Y:S01]  /*bb70*/  ISETP.GE.U32.AND P0, PT, R3, 0x7fffff09, PT ;  /* 0x7fffff090300780c */ /* 0x000fe20003f06070 */
[----:B------:R-:W-:-:S05]  /*bb80*/  IMAD R3, R4, 0x77, RZ ;  /* 0x0000007704037824 */ /* 0x000fca00078e02ff */
[----:B------:R-:W-:-:S04]  /*bb90*/  IADD3 R6, P1, PT, R3, R0, RZ ;  /* 0x0000000003067210 */ /* 0x000fc80007f3e0ff */
[----:B0-----:R-:W-:Y:S01]  /*bba0*/  LEA.HI.X.SX32 R25, R3, R2, 0x1, P1 ;  /* 0x0000000203197211 */ /* 0x001fe200008f0eff */
[----:B------:R0:W-:Y:S04]  /*bbb0*/  STS.U8 [R32+UR9+0x580], R26 ;  /* 0x0005801a20007988 */ /* 0x0001e80008000009 */
[----:B------:R1:W-:Y:S04]  /*bbc0*/  STL [R1+0x1c4], R6 ;  /* 0x0001c40601007387 */ /* 0x0003e80000100800 */
[----:B------:R-:W-:Y:S01]  /*bbd0*/  STL [R1+0x1c0], R25 ;  /* 0x0001c01901007387 */ /* 0x000fe20000100800 */
[----:B0-----:R-:W-:-:S03]  /*bbe0*/  @!P0 IMAD.MOV.U32 R26, RZ, RZ, R6 ;  /* 0x000000ffff1a8224 */ /* 0x001fc600078e0006 */
[----:B-1----:R-:W4:Y:S01]  /*bbf0*/  LDL.LU R6, [R1+0x22c] ;  /* 0x00022c0001067983 */ /* 0x002f220000300800 */
[----:B------:R-:W-:Y:S01]  /*bc00*/  PRMT R24, RZ, 0x7610, R24 ;  /* 0x00007610ff187816 */ /* 0x000fe20000000018 */
[----:B------:R-:W-:Y:S02]  /*bc10*/  VIADD R3, R40, 0xffffff80 ;  /* 0xffffff8028037836 */ /* 0x000fe40000000000 */
[----:B------:R0:W-:Y:S02]  /*bc20*/  STS.U8 [R32+UR9+0x980], R27 ;  /* 0x0009801b20007988 */ /* 0x0001e40008000009 */
[----:B0-----:R-:W-:-:S05]  /*bc30*/  @!P0 IMAD.MOV.U32 R27, RZ, RZ, R25 ;  /* 0x000000ffff1b8224 */ /* 0x001fca00078e0019 */
[----:B------:R0:W4:Y:S01]  /*bc40*/  @!P0 LDG.E.U8 R24, desc[UR18][R26.64] ;  /* 0x000000121a188981 */ /* 0x000122000c1e1100 */
[----:B------:R-:W-:Y:S01]  /*bc50*/  ISETP.GE.U32.AND P0, PT, R3, 0x7fffff01, PT ;  /* 0x7fffff010300780c */ /* 0x000fe20003f06070 */
[----:B------:R-:W-:Y:S02]  /*bc60*/  IMAD R3, R4, 0x7f, RZ ;  /* 0x0000007f04037824 */ /* 0x000fe400078e02ff */
[----:B------:R1:W-:Y:S03]  /*bc70*/  STS.U8 [R32+UR9+0xd80], R29 ;  /* 0x000d801d20007988 */ /* 0x0003e60008000009 */
[C---:B------:R-:W-:Y:S01]  /*bc80*/  IADD3 R25, P1, PT, R3.reuse, R0, RZ ;  /* 0x0000000003197210 */ /* 0x040fe20007f3e0ff */
[----:B------:R2:W-:Y:S04]  /*bc90*/  STS.U8 [R32+UR9+0x1180], R30 ;  /* 0x0011801e20007988 */ /* 0x0005e80008000009 */
[----:B------:R3:W-:Y:S04]  /*bca0*/  STS.U8 [R32+UR9+0x1580], R31 ;  /* 0x0015801f20007988 */ /* 0x0007e80008000009 */
[----:B-1----:R-:W4:Y:S01]  /*bcb0*/  LDL.LU R29, [R1+0x228] ;  /* 0x00022800011d7983 */ /* 0x002f220000300800 */
[----:B0-----:R-:W-:-:S03]  /*bcc0*/  LEA.HI.X.SX32 R26, R3, R2, 0x1, P1 ;  /* 0x00000002031a7211 */ /* 0x001fc600008f0eff */
[----:B--2---:R-:W2:Y:S04]  /*bcd0*/  LDL.LU R30, [R1+0x220] ;  /* 0x00022000011e7983 */ /* 0x004ea80000300800 */
[----:B------:R0:W-:Y:S04]  /*bce0*/  STS.U8 [R32+UR9+0x1980], R35 ;  /* 0x0019802320007988 */ /* 0x0001e80008000009 */
[----:B---3--:R-:W3:Y:S04]  /*bcf0*/  LDL.LU R31, [R1+0x218] ;  /* 0x00021800011f7983 */ /* 0x008ee80000300800 */
[----:B0-----:R-:W3:Y:S04]  /*bd00*/  LDL.LU R35, [R1+0x1dc] ;  /* 0x0001dc0001237983 */ /* 0x001ee80000300800 */
[----:B------:R0:W-:Y:S04]  /*bd10*/  STL [R1+0x808], R4 ;  /* 0x0008080401007387 */ /* 0x0001e80000100800 */
[----:B------:R1:W-:Y:S04]  /*bd20*/  STS.U8 [R32+UR9+0x1d80], R36 ;  /* 0x001d802420007988 */ /* 0x0003e80008000009 */
[----:B0-----:R-:W3:Y:S04]  /*bd30*/  LDL.LU R4, [R1+0x1f4] ;  /* 0x0001f40001047983 */ /* 0x001ee80000300800 */
[----:B------:R-:W-:Y:S04]  /*bd40*/  STL [R1+0x80c], R0 ;  /* 0x00080c0001007387 */ /* 0x000fe80000100800 */
[----:B------:R-:W-:Y:S04]  /*bd50*/  STL [R1+0x810], R2 ;  /* 0x0008100201007387 */ /* 0x000fe80000100800 */
[----:B------:R-:W-:Y:S04]  /*bd60*/  STL [R1+0x1d4], R25 ;  /* 0x0001d41901007387 */ /* 0x000fe80000100800 */
[----:B------:R0:W-:Y:S04]  /*bd70*/  STL [R1+0x1d0], R26 ;  /* 0x0001d01a01007387 */ /* 0x0001e80000100800 */
[----:B-1----:R-:W3:Y:S01]  /*bd80*/  LDL.LU R36, [R1+0x1e4] ;  /* 0x0001e40001247983 */ /* 0x002ee20000300800 */
[----:B------:R-:W-:-:S02]  /*bd90*/  @!P0 IMAD.MOV.U32 R27, RZ, RZ, R26 ;  /* 0x000000ffff1b8224 */ /* 0x000fc400078e001a */
[----:B0-----:R-:W-:Y:S01]  /*bda0*/  @!P0 IMAD.MOV.U32 R26, RZ, RZ, R25 ;  /* 0x000000ffff1a8224 */ /* 0x001fe200078e0019 */
[----:B----4-:R0:W-:Y:S04]  /*bdb0*/  STS.U8 [R32+UR9+0x2180], R38 ;  /* 0x0021802620007988 */ /* 0x0101e80008000009 */
[----:B0-----:R-:W4:Y:S04]  /*bdc0*/  LDL.LU R38, [R1+0xe4] ;  /* 0x0000e40001267983 */ /* 0x001f280000300800 */
[----:B------:R0:W-:Y:S04]  /*bdd0*/  STS.U8 [R32+UR9+0x2580], R39 ;  /* 0x0025802720007988 */ /* 0x0001e80008000009 */
[----:B0-----:R-:W4:Y:S04]  /*bde0*/  LDL.LU R39, [R1+0xbc] ;  /* 0x0000bc0001277983 */ /* 0x001f280000300800 */
[----:B------:R-:W4:Y:S04]  /*bdf0*/  LDL.LU R40, [R1+0xa8] ;  /* 0x0000a80001287983 */ /* 0x000f280000300800 */
[----:B------:R-:W4:Y:S04]  /*be00*/  LDL.LU R25, [R1+0xa4] ;  /* 0x0000a40001197983 */ /* 0x000f280000300800 */
[----:B------:R0:W-:Y:S04]  /*be10*/  STS.U8 [R32+UR9+0x2980], R6 ;  /* 0x0029800620007988 */ /* 0x0001e80008000009 */
[----:B0-----:R-:W4:Y:S01]  /*be20*/  LDL.LU R6, [R1+0x9c] ;  /* 0x00009c0001067983 */ /* 0x001f220000300800 */
[----:B------:R-:W-:-:S03]  /*be30*/  LOP3.LUT R0, R41, 0x40, RZ, 0x3c, !PT ;  /* 0x0000004029007812 */ /* 0x000fc600078e3cff */
[----:B------:R0:W-:Y:S04]  /*be40*/  STS.U8 [R32+UR9+0x2d80], R29 ;  /* 0x002d801d20007988 */ /* 0x0001e80008000009 */
[----:B--2---:R1:W-:Y:S04]  /*be50*/  STS.U8 [R32+UR9+0x3180], R30 ;  /* 0x0031801e20007988 */ /* 0x0043e80008000009 */
[----:B0-----:R-:W2:Y:S04]  /*be60*/  LDL.LU R29, [R1+0x90] ;  /* 0x00009000011d7983 */ /* 0x001ea80000300800 */
[----:B---3--:R0:W-:Y:S04]  /*be70*/  STS.U8 [R32+UR9+0x3580], R31 ;  /* 0x0035801f20007988 */ /* 0x0081e80008000009 */
[----:B-1----:R-:W3:Y:S04]  /*be80*/  LDL.LU R30, [R1+0x8c] ;  /* 0x00008c00011e7983 */ /* 0x002ee80000300800 */
[----:B0-----:R-:W3:Y:S04]  /*be90*/  LDL.LU R31, [R1+0x84] ;  /* 0x00008400011f7983 */ /* 0x001ee80000300800 */
[----:B------:R-:W-:Y:S04]  /*bea0*/  STS.U8 [R32+UR9+0x3980], R4 ;  /* 0x0039800420007988 */ /* 0x000fe80008000009 */
[----:B------:R0:W-:Y:S04]  /*beb0*/  STS.U8 [R32+UR9+0x3d80], R35 ;  /* 0x003d802320007988 */ /* 0x0001e80008000009 */
[----:B0-----:R-:W3:Y:S04]  /*bec0*/  LDL.LU R32, [R1+0x80] ;  /* 0x0000800001207983 */ /* 0x001ee80000300800 */
[----:B------:R-:W3:Y:S04]  /*bed0*/  LDL.LU R35, [R1+0x7c] ;  /* 0x00007c0001237983 */ /* 0x000ee80000300800 */
[----:B------:R0:W-:Y:S04]  /*bee0*/  STS.U8 [R0+UR9+0x200], R36 ;  /* 0x0002002400007988 */ /* 0x0001e80008000009 */
[----:B0-----:R-:W3:Y:S04]  /*bef0*/  LDL.LU R36, [R1+0x70] ;  /* 0x0000700001247983 */ /* 0x001ee80000300800 */
[----:B----4-:R0:W-:Y:S04]  /*bf00*/  STS.U8 [R0+UR9+0x600], R38 ;  /* 0x0006002600007988 */ /* 0x0101e80008000009 */
[----:B0-----:R-:W4:Y:S04]  /*bf10*/  LDL.LU R38, [R1+0x6c] ;  /* 0x00006c0001267983 */ /* 0x001f280000300800 */
[----:B------:R0:W-:Y:S04]  /*bf20*/  STS.U8 [R0+UR9+0xa00], R39 ;  /* 0x000a002700007988 */ /* 0x0001e80008000009 */
[----:B------:R1:W-:Y:S04]  /*bf30*/  STS.U8 [R0+UR9+0xe00], R40 ;  /* 0x000e002800007988 */ /* 0x0003e80008000009 */
[----:B0-----:R-:W4:Y:S04]  /*bf40*/  LDL.LU R39, [R1+0x68] ;  /* 0x0000680001277983 */ /* 0x001f280000300800 */
[----:B-1----:R-:W4:Y:S04]  /*bf50*/  LDL.LU R40, [R1+0x5c] ;  /* 0x00005c0001287983 */ /* 0x002f280000300800 */
[----:B------:R0:W-:Y:S04]  /*bf60*/  STS.U8 [R0+UR9+0x1200], R25 ;  /* 0x0012001900007988 */ /* 0x0001e80008000009 */
[----:B------:R-:W4:Y:S04]  /*bf70*/  LDL.LU R4, [R1+0x50] ;  /* 0x0000500001047983 */ /* 0x000f280000300800 */
[----:B0-----:R-:W4:Y:S04]  /*bf80*/  LDL.LU R25, [R1+0x54] ;  /* 0x0000540001197983 */ /* 0x001f280000300800 */
[----:B------:R0:W-:Y:S04]  /*bf90*/  STS.U8 [R0+UR9+0x1600], R6 ;  /* 0x0016000600007988 */ /* 0x0001e80008000009 */
[----:B0-----:R-:W4:Y:S01]  /*bfa0*/  LDL.LU R6, [R1+0x4c] ;  /* 0x00004c0001067983 */ /* 0x001f220000300800 */
[----:B------:R-:W-:-:S03]  /*bfb0*/  LOP3.LUT R2, R41, 0x50, RZ, 0x3c, !PT ;  /* 0x0000005029027812 */ /* 0x000fc600078e3cff */
[----:B--2---:R0:W-:Y:S04]  /*bfc0*/  STS.U8 [R0+UR9+0x1a00], R29 ;  /* 0x001a001d00007988 */ /* 0x0041e80008000009 */
[----:B---3--:R1:W-:Y:S04]  /*bfd0*/  STS.U8 [R0+UR9+0x1e00], R30 ;  /* 0x001e001e00007988 */ /* 0x0083e80008000009 */
[----:B0-----:R-:W2:Y:S04]  /*bfe0*/  LDL.LU R29, [R1+0x40] ;  /* 0x00004000011d7983 */ /* 0x001ea80000300800 */
[----:B------:R0:W-:Y:S04]  /*bff0*/  STS.U8 [R0+UR9+0x2200], R31 ;  /* 0x0022001f00007988 */ /* 0x0001e80008000009 */
[----:B-1----:R-:W3:Y:S04]  /*c000*/  LDL.LU R30, [R1+0x34] ;  /* 0x00003400011e7983 */ /* 0x002ee80000300800 */
[----:B0-----:R-:W3:Y:S04]  /*c010*/  LDL.LU R31, [R1+0x2c] ;  /* 0x00002c00011f7983 */ /* 0x001ee80000300800 */
[----:B------:R0:W-:Y:S04]  /*c020*/  STS.U8 [R0+UR9+0x2600], R32 ;  /* 0x0026002000007988 */ /* 0x0001e80008000009 */
[----:B------:R1:W-:Y:S04]  /*c030*/  STS.U8 [R0+UR9+0x2a00], R35 ;  /* 0x002a002300007988 */ /* 0x0003e80008000009 */
[----:B0-----:R-:W3:Y:S04]  /*c040*/  LDL.LU R32, [R1+0x28] ;  /* 0x0000280001207983 */ /* 0x001ee80000300800 */
[----:B-1----:R-:W3:Y:S04]  /*c050*/  LDL.LU R35, [R1+0x20] ;  /* 0x0000200001237983 */ /* 0x002ee80000300800 */
        /* <DEDUP_REMOVED lines=8> */
[----:B------:R-:W-:Y:S04]  /*c0e0*/  STS.U8 [R0+UR9+0x3e00], R4 ;  /* 0x003e000400007988 */ /* 0x000fe80008000009 */
[----:B------:R-:W-:Y:S04]  /*c0f0*/  STS.U8 [R2+UR9+0x280], R25 ;  /* 0x0002801902007988 */ /* 0x000fe80008000009 */
[----:B------:R-:W-:Y:S04]  /*c100*/  STS.U8 [R2+UR9+0x680], R6 ;  /* 0x0006800602007988 */ /* 0x000fe80008000009 */
[----:B------:R0:W-:Y:S04]  /*c110*/  STS.U8 [R2+UR9+0xa80], R5 ;  /* 0x000a800502007988 */ /* 0x0001e80008000009 */
[----:B0-----:R-:W4:Y:S01]  /*c120*/  LDL.LU R5, [R1+0x884] ;  /* 0x0008840001057983 */ /* 0x001f220000300800 */
[----:B------:R-:W-:-:S03]  /*c130*/  LOP3.LUT R0, R41, 0x60, RZ, 0x3c, !PT ;  /* 0x0000006029007812 */ /* 0x000fc600078e3cff */
[----:B--2---:R-:W-:Y:S04]  /*c140*/  STS.U8 [R2+UR9+0xe80], R29 ;  /* 0x000e801d02007988 */ /* 0x004fe80008000009 */
[----:B---3--:R-:W-:Y:S04]  /*c150*/  STS.U8 [R2+UR9+0x1280], R30 ;  /* 0x0012801e02007988 */ /* 0x008fe80008000009 */
[----:B------:R-:W-:Y:S01]  /*c160*/  STS.U8 [R2+UR9+0x1680], R31 ;  /* 0x0016801f02007988 */ /* 0x000fe20008000009 */
[----:B------:R-:W-:-:S06]  /*c170*/  PRMT R23, RZ, 0x7610, R23 ;  /* 0x00007610ff177816 */ /* 0x000fcc0000000017 */
[----:B------:R0:W2:Y:S04]  /*c180*/  @!P0 LDG.E.U8 R23, desc[UR18][R26.64] ;  /* 0x000000121a178981 */ /* 0x0000a8000c1e1100 */
[----:B------:R-:W-:Y:S04]  /*c190*/  STS.U8 [R2+UR9+0x1a80], R32 ;  /* 0x001a802002007988 */ /* 0x000fe80008000009 */
[----:B------:R-:W-:Y:S04]  /*c1a0*/  STS.U8 [R2+UR9+0x1e80], R35 ;  /* 0x001e802302007988 */ /* 0x000fe80008000009 */
[----:B------:R-:W-:Y:S04]  /*c1b0*/  STS.U8 [R2+UR9+0x2280], R36 ;  /* 0x0022802402007988 */ /* 0x000fe80008000009 */
[----:B----4-:R-:W-:Y:S04]  /*c1c0*/  STS.U8 [R2+UR9+0x2680], R38 ;  /* 0x0026802602007988 */ /* 0x010fe80008000009 */
[----:B------:R-:W-:Y:S04]  /*c1d0*/  STS.U8 [R2+UR9+0x2a80], R39 ;  /* 0x002a802702007988 */ /* 0x000fe80008000009 */
        /* <DEDUP_REMOVED lines=10> */
[----:B------:R1:W-:Y:S04]  /*c280*/  STS.U8 [R0+UR9+0x1700], R81 ;  /* 0x0017005100007988 */ /* 0x0003e80008000009 */
[----:B------:R-:W-:Y:S04]  /*c290*/  STS.U8 [R0+UR9+0x1b00], R80 ;  /* 0x001b005000007988 */ /* 0x000fe80008000009 */
[----:B------:R-:W-:Y:S04]  /*c2a0*/  STS.U8 [R0+UR9+0x1f00], R79 ;  /* 0x001f004f00007988 */ /* 0x000fe80008000009 */
[----:B------:R-:W-:Y:S04]  /*c2b0*/  STS.U8 [R0+UR9+0x2300], R78 ;  /* 0x0023004e00007988 */ /* 0x000fe80008000009 */
[----:B------:R-:W-:Y:S04]  /*c2c0*/  STS.U8 [R0+UR9+0x2700], R77 ;  /* 0x0027004d00007988 */ /* 0x000fe80008000009 */
[----:B------:R-:W-:Y:S04]  /*c2d0*/  STS.U8 [R0+UR9+0x2b00], R76 ;  /* 0x002b004c00007988 */ /* 0x000fe80008000009 */
[----:B------:R-:W-:Y:S04]  /*c2e0*/  STS.U8 [R0+UR9+0x2f00], R75 ;  /* 0x002f004b00007988 */ /* 0x000fe80008000009 */
[----:B------:R-:W-:Y:S04]  /*c2f0*/  STS.U8 [R0+UR9+0x3300], R74 ;  /* 0x0033004a00007988 */ /* 0x000fe80008000009 */
[----:B------:R3:W-:Y:S04]  /*c300*/  STL [R1+0x814], R5 ;  /* 0x0008140501007387 */ /* 0x0007e80000100800 */
[----:B-1----:R-:W4:Y:S04]  /*c310*/  LDL.LU R81, [R1+0x210] ;  /* 0x0002100001517983 */ /* 0x002f280000300800 */
[----:B------:R-:W2:Y:S04]  /*c320*/  LDL.LU R83, [R1+0x20c] ;  /* 0x00020c0001537983 */ /* 0x000ea80000300800 */
[----:B------:R-:W2:Y:S04]  /*c330*/  LDL.LU R85, [R1+0x208] ;  /* 0x0002080001557983 */ /* 0x000ea80000300800 */
[----:B------:R-:W2:Y:S04]  /*c340*/  LDL.LU R87, [R1+0x204] ;  /* 0x0002040001577983 */ /* 0x000ea80000300800 */
[----:B------:R-:W2:Y:S01]  /*c350*/  LDL.LU R88, [R1+0x200] ;  /* 0x0002000001587983 */ /* 0x000ea20000300800 */
[----:B------:R-:W-:-:S03]  /*c360*/  IMAD R3, R41, R5, RZ ;  /* 0x0000000529037224 */ /* 0x000fc600078e02ff */
[----:B------:R-:W2:Y:S04]  /*c370*/  LDL.LU R90, [R1+0x1fc] ;  /* 0x0001fc00015a7983 */ /* 0x000ea80000300800 */
[----:B------:R-:W2:Y:S04]  /*c380*/  LDL.LU R89, [R1+0x1f8] ;  /* 0x0001f80001597983 */ /* 0x000ea80000300800 */
[----:B------:R-:W2:Y:S04]  /*c390*/  LDL.LU R91, [R1+0x1f0] ;  /* 0x0001f000015b7983 */ /* 0x000ea80000300800 */
[----:B------:R-:W2:Y:S04]  /*c3a0*/  LDL.LU R92, [R1+0x1ec] ;  /* 0x0001ec00015c7983 */ /* 0x000ea80000300800 */
[----:B---3--:R-:W3:Y:S04]  /*c3b0*/  LDL.LU R5, [R1+0x1e8] ;  /* 0x0001e80001057983 */ /* 0x008ee80000300800 */
[----:B------:R-:W-:Y:S04]  /*c3c0*/  STS.U8 [R0+UR9+0x3700], R9 ;  /* 0x0037000900007988 */ /* 0x000fe80008000009 */
[----:B------:R-:W3:Y:S04]  /*c3d0*/  LDL.LU R26, [R1+0x1e0] ;  /* 0x0001e000011a7983 */ /* 0x000ee80000300800 */
[----:B------:R-:W-:Y:S04]  /*c3e0*/  STS.U8 [R0+UR9+0x3b00], R8 ;  /* 0x003b000800007988 */ /* 0x000fe80008000009 */
[----:B------:R-:W3:Y:S04]  /*c3f0*/  LDL.LU R27, [R1+0x1d8] ;  /* 0x0001d800011b7983 */ /* 0x000ee80000300800 */
[----:B------:R1:W-:Y:S04]  /*c400*/  STS.U8 [R0+UR9+0x3f00], R7 ;  /* 0x003f000700007988 */ /* 0x0003e80008000009 */
[----:B------:R-:W3:Y:S04]  /*c410*/  LDL.LU R2, [R1+0x11c] ;  /* 0x00011c0001027983 */ /* 0x000ee80000300800 */
[----:B-1----:R-:W3:Y:S04]  /*c420*/  LDL.LU R0, [R1+0x118] ;  /* 0x0001180001007983 */ /* 0x002ee80000300800 */
[----:B------:R-:W3:Y:S04]  /*c430*/  LDL.LU R4, [R1+0x114] ;  /* 0x0001140001047983 */ /* 0x000ee80000300800 */
[----:B------:R-:W3:Y:S04]  /*c440*/  LDL.LU R25, [R1+0x110] ;  /* 0x0001100001197983 */ /* 0x000ee80000300800 */
[----:B------:R-:W3:Y:S04]  /*c450*/  LDL.LU R29, [R1+0x100] ;  /* 0x00010000011d7983 */ /* 0x000ee80000300800 */
[----:B------:R-:W0:Y:S04]  /*c460*/  LDL.LU R30, [R1+0xfc] ;  /* 0x0000fc00011e7983 */ /* 0x000e280000300800 */
[----:B------:R-:W3:Y:S04]  /*c470*/  LDL.LU R31, [R1+0xf8] ;  /* 0x0000f800011f7983 */ /* 0x000ee80000300800 */
[----:B------:R-:W3:Y:S04]  /*c480*/  LDL.LU R32, [R1+0xf4] ;  /* 0x0000f40001207983 */ /* 0x000ee80000300800 */
[----:B------:R-:W3:Y:S04]  /*c490*/  LDL.LU R35, [R1+0xe0] ;  /* 0x0000e00001237983 */ /* 0x000ee80000300800 */
[----:B------:R-:W3:Y:S04]  /*c4a0*/  LDL.LU R36, [R1+0xdc] ;  /* 0x0000dc0001247983 */ /* 0x000ee80000300800 */
[----:B------:R-:W3:Y:S04]  /*c4b0*/  LDL.LU R38, [R1+0xd8] ;  /* 0x0000d80001267983 */ /* 0x000ee80000300800 */
[----:B------:R-:W3:Y:S04]  /*c4c0*/  LDL.LU R39, [R1+0xc8] ;  /* 0x0000c80001277983 */ /* 0x000ee80000300800 */
[----:B------:R-:W3:Y:S01]  /*c4d0*/  LDL.LU R40, [R1+0xc4] ;  /* 0x0000c40001287983 */ /* 0x000ee20000300800 */
[----:B------:R-:W-:-:S03]  /*c4e0*/  LOP3.LUT R93, R41, 0x70, RZ, 0x3c, !PT ;  /* 0x00000070295d7812 */ /* 0x000fc600078e3cff */
[----:B------:R-:W3:Y:S01]  /*c4f0*/  LDL.LU R41, [R1+0xc0] ;  /* 0x0000c00001297983 */ /* 0x000ee20000300800 */
[C---:B------:R-:W-:Y:S01]  /*c500*/  IADD3 R6, P0, PT, R3.reuse, UR14, RZ ;  /* 0x0000000e03067c10 */ /* 0x040fe2000ff1e0ff */
[----:B------:R-:W-:Y:S01]  /*c510*/  IMAD R74, R68, UR61, RZ ;  /* 0x0000003d444a7c24 */ /* 0x000fe2000f8e02ff */
[----:B------:R-:W1:Y:S01]  /*c520*/  LDCU UR14, c[0x0][0x3b0] ;  /* 0x00007600ff0e77ac */ /* 0x000e620008000800 */
[----:B------:R-:W-:Y:S04]  /*c530*/  STS.U8 [R93+UR9+0x380], R22 ;  /* 0x000380165d007988 */ /* 0x000fe80008000009 */
[----:B------:R-:W-:Y:S04]  /*c540*/  STS.U8 [R93+UR9+0x780], R21 ;  /* 0x000780155d007988 */ /* 0x000fe80008000009 */
[----:B------:R-:W-:Y:S04]  /*c550*/  STS.U8 [R93+UR9+0xb80], R20 ;  /* 0x000b80145d007988 */ /* 0x000fe80008000009 */
[----:B------:R-:W-:Y:S01]  /*c560*/  STS.U8 [R93+UR9+0xf80], R19 ;  /* 0x000f80135d007988 */ /* 0x000fe20008000009 */
[----:B------:R-:W-:Y:S01]  /*c570*/  LEA.HI.X.SX32 R3, R3, UR15, 0x1, P0 ;  /* 0x0000000f03037c11 */ /* 0x000fe200080f0eff */
[----:B------:R-:W-:Y:S01]  /*c580*/  IMAD R42, R42, UR29, RZ ;  /* 0x0000001d2a2a7c24 */ /* 0x000fe2000f8e02ff */
[----:B------:R-:W0:Y:S01]  /*c590*/  LDCU UR15, c[0x0][0x3b0] ;  /* 0x00007600ff0f77ac */ /* 0x000e220008000800 */
        /* <DEDUP_REMOVED lines=8> */
[----:B------:R1:W-:Y:S01]  /*c620*/  STS.U8 [R93+UR9+0x3380], R10 ;  /* 0x0033800a5d007988 */ /* 0x0003e20008000009 */
[----:B------:R-:W-:-:S02]  /*c630*/  IMAD R43, R43, UR30, RZ ;  /* 0x0000001e2b2b7c24 */ /* 0x000fc4000f8e02ff */
[----:B------:R-:W-:Y:S02]  /*c640*/  IMAD R44, R44, UR31, RZ ;  /* 0x0000001f2c2c7c24 */ /* 0x000fe4000f8e02ff */
[----:B------:R-:W-:Y:S02]  /*c650*/  IMAD R45, R45, UR32, RZ ;  /* 0x000000202d2d7c24 */ /* 0x000fe4000f8e02ff */
[----:B----4-:R-:W-:Y:S02]  /*c660*/  IMAD R7, R81, UR4, RZ ;  /* 0x0000000451077c24 */ /* 0x010fe4000f8e02ff */
[----:B--2---:R-:W-:Y:S02]  /*c670*/  IMAD R8, R83, UR4, RZ ;  /* 0x0000000453087c24 */ /* 0x004fe4000f8e02ff */
[----:B------:R-:W-:Y:S02]  /*c680*/  IMAD R9, R85, UR4, RZ ;  /* 0x0000000455097c24 */ /* 0x000fe4000f8e02ff */
[----:B-1----:R-:W-:-:S02]  /*c690*/  IMAD R10, R87, UR4, RZ ;  /* 0x00000004570a7c24 */ /* 0x002fc4000f8e02ff */
[----:B------:R-:W-:Y:S02]  /*c6a0*/  IMAD R11, R88, UR4, RZ ;  /* 0x00000004580b7c24 */ /* 0x000fe4000f8e02ff */
[----:B------:R-:W-:Y:S02]  /*c6b0*/  IMAD R12, R90, UR4, RZ ;  /* 0x000000045a0c7c24 */ /* 0x000fe4000f8e02ff */
[----:B------:R-:W-:Y:S02]  /*c6c0*/  IMAD R13, R89, UR4, RZ ;  /* 0x00000004590d7c24 */ /* 0x000fe4000f8e02ff */
[----:B------:R-:W-:Y:S02]  /*c6d0*/  IMAD R14, R91, UR4, RZ ;  /* 0x000000045b0e7c24 */ /* 0x000fe4000f8e02ff */
[----:B------:R-:W-:Y:S02]  /*c6e0*/  IMAD R15, R92, UR4, RZ ;  /* 0x000000045c0f7c24 */ /* 0x000fe4000f8e02ff */
[----:B---3--:R-:W-:-:S02]  /*c6f0*/  IMAD R17, R26, UR4, RZ ;  /* 0x000000041a117c24 */ /* 0x008fc4000f8e02ff */
[----:B------:R-:W-:Y:S02]  /*c700*/  IMAD R19, R2, UR4, RZ ;  /* 0x0000000402137c24 */ /* 0x000fe4000f8e02ff */
[----:B------:R-:W-:Y:S01]  /*c710*/  IMAD R20, R0, UR4, RZ ;  /* 0x0000000400147c24 */ /* 0x000fe2000f8e02ff */
[----:B------:R-:W-:Y:S01]  /*c720*/  IADD3 R0, P0, PT, R7, R6, RZ ;  /* 0x0000000607007210 */ /* 0x000fe20007f1e0ff */
[----:B------:R-:W-:-:S03]  /*c730*/  IMAD R21, R4, UR5, RZ ;  /* 0x0000000504157c24 */ /* 0x000fc6000f8e02ff */
[----:B------:R-:W-:Y:S02]  /*c740*/  LEA.HI.X.SX32 R4, R7, R3, 0x1, P0 ;  /* 0x0000000307047211 */ /* 0x000fe400000f0eff */
[-C--:B------:R-:W-:Y:S01]  /*c750*/  IADD3 R2, P2, PT, R8, R6.reuse, RZ ;  /* 0x0000000608027210 */ /* 0x080fe20007f5e0ff */
[----:B------:R1:W-:Y:S04]  /*c760*/  STL [R1+0x1dc], R0 ;  /* 0x0001dc0001007387 */ /* 0x0003e80000100800 */
[----:B------:R2:W-:Y:S04]  /*c770*/  STL [R1+0x1d8], R4 ;  /* 0x0001d80401007387 */ /* 0x0005e80000100800 */
[----:B------:R3:W-:Y:S01]  /*c780*/  STL [R1+0x1e4], R2 ;  /* 0x0001e40201007387 */ /* 0x0007e20000100800 */
[----:B-1----:R-:W-:-:S02]  /*c790*/  IADD3 R0, P6, PT, R9, R6, RZ ;  /* 0x0000000609007210 */ /* 0x002fc40007fde0ff */
[----:B--2---:R-:W-:-:S03]  /*c7a0*/  IADD3 R4, P5, PT, R10, R6, RZ ;  /* 0x000000060a047210 */ /* 0x004fc60007fbe0ff */
[----:B------:R1:W-:Y:S01]  /*c7b0*/  STL [R1+0x1ec], R0 ;  /* 0x0001ec0001007387 */ /* 0x0003e20000100800 */
[-C--:B---3--:R-:W-:Y:S01]  /*c7c0*/  IADD3 R2, P1, PT, R11, R6.reuse, RZ ;  /* 0x000000060b027210 */ /* 0x088fe20007f3e0ff */
[----:B0-----:R-:W-:Y:S02]  /*c7d0*/  IMAD R26, R30, UR13, RZ ;  /* 0x0000000d1e1a7c24 */ /* 0x001fe4000f8e02ff */
[----:B------:R-:W-:Y:S01]  /*c7e0*/  STL [R1+0x210], R4 ;  /* 0x0002100401007387 */ /* 0x000fe20000100800 */
[----:B------:R-:W-:Y:S01]  /*c7f0*/  IMAD R30, R35, UR20, RZ ;  /* 0x00000014231e7c24 */ /* 0x000fe2000f8e02ff */
[-C--:B-1----:R-:W-:Y:S02]  /*c800*/  IADD3 R0, P0, PT, R12, R6.reuse, RZ ;  /* 0x000000060c007210 */ /* 0x082fe40007f1e0ff */
[----:B------:R0:W-:Y:S01]  /*c810*/  STL [R1+0x218], R2 ;  /* 0x0002180201007387 */ /* 0x0001e20000100800 */
[----:B------:R-:W-:Y:S02]  /*c820*/  IMAD R35, R39, UR23, RZ ;  /* 0x0000001727237c24 */ /* 0x000fe4000f8e02ff */
[----:B------:R-:W-:Y:S01]  /*c830*/  IMAD R39, R86, UR26, RZ ;  /* 0x0000001a56277c24 */ /* 0x000fe2000f8e02ff */
[----:B------:R-:W-:-:S02]  /*c840*/  IADD3 R86, P4, PT, R13, R6, RZ ;  /* 0x000000060d567210 */ /* 0x000fc40007f9e0ff */
[-C--:B0-----:R-:W-:Y:S01]  /*c850*/  LEA.HI.X.SX32 R2, R8, R3.reuse, 0x1, P2 ;  /* 0x0000000308027211 */ /* 0x081fe200010f0eff */
[----:B------:R0:W-:Y:S01]  /*c860*/  STL [R1+0x220], R0 ;  /* 0x0002200001007387 */ /* 0x0001e20000100800 */
[----:B------:R-:W-:Y:S01]  /*c870*/  IADD3 R91, P2, PT, R14, R6, RZ ;  /* 0x000000060e5b7210 */ /* 0x000fe20007f5e0ff */
[----:B------:R-:W-:Y:S02]  /*c880*/  IMAD R16, R5, UR4, RZ ;  /* 0x0000000405107c24 */ /* 0x000fe4000f8e02ff */
[----:B------:R1:W-:Y:S01]  /*c890*/  STL [R1+0x1e0], R2 ;  /* 0x0001e00201007387 */ /* 0x0003e20000100800 */
[----:B0-----:R-:W-:-:S03]  /*c8a0*/  LEA.HI.X.SX32 R0, R9, R3, 0x1, P6 ;  /* 0x0000000309007211 */ /* 0x001fc600030f0eff */
[----:B------:R-:W-:Y:S01]  /*c8b0*/  STL [R1+0x228], R86 ;  /* 0x0002285601007387 */ /* 0x000fe20000100800 */
[----:B-1----:R-:W-:-:S03]  /*c8c0*/  IADD3 R2, P6, PT, R15, R6, RZ ;  /* 0x000000060f027210 */ /* 0x002fc60007fde0ff */
[----:B------:R-:W-:Y:S04]  /*c8d0*/  STL [R1+0x818], R86 ;  /* 0x0008185601007387 */ /* 0x000fe80000100800 */
[----:B------:R0:W-:Y:S01]  /*c8e0*/  STL [R1+0x1e8], R0 ;  /* 0x0001e80001007387 */ /* 0x0001e20000100800 */
[----:B------:R-:W-:-:S03]  /*c8f0*/  IMAD R18, R27, UR4, RZ ;  /* 0x000000041b127c24 */ /* 0x000fc6000f8e02ff */
[----:B------:R-:W-:Y:S04]  /*c900*/  STL [R1+0x230], R91 ;  /* 0x0002305b01007387 */ /* 0x000fe80000100800 */
[----:B------:R1:W-:Y:S01]  /*c910*/  STL [R1+0x238], R2 ;  /* 0x0002380201007387 */ /* 0x0003e20000100800 */
[-C--:B0-----:R-:W-:Y:S02]  /*c920*/  LEA.HI.X.SX32 R0, R10, R3.reuse, 0x1, P5 ;  /* 0x000000030a007211 */ /* 0x081fe400028f0eff */
[----:B------:R-:W-:Y:S01]  /*c930*/  IADD3 R4, P5, PT, R16, R6, RZ ;  /* 0x0000000610047210 */ /* 0x000fe20007fbe0ff */
[----:B------:R0:W-:Y:S01]  /*c940*/  STL [R1+0x81c], R91 ;  /* 0x00081c5b01007387 */ /* 0x0001e20000100800 */
[----:B-1----:R-:W-:-:S03]  /*c950*/  LEA.HI.X.SX32 R2, R11, R3, 0x1, P1 ;  /* 0x000000030b027211 */ /* 0x002fc600008f0eff */
[----:B------:R1:W-:Y:S04]  /*c960*/  STL [R1+0x1f0], R0 ;  /* 0x0001f00001007387 */ /* 0x0003e80000100800 */
[----:B------:R-:W-:Y:S01]  /*c970*/  STL [R1+0x240], R4 ;  /* 0x0002400401007387 */ /* 0x000fe20000100800 */
[----:B0-----:R-:W-:-:S03]  /*c980*/  LEA.HI.X.SX32 R91, R12, R3, 0x1, P0 ;  /* 0x000000030c5b7211 */ /* 0x001fc600000f0eff */
[----:B------:R0:W-:Y:S01]  /*c990*/  STL [R1+0x214], R2 ;  /* 0x0002140201007387 */ /* 0x0001e20000100800 */
[----:B-1----:R-:W-:Y:S02]  /*c9a0*/  IADD3 R0, P1, PT, R17, R6, RZ ;  /* 0x0000000611007210 */ /* 0x002fe40007f3e0ff */
[----:B------:R-:W-:-:S03]  /*c9b0*/  LEA.HI.X.SX32 R68, R13, R3, 0x1, P4 ;  /* 0x000000030d447211 */ /* 0x000fc600020f0eff */
[----:B------:R1:W-:Y:S01]  /*c9c0*/  STL [R1+0x248], R0 ;  /* 0x0002480001007387 */ /* 0x0003e20000100800 */
[----:B0-----:R-:W-:Y:S02]  /*c9d0*/  IADD3 R2, P0, PT, R18, R6, RZ ;  /* 0x0000000612027210 */ /* 0x001fe40007f1e0ff */
[----:B------:R-:W-:-:S03]  /*c9e0*/  LEA.HI.X.SX32 R92, R14, R3, 0x1, P2 ;  /* 0x000000030e5c7211 */ /* 0x000fc600010f0eff */
[----:B------:R-:W-:Y:S01]  /*c9f0*/  STL [R1+0x250], R2 ;  /* 0x0002500201007387 */ /* 0x000fe20000100800 */
[----:B-1----:R-:W-:-:S03]  /*ca00*/  IADD3 R0, P4, PT, R19, R6, RZ ;  /* 0x0000000613007210 */ /* 0x002fc60007f9e0ff */
[----:B------:R-:W-:Y:S01]  /*ca10*/  STL [R1+0x21c], R91 ;  /* 0x00021c5b01007387 */ /* 0x000fe20000100800 */
[----:B------:R-:W-:Y:S01]  /*ca20*/  IADD3 R5, P2, PT, R20, R6, RZ ;  /* 0x0000000614057210 */ /* 0x000fe20007f5e0ff */
[----:B------:R-:W-:Y:S02]  /*ca30*/  IMAD R27, R31, UR16, RZ ;  /* 0x000000101f1b7c24 */ /* 0x000fe4000f8e02ff */
[----:B------:R-:W-:Y:S01]  /*ca40*/  STL [R1+0x820], R91 ;  /* 0x0008205b01007387 */ /* 0x000fe20000100800 */
[----:B------:R-:W-:-:S03]  /*ca50*/  IMAD R31, R36, UR21, RZ ;  /* 0x00000015241f7c24 */ /* 0x000fc6000f8e02ff */
[----:B------:R0:W-:Y:S01]  /*ca60*/  STL [R1+0x258], R0 ;  /* 0x0002580001007387 */ /* 0x0001e20000100800 */
[----:B------:R-:W-:Y:S02]  /*ca70*/  IMAD R36, R40, UR24, RZ ;  /* 0x0000001828247c24 */ /* 0x000fe4000f8e02ff */
[----:B------:R-:W-:Y:S01]  /*ca80*/  IMAD R40, R73, UR27, RZ ;  /* 0x0000001b49287c24 */ /* 0x000fe2000f8e02ff */
[----:B------:R-:W-:Y:S01]  /*ca90*/  STL [R1+0x224], R68 ;  /* 0x0002244401007387 */ /* 0x000fe20000100800 */
[----:B------:R-:W-:Y:S01]  /*caa0*/  IMAD R22, R25, UR7, RZ ;  /* 0x0000000719167c24 */ /* 0x000fe2000f8e02ff */
[-C--:B0-----:R-:W-:Y:S02]  /*cab0*/  LEA.HI.X.SX32 R0, R15, R3.reuse, 0x1, P6 ;  /* 0x000000030f007211 */ /* 0x081fe400030f0eff */
[----:B------:R-:W-:Y:S01]  /*cac0*/  STL [R1+0x824], R68 ;  /* 0x0008244401007387 */ /* 0x000fe20000100800 */
[----:B------:R-:W-:Y:S01]  /*cad0*/  IMAD R73, R82, UR60, RZ ;  /* 0x0000003c52497c24 */ /* 0x000fe2000f8e02ff */
[----:B------:R-:W-:Y:S01]  /*cae0*/  IADD3 R82, P6, PT, R21, R6, RZ ;  /* 0x0000000615527210 */ /* 0x000fe20007fde0ff */
[----:B------:R-:W-:Y:S01]  /*caf0*/  IMAD R25, R29, UR12, RZ ;  /* 0x0000000c1d197c24 */ /* 0x000fe2000f8e02ff */
[----:B------:R-:W-:Y:S01]  /*cb00*/  STL [R1+0x260], R5 ;  /* 0x0002600501007387 */ /* 0x000fe20000100800 */
[----:B------:R-:W-:-:S03]  /*cb10*/  LEA.HI.X.SX32 R4, R17, R3, 0x1, P1 ;  /* 0x0000000311047211 */ /* 0x000fc600008f0eff */
[----:B------:R0:W-:Y:S01]  /*cb20*/  STL [R1+0x234], R0 ;  /* 0x0002340001007387 */ /* 0x0001e20000100800 */
[----:B------:R-:W-:-:S03]  /*cb30*/  IADD3 R2, P1, PT, R25, R6, RZ ;  /* 0x0000000619027210 */ /* 0x000fc60007f3e0ff */
[----:B------:R-:W-:Y:S04]  /*cb40*/  STL [R1+0x828], R5 ;  /* 0x0008280501007387 */ /* 0x000fe80000100800 */
[----:B------:R-:W-:Y:S01]  /*cb50*/  STL [R1+0x22c], R92 ;  /* 0x00022c5c01007387 */ /* 0x000fe20000100800 */
[----:B0-----:R-:W-:-:S03]  /*cb60*/  LEA.HI.X.SX32 R0, R16, R3, 0x1, P5 ;  /* 0x0000000310007211 */ /* 0x001fc600028f0eff */
[----:B------:R-:W-:Y:S01]  /*cb70*/  STL [R1+0x82c], R92 ;  /* 0x00082c5c01007387 */ /* 0x000fe20000100800 */
[----:B------:R-:W-:-:S03]  /*cb80*/  IADD3 R89, P5, PT, R22, R6, RZ ;  /* 0x0000000616597210 */ /* 0x000fc60007fbe0ff */
[----:B------:R-:W-:Y:S04]  /*cb90*/  STL [R1+0x268], R82 ;  /* 0x0002685201007387 */ /* 0x000fe80000100800 */
[----:B------:R0:W-:Y:S04]  /*cba0*/  STL [R1+0x23c], R0 ;  /* 0x00023c0001007387 */ /* 0x0001e80000100800 */
[----:B------:R1:W-:Y:S04]  /*cbb0*/  STL [R1+0x830], R82 ;  /* 0x0008305201007387 */ /* 0x0003e80000100800 */
[----:B------:R-:W-:Y:S01]  /*cbc0*/  STL [R1+0x244], R4 ;  /* 0x0002440401007387 */ /* 0x000fe20000100800 */
[----:B0-----:R-:W-:-:S03]  /*cbd0*/  LEA.HI.X.SX32 R0, R18, R3, 0x1, P0 ;  /* 0x0000000312007211 */ /* 0x001fc600000f0eff */
[----:B------:R-:W-:Y:S04]  /*cbe0*/  STL [R1+0x270], R89 ;  /* 0x0002705901007387 */ /* 0x000fe80000100800 */
[----:B------:R0:W-:Y:S01]  /*cbf0*/  STL [R1+0x278], R2 ;  /* 0x0002780201007387 */ /* 0x0001e20000100800 */
[----:B------:R-:W-:-:S03]  /*cc00*/  IMAD R29, R32, UR17, RZ ;  /* 0x00000011201d7c24 */ /* 0x000fc6000f8e02ff */
[----:B------:R-:W-:Y:S01]  /*cc10*/  STL [R1+0x834], R89 ;  /* 0x0008345901007387 */ /* 0x000fe20000100800 */
[----:B-1----:R-:W-:-:S03]  /*cc20*/  LEA.HI.X.SX32 R82, R19, R3, 0x1, P4 ;  /* 0x0000000313527211 */ /* 0x002fc600020f0eff */
[----:B------:R1:W-:Y:S01]  /*cc30*/  STL [R1+0x24c], R0 ;  /* 0x00024c0001007387 */ /* 0x0003e20000100800 */
[----:B------:R-:W-:Y:S01]  /*cc40*/  IMAD R32, R38, UR22, RZ ;  /* 0x0000001626207c24 */ /* 0x000fe2000f8e02ff */
[-C--:B0-----:R-:W-:Y:S01]  /*cc50*/  IADD3 R2, P4, PT, R27, R6.reuse, RZ ;  /* 0x000000061b027210 */ /* 0x081fe20007f9e0ff */
[----:B------:R-:W-:Y:S01]  /*cc60*/  IMAD R38, R41, UR25, RZ ;  /* 0x0000001929267c24 */ /* 0x000fe2000f8e02ff */
[-C--:B------:R-:W-:Y:S02]  /*cc70*/  LEA.HI.X.SX32 R86, R20, R3.reuse, 0x1, P2 ;  /* 0x0000000314567211 */ /* 0x080fe400010f0eff */
[----:B-1----:R-:W-:Y:S01]  /*cc80*/  IADD3 R0, P0, PT, R26, R6, RZ ;  /* 0x000000061a007210 */ /* 0x002fe20007f1e0ff */
[----:B------:R-:W-:Y:S02]  /*cc90*/  IMAD R41, R72, UR28, RZ ;  /* 0x0000001c48297c24 */ /* 0x000fe4000f8e02ff */
[----:B------:R-:W-:Y:S02]  /*cca0*/  IMAD R72, R84, UR59, RZ ;  /* 0x0000003b54487c24 */ /* 0x000fe4000f8e02ff */
[----:B------:R0:W-:Y:S01]  /*ccb0*/  STL [R1+0x280], R0 ;  /* 0x0002800001007387 */ /* 0x0001e20000100800 */
[----:B------:R-:W-:-:S02]  /*ccc0*/  LEA.HI.X.SX32 R84, R21, R3, 0x1, P6 ;  /* 0x0000000315547211 */ /* 0x000fc400030f0eff */
[-C--:B------:R-:W-:Y:S01]  /*ccd0*/  IADD3 R5, P6, PT, R30, R6.reuse, RZ ;  /* 0x000000061e057210 */ /* 0x080fe20007fde0ff */
[----:B------:R1:W-:Y:S01]  /*cce0*/  STL [R1+0x288], R2 ;  /* 0x0002880201007387 */ /* 0x0003e20000100800 */
[----:B0-----:R-:W-:-:S03]  /*ccf0*/  IADD3 R0, P2, PT, R29, R6, RZ ;  /* 0x000000061d007210 */ /* 0x001fc60007f5e0ff */
[----:B------:R-:W-:Y:S01]  /*cd00*/  STL [R1+0x254], R82 ;  /* 0x0002545201007387 */ /* 0x000fe20000100800 */
[----:B------:R-:W-:-:S03]  /*cd10*/  LEA.HI.X.SX32 R90, R22, R3, 0x1, P5 ;  /* 0x00000003165a7211 */ /* 0x000fc600028f0eff */
[----:B------:R-:W-:Y:S01]  /*cd20*/  STL [R1+0x838], R82 ;  /* 0x0008385201007387 */ /* 0x000fe20000100800 */
[----:B-1----:R-:W-:-:S03]  /*cd30*/  LEA.HI.X.SX32 R2, R25, R3, 0x1, P1 ;  /* 0x0000000319027211 */ /* 0x002fc600008f0eff */
[----:B------:R0:W-:Y:S04]  /*cd40*/  STL [R1+0x290], R0 ;  /* 0x0002900001007387 */ /* 0x0001e80000100800 */
[----:B------:R-:W-:Y:S04]  /*cd50*/  STL [R1+0x25c], R86 ;  /* 0x00025c5601007387 */ /* 0x000fe80000100800 */
[----:B------:R-:W-:Y:S01]  /*cd60*/  STL [R1+0x83c], R86 ;  /* 0x00083c5601007387 */ /* 0x000fe20000100800 */
[----:B0-----:R-:W-:-:S03]  /*cd70*/  IADD3 R0, P5, PT, R31, R6, RZ ;  /* 0x000000061f007210 */ /* 0x001fc60007fbe0ff */
[----:B------:R-:W-:Y:S04]  /*cd80*/  STL [R1+0x298], R5 ;  /* 0x0002980501007387 */ /* 0x000fe80000100800 */
[----:B------:R-:W-:Y:S04]  /*cd90*/  STL [R1+0x840], R5 ;  /* 0x0008400501007387 */ /* 0x000fe80000100800 */
[----:B------:R-:W-:Y:S01]  /*cda0*/  STL [R1+0x264], R84 ;  /* 0x0002645401007387 */ /* 0x000fe20000100800 */
[----:B------:R-:W-:-:S03]  /*cdb0*/  IADD3 R21, P1, PT, R32, R6, RZ ;  /* 0x0000000620157210 */ /* 0x000fc60007f3e0ff */
[----:B------:R-:W-:Y:S04]  /*cdc0*/  STL [R1+0x844], R84 ;  /* 0x0008445401007387 */ /* 0x000fe80000100800 */
[----:B------:R-:W-:Y:S04]  /*cdd0*/  STL [R1+0x2a0], R0 ;  /* 0x0002a00001007387 */ /* 0x000fe80000100800 */
[----:B------:R0:W-:Y:S04]  /*cde0*/  STL [R1+0x274], R2 ;  /* 0x0002740201007387 */ /* 0x0001e80000100800 */
[----:B------:R1:W-:Y:S04]  /*cdf0*/  STL [R1+0x848], R0 ;  /* 0x0008480001007387 */ /* 0x0003e80000100800 */
[----:B------:R-:W-:Y:S01]  /*ce00*/  STL [R1+0x26c], R90 ;  /* 0x00026c5a01007387 */ /* 0x000fe20000100800 */
[----:B0-----:R-:W-:-:S02]  /*ce10*/  LEA.HI.X.SX32 R2, R27, R3, 0x1, P4 ;  /* 0x000000031b027211 */ /* 0x001fc400020f0eff */
[----:B-1----:R-:W-:Y:S01]  /*ce20*/  LEA.HI.X.SX32 R0, R26, R3, 0x1, P0 ;  /* 0x000000031a007211 */ /* 0x002fe200000f0eff */
[----:B------:R-:W-:Y:S01]  /*ce30*/  STL [R1+0x84c], R90 ;  /* 0x00084c5a01007387 */ /* 0x000fe20000100800 */
[----:B------:R-:W-:-:S03]  /*ce40*/  IADD3 R87, P0, PT, R35, R6, RZ ;  /* 0x0000000623577210 */ /* 0x000fc60007f1e0ff */
[----:B------:R-:W-:Y:S04]  /*ce50*/  STL [R1+0x2a8], R21 ;  /* 0x0002a81501007387 */ /* 0x000fe80000100800 */
[----:B------:R0:W-:Y:S01]  /*ce60*/  STL [R1+0x27c], R0 ;  /* 0x00027c0001007387 */ /* 0x0001e20000100800 */
[----:B------:R-:W-:-:S03]  /*ce70*/  LEA.HI.X.SX32 R84, R29, R3, 0x1, P2 ;  /* 0x000000031d547211 */ /* 0x000fc600010f0eff */
[----:B------:R-:W-:Y:S01]  /*ce80*/  STL [R1+0x850], R21 ;  /* 0x0008501501007387 */ /* 0x000fe20000100800 */
[----:B0-----:R-:W-:-:S03]  /*ce90*/  IADD3 R0, P4, PT, R36, R6, RZ ;  /* 0x0000000624007210 */ /* 0x001fc60007f9e0ff */
[----:B------:R-:W-:Y:S04]  /*cea0*/  STL [R1+0x284], R2 ;  /* 0x0002840201007387 */ /* 0x000fe80000100800 */
[----:B------:R-:W-:Y:S04]  /*ceb0*/  STL [R1+0x2b0], R87 ;  /* 0x0002b05701007387 */ /* 0x000fe80000100800 */
[----:B------:R0:W-:Y:S01]  /*cec0*/  STL [R1+0x2b8], R0 ;  /* 0x0002b80001007387 */ /* 0x0001e20000100800 */
[----:B------:R-:W-:-:S03]  /*ced0*/  LEA.HI.X.SX32 R92, R30, R3, 0x1, P6 ;  /* 0x000000031e5c7211 */ /* 0x000fc600030f0eff */
[----:B------:R-:W-:Y:S01]  /*cee0*/  STL [R1+0x854], R87 ;  /* 0x0008545701007387 */ /* 0x000fe20000100800 */
[----:B0-----:R-:W-:-:S03]  /*cef0*/  IADD3 R0, P2, PT, R38, R6, RZ ;  /* 0x0000000626007210 */ /* 0x001fc60007f5e0ff */
[----:B------:R-:W-:Y:S01]  /*cf00*/  STL [R1+0x28c], R84 ;  /* 0x00028c5401007387 */ /* 0x000fe20000100800 */
[----:B------:R-:W-:-:S03]  /*cf10*/  LEA.HI.X.SX32 R2, R31, R3, 0x1, P5 ;  /* 0x000000031f027211 */ /* 0x000fc600028f0eff */
[----:B------:R0:W-:Y:S01]  /*cf20*/  STL [R1+0x2c0], R0 ;  /* 0x0002c00001007387 */ /* 0x0001e20000100800 */
[----:B------:R-:W-:-:S03]  /*cf30*/  IADD3 R86, P5, PT, R40, R6, RZ ;  /* 0x0000000628567210 */ /* 0x000fc60007fbe0ff */
[----:B------:R-:W-:Y:S01]  /*cf40*/  STL [R1+0x858], R84 ;  /* 0x0008585401007387 */ /* 0x000fe20000100800 */
[----:B0-----:R-:W-:Y:S02]  /*cf50*/  IADD3 R0, P6, PT, R39, R6, RZ ;  /* 0x0000000627007210 */ /* 0x001fe40007fde0ff */
[----:B------:R-:W-:-:S03]  /*cf60*/  LEA.HI.X.SX32 R22, R32, R3, 0x1, P1 ;  /* 0x0000000320167211 */ /* 0x000fc600008f0eff */
[----:B------:R0:W-:Y:S01]  /*cf70*/  STL [R1+0x2c8], R0 ;  /* 0x0002c80001007387 */ /* 0x0001e20000100800 */
[----:B------:R-:W-:-:S03]  /*cf80*/  IADD3 R91, P1, PT, R41, R6, RZ ;  /* 0x00000006295b7210 */ /* 0x000fc60007f3e0ff */
[----:B------:R-:W-:Y:S01]  /*cf90*/  STL [R1+0x294], R92 ;  /* 0x0002945c01007387 */ /* 0x000fe20000100800 */
[----:B------:R-:W-:-:S03]  /*cfa0*/  LEA.HI.X.SX32 R88, R35, R3, 0x1, P0 ;  /* 0x0000000323587211 */ /* 0x000fc600000f0eff */
[----:B------:R-:W-:Y:S01]  /*cfb0*/  STL [R1+0x85c], R92 ;  /* 0x00085c5c01007387 */ /* 0x000fe20000100800 */
[----:B------:R-:W-:-:S03]  /*cfc0*/  IADD3 R4, P0, PT, R42, R6, RZ ;  /* 0x000000062a047210 */ /* 0x000fc60007f1e0ff */
[----:B------:R-:W-:Y:S01]  /*cfd0*/  STL [R1+0x2d0], R86 ;  /* 0x0002d05601007387 */ /* 0x000fe20000100800 */
[----:B0-----:R-:W-:-:S03]  /*cfe0*/  LEA.HI.X.SX32 R0, R36, R3, 0x1, P4 ;  /* 0x0000000324007211 */ /* 0x001fc600020f0eff */
[----:B------:R-:W-:Y:S04]  /*cff0*/  STL [R1+0x860], R86 ;  /* 0x0008605601007387 */ /* 0x000fe80000100800 */
[----:B------:R-:W-:Y:S04]  /*d000*/  STL [R1+0x29c], R2 ;  /* 0x00029c0201007387 */ /* 0x000fe80000100800 */
[----:B------:R-:W-:Y:S04]  /*d010*/  STL [R1+0x864], R2 ;  /* 0x0008640201007387 */ /* 0x000fe80000100800 */
[----:B------:R-:W-:Y:S04]  /*d020*/  STL [R1+0x2d8], R91 ;  /* 0x0002d85b01007387 */ /* 0x000fe80000100800 */
[----:B------:R-:W-:Y:S01]  /*d030*/  STL [R1+0x868], R91 ;  /* 0x0008685b01007387 */ /* 0x000fe20000100800 */
[----:B------:R-:W-:-:S03]  /*d040*/  IADD3 R19, P4, PT, R43, R6, RZ ;  /* 0x000000062b137210 */ /* 0x000fc60007f9e0ff */
[----:B------:R-:W-:Y:S04]  /*d050*/  STL [R1+0x2a4], R22 ;  /* 0x0002a41601007387 */ /* 0x000fe80000100800 */
[----:B------:R-:W-:Y:S04]  /*d060*/  STL [R1+0x86c], R22 ;  /* 0x00086c1601007387 */ /* 0x000fe80000100800 */
[----:B------:R-:W-:Y:S04]  /*d070*/  STL [R1+0x2e0], R4 ;  /* 0x0002e00401007387 */ /* 0x000fe80000100800 */
[----:B------:R0:W-:Y:S04]  /*d080*/  STL [R1+0x2b4], R0 ;  /* 0x0002b40001007387 */ /* 0x0001e80000100800 */
[----:B------:R-:W-:Y:S01]  /*d090*/  STL [R1+0x870], R4 ;  /* 0x0008700401007387 */ /* 0x000fe20000100800 */
[----:B------:R-:W-:-:S03]  /*d0a0*/  LEA.HI.X.SX32 R84, R39, R3, 0x1, P6 ;  /* 0x0000000327547211 */ /* 0x000fc600030f0eff */
[----:B------:R-:W-:Y:S01]  /*d0b0*/  STL [R1+0x2ac], R88 ;  /* 0x0002ac5801007387 */ /* 0x000fe20000100800 */
[----:B0-----:R-:W-:-:S03]  /*d0c0*/  LEA.HI.X.SX32 R0, R38, R3, 0x1, P2 ;  /* 0x0000000326007211 */ /* 0x001fc600010f0eff */
[----:B------:R-:W-:Y:S01]  /*d0d0*/  STL [R1+0x874], R88 ;  /* 0x0008745801007387 */ /* 0x000fe20000100800 */
[----:B------:R-:W-:-:S03]  /*d0e0*/  IADD3 R83, P2, PT, R44, R6, RZ ;  /* 0x000000062c537210 */ /* 0x000fc60007f5e0ff */
[----:B------:R-:W-:Y:S01]  /*d0f0*/  STL [R1+0x2e8], R19 ;  /* 0x0002e81301007387 */ /* 0x000fe20000100800 */
[----:B------:R-:W-:-:S03]  /*d100*/  IMAD R46, R46, UR33, RZ ;  /* 0x000000212e2e7c24 */ /* 0x000fc6000f8e02ff */
[----:B------:R0:W-:Y:S01]  /*d110*/  STL [R1+0x2bc], R0 ;  /* 0x0002bc0001007387 */ /* 0x0001e20000100800 */
[----:B------:R-:W-:-:S03]  /*d120*/  LEA.HI.X.SX32 R5, R40, R3, 0x1, P5 ;  /* 0x0000000328057211 */ /* 0x000fc600028f0eff */
[----:B------:R-:W-:Y:S01]  /*d130*/  STL [R1+0x878], R19 ;  /* 0x0008781301007387 */ /* 0x000fe20000100800 */
[-C--:B------:R-:W-:Y:S02]  /*d140*/  LEA.HI.X.SX32 R68, R41, R3.reuse, 0x1, P1 ;  /* 0x0000000329447211 */ /* 0x080fe400008f0eff */
[-C--:B0-----:R-:W-:Y:S01]  /*d150*/  IADD3 R0, P6, PT, R45, R6.reuse, RZ ;  /* 0x000000062d007210 */ /* 0x081fe20007fde0ff */
[----:B------:R-:W-:Y:S01]  /*d160*/  STL [R1+0x2f0], R83 ;  /* 0x0002f05301007387 */ /* 0x000fe20000100800 */
[-C--:B------:R-:W-:Y:S01]  /*d170*/  LEA.HI.X.SX32 R42, R42, R3.reuse, 0x1, P0 ;  /* 0x000000032a2a7211 */ /* 0x080fe200000f0eff */
[----:B------:R-:W-:Y:S01]  /*d180*/  IMAD R48, R48, UR34, RZ ;  /* 0x0000002230307c24 */ /* 0x000fe2000f8e02ff */
[----:B------:R-:W-:Y:S01]  /*d190*/  IADD3 R91, P0, PT, R46, R6, RZ ;  /* 0x000000062e5b7210 */ /* 0x000fe20007f1e0ff */
[----:B------:R0:W-:Y:S01]  /*d1a0*/  STL [R1+0x2f8], R0 ;  /* 0x0002f80001007387 */ /* 0x0001e20000100800 */
[----:B------:R-:W-:Y:S01]  /*d1b0*/  IMAD R49, R49, UR35, RZ ;  /* 0x0000002331317c24 */ /* 0x000fe2000f8e02ff */
[----:B------:R-:W-:-:S02]  /*d1c0*/  LEA.HI.X.SX32 R20, R43, R3, 0x1, P4 ;  /* 0x000000032b147211 */ /* 0x000fc400020f0eff */
[----:B------:R1:W-:Y:S01]  /*d1d0*/  STL [R1+0x87c], R83 ;  /* 0x00087c5301007387 */ /* 0x0003e20000100800 */
[----:B------:R-:W-:-:S03]  /*d1e0*/  IMAD R51, R51, UR36, RZ ;  /* 0x0000002433337c24 */ /* 0x000fc6000f8e02ff */
[----:B------:R-:W-:Y:S01]  /*d1f0*/  STL [R1+0x2c4], R84 ;  /* 0x0002c45401007387 */ /* 0x000fe20000100800 */
[-C--:B------:R-:W-:Y:S02]  /*d200*/  LEA.HI.X.SX32 R85, R44, R3.reuse, 0x1, P2 ;  /* 0x000000032c557211 */ /* 0x080fe400010f0eff */
[-C--:B0-----:R-:W-:Y:S01]  /*d210*/  LEA.HI.X.SX32 R0, R45, R3.reuse, 0x1, P6 ;  /* 0x000000032d007211 */ /* 0x081fe200030f0eff */
[----:B------:R-:W-:Y:S01]  /*d220*/  STL [R1+0x880], R84 ;  /* 0x0008805401007387 */ /* 0x000fe20000100800 */
[----:B------:R-:W-:-:S03]  /*d230*/  LEA.HI.X.SX32 R22, R46, R3, 0x1, P0 ;  /* 0x000000032e167211 */ /* 0x000fc600000f0eff */
[----:B------:R-:W-:Y:S01]  /*d240*/  STL [R1+0x2cc], R5 ;  /* 0x0002cc0501007387 */ /* 0x000fe20000100800 */
[----:B------:R-:W-:-:S03]  /*d250*/  IADD3 R21, P0, PT, R48, R6, RZ ;  /* 0x0000000630157210 */ /* 0x000fc60007f1e0ff */
[----:B------:R-:W-:Y:S01]  /*d260*/  STL [R1+0x2d4], R68 ;  /* 0x0002d44401007387 */ /* 0x000fe20000100800 */
[----:B------:R-:W-:Y:S01]  /*d270*/  IMAD R53, R53, UR37, RZ ;  /* 0x0000002535357c24 */ /* 0x000fe2000f8e02ff */
[-C--:B------:R-:W-:Y:S02]  /*d280*/  IADD3 R89, P1, PT, R49, R6.reuse, RZ ;  /* 0x0000000631597210 */ /* 0x080fe40007f3e0ff */
[----:B------:R-:W-:Y:S01]  /*d290*/  STL [R1+0x300], R91 ;  /* 0x0003005b01007387 */ /* 0x000fe20000100800 */
[----:B------:R-:W-:-:S03]  /*d2a0*/  IADD3 R46, P2, PT, R51, R6, RZ ;  /* 0x00000006332e7210 */ /* 0x000fc60007f5e0ff */
[----:B------:R-:W-:Y:S01]  /*d2b0*/  STL [R1+0x2dc], R42 ;  /* 0x0002dc2a01007387 */ /* 0x000fe20000100800 */
[----:B------:R-:W-:Y:S01]  /*d2c0*/  IMAD R54, R54, UR38, RZ ;  /* 0x0000002636367c24 */ /* 0x000fe2000f8e02ff */
[----:B------:R-:W-:Y:S02]  /*d2d0*/  LEA.HI.X.SX32 R87, R48, R3, 0x1, P0 ;  /* 0x0000000330577211 */ /* 0x000fe400000f0eff */
[----:B------:R-:W-:Y:S01]  /*d2e0*/  STL [R1+0x2e4], R20 ;  /* 0x0002e41401007387 */ /* 0x000fe20000100800 */
[----:B------:R-:W-:-:S03]  /*d2f0*/  IMAD R55, R55, UR39, RZ ;  /* 0x0000002737377c24 */ /* 0x000fc6000f8e02ff */
[----:B------:R0:W-:Y:S01]  /*d300*/  STL [R1+0x2f4], R0 ;  /* 0x0002f40001007387 */ /* 0x0001e20000100800 */
[----:B------:R-:W-:-:S03]  /*d310*/  LEA.HI.X.SX32 R82, R49, R3, 0x1, P1 ;  /* 0x0000000331527211 */ /* 0x000fc600008f0eff */
[----:B------:R-:W-:Y:S01]  /*d320*/  STL [R1+0x2ec], R85 ;  /* 0x0002ec5501007387 */ /* 0x000fe20000100800 */
[----:B------:R-:W-:-:S03]  /*d330*/  LEA.HI.X.SX32 R51, R51, R3, 0x1, P2 ;  /* 0x0000000333337211 */ /* 0x000fc600010f0eff */
[----:B------:R-:W-:Y:S01]  /*d340*/  STL [R1+0x2fc], R22 ;  /* 0x0002fc1601007387 */ /* 0x000fe20000100800 */
[-C--:B------:R-:W-:Y:S01]  /*d350*/  IADD3 R35, P0, PT, R53, R6.reuse, RZ ;  /* 0x0000000635237210 */ /* 0x080fe20007f1e0ff */
[----:B------:R-:W-:Y:S02]  /*d360*/  IMAD R57, R57, UR40, RZ ;  /* 0x0000002839397c24 */ /* 0x000fe4000f8e02ff */
[----:B------:R-:W-:Y:S01]  /*d370*/  STL [R1+0x308], R21 ;  /* 0x0003081501007387 */ /* 0x000fe20000100800 */
[----:B------:R-:W-:-:S03]  /*d380*/  IADD3 R17, P1, PT, R54, R6, RZ ;  /* 0x0000000636117210 */ /* 0x000fc60007f3e0ff */
[----:B------:R-:W2:Y:S01]  /*d390*/  LDL R48, [R1+0x2f8] ;  /* 0x0002f80001307983 */ /* 0x000ea20000100800 */
[----:B------:R-:W-:-:S03]  /*d3a0*/  IMAD R60, R60, UR41, RZ ;  /* 0x000000293c3c7c24 */ /* 0x000fc6000f8e02ff */
[----:B------:R-:W3:Y:S01]  /*d3b0*/  LDL R49, [R1+0x2b8] ;  /* 0x0002b80001317983 */ /* 0x000ee20000100800 */
[----:B------:R-:W-:-:S03]  /*d3c0*/  IADD3 R80, P2, PT, R55, R6, RZ ;  /* 0x0000000637507210 */ /* 0x000fc60007f5e0ff */
[----:B------:R-:W-:Y:S01]  /*d3d0*/  STL [R1+0x310], R89 ;  /* 0x0003105901007387 */ /* 0x000fe20000100800 */
[----:B------:R-:W-:Y:S01]  /*d3e0*/  IMAD R61, R61, UR42, RZ ;  /* 0x0000002a3d3d7c24 */ /* 0x000fe2000f8e02ff */
[-C--:B------:R-:W-:Y:S02]  /*d3f0*/  LEA.HI.X.SX32 R36, R53, R3.reuse, 0x1, P0 ;  /* 0x0000000335247211 */ /* 0x080fe400000f0eff */
[----:B------:R-:W-:Y:S01]  /*d400*/  STL [R1+0x304], R87 ;  /* 0x0003045701007387 */ /* 0x000fe20000100800 */
[----:B------:R-:W-:-:S03]  /*d410*/  LEA.HI.X.SX32 R18, R54, R3, 0x1, P1 ;  /* 0x0000000336127211 */ /* 0x000fc600008f0eff */
[----:B------:R-:W-:Y:S01]  /*d420*/  STL [R1+0x318], R46 ;  /* 0x0003182e01007387 */ /* 0x000fe20000100800 */
[----:B-1----:R-:W-:-:S03]  /*d430*/  IADD3 R83, P0, PT, R57, R6, RZ ;  /* 0x0000000639537210 */ /* 0x002fc60007f1e0ff */
[----:B------:R-:W-:Y:S01]  /*d440*/  STL [R1+0x30c], R82 ;  /* 0x00030c5201007387 */ /* 0x000fe20000100800 */
[----:B------:R-:W-:-:S03]  /*d450*/  LEA.HI.X.SX32 R81, R55, R3, 0x1, P2 ;  /* 0x0000000337517211 */ /* 0x000fc600010f0eff */
[----:B------:R-:W-:Y:S01]  /*d460*/  STL [R1+0x314], R51 ;  /* 0x0003143301007387 */ /* 0x000fe20000100800 */
[----:B------:R-:W-:-:S03]  /*d470*/  IADD3 R86, P1, PT, R60, R6, RZ ;  /* 0x000000063c567210 */ /* 0x000fc60007f3e0ff */
[----:B------:R-:W4:Y:S01]  /*d480*/  LDL R53, [R1+0x2b4] ;  /* 0x0002b40001357983 */ /* 0x000f220000100800 */
[----:B------:R-:W-:Y:S01]  /*d490*/  IMAD R64, R64, UR43, RZ ;  /* 0x0000002b40407c24 */ /* 0x000fe2000f8e02ff */
[----:B0-----:R-:W-:Y:S02]  /*d4a0*/  IADD3 R0, P2, PT, R61, R6, RZ ;  /* 0x000000063d007210 */ /* 0x001fe40007f5e0ff */
[----:B------:R-:W-:Y:S01]  /*d4b0*/  STL [R1+0x320], R35 ;  /* 0x0003202301007387 */ /* 0x000fe20000100800 */
[----:B------:R-:W-:-:S03]  /*d4c0*/  LEA.HI.X.SX32 R84, R57, R3, 0x1, P0 ;  /* 0x0000000339547211 */ /* 0x000fc600000f0eff */
[----:B------:R-:W-:Y:S01]  /*d4d0*/  STL [R1+0x328], R17 ;  /* 0x0003281101007387 */ /* 0x000fe20000100800 */
[----:B------:R-:W-:-:S03]  /*d4e0*/  IMAD R65, R65, UR44, RZ ;  /* 0x0000002c41417c24 */ /* 0x000fc6000f8e02ff */
[----:B------:R-:W-:Y:S01]  /*d4f0*/  STL [R1+0x31c], R36 ;  /* 0x00031c2401007387 */ /* 0x000fe20000100800 */
[----:B------:R-:W-:Y:S01]  /*d500*/  IMAD R67, R67, UR45, RZ ;  /* 0x0000002d43437c24 */ /* 0x000fe2000f8e02ff */
[-C--:B------:R-:W-:Y:S02]  /*d510*/  LEA.HI.X.SX32 R2, R60, R3.reuse, 0x1, P1 ;  /* 0x000000033c027211 */ /* 0x080fe400008f0eff */
[----:B------:R-:W-:Y:S01]  /*d520*/  STL [R1+0x330], R80 ;  /* 0x0003305001007387 */ /* 0x000fe20000100800 */
[----:B------:R-:W-:-:S03]  /*d530*/  LEA.HI.X.SX32 R90, R61, R3, 0x1, P2 ;  /* 0x000000033d5a7211 */ /* 0x000fc600010f0eff */
[----:B------:R-:W-:Y:S01]  /*d540*/  STL [R1+0x324], R18 ;  /* 0x0003241201007387 */ /* 0x000fe20000100800 */
[----:B------:R-:W-:-:S03]  /*d550*/  IADD3 R60, P0, PT, R64, R6, RZ ;  /* 0x00000006403c7210 */ /* 0x000fc60007f1e0ff */
[----:B------:R-:W-:Y:S01]  /*d560*/  STL [R1+0x32c], R81 ;  /* 0x00032c5101007387 */ /* 0x000fe20000100800 */
[----:B------:R-:W-:-:S03]  /*d570*/  IMAD R71, R71, UR46, RZ ;  /* 0x0000002e47477c24 */ /* 0x000fc6000f8e02ff */
[----:B------:R-:W-:Y:S01]  /*d580*/  STL [R1+0x338], R83 ;  /* 0x0003385301007387 */ /* 0x000fe20000100800 */
[----:B------:R-:W-:-:S03]  /*d590*/  IADD3 R44, P1, PT, R65, R6, RZ ;  /* 0x00000006412c7210 */ /* 0x000fc60007f3e0ff */
[----:B------:R-:W-:Y:S01]  /*d5a0*/  STL [R1+0x340], R86 ;  /* 0x0003405601007387 */ /* 0x000fe20000100800 */
[----:B------:R-:W-:Y:S01]  /*d5b0*/  IMAD R70, R70, UR47, RZ ;  /* 0x0000002f46467c24 */ /* 0x000fe2000f8e02ff */
[----:B------:R-:W-:Y:S02]  /*d5c0*/  IADD3 R31, P2, PT, R67, R6, RZ ;  /* 0x00000006431f7210 */ /* 0x000fe40007f5e0ff */
[----:B------:R-:W-:Y:S01]  /*d5d0*/  STL [R1+0x334], R84 ;  /* 0x0003345401007387 */ /* 0x000fe20000100800 */
[----:B------:R-:W-:Y:S01]  /*d5e0*/  IMAD R69, R69, UR48, RZ ;  /* 0x0000003045457c24 */ /* 0x000fe2000f8e02ff */
[-C--:B------:R-:W-:Y:S02]  /*d5f0*/  LEA.HI.X.SX32 R61, R64, R3.reuse, 0x1, P0 ;  /* 0x00000003403d7211 */ /* 0x080fe400000f0eff */
[----:B------:R-:W-:Y:S01]  /*d600*/  STL [R1+0x348], R0 ;  /* 0x0003480001007387 */ /* 0x000fe20000100800 */
[----:B------:R-:W-:-:S03]  /*d610*/  LEA.HI.X.SX32 R45, R65, R3, 0x1, P1 ;  /* 0x00000003412d7211 */ /* 0x000fc600008f0eff */
[----:B------:R-:W-:Y:S01]  /*d620*/  STL [R1+0x33c], R2 ;  /* 0x00033c0201007387 */ /* 0x000fe20000100800 */
[----:B------:R-:W-:-:S03]  /*d630*/  LEA.HI.X.SX32 R32, R67, R3, 0x1, P2 ;  /* 0x0000000343207211 */ /* 0x000fc600010f0eff */
[----:B------:R-:W-:Y:S01]  /*d640*/  STL [R1+0x344], R90 ;  /* 0x0003445a01007387 */ /* 0x000fe20000100800 */
[----:B------:R-:W-:-:S03]  /*d650*/  IADD3 R15, P0, PT, R71, R6, RZ ;  /* 0x00000006470f7210 */ /* 0x000fc60007f1e0ff */
[----:B------:R-:W2:Y:S01]  /*d660*/  LDL R64, [R1+0x2f4] ;  /* 0x0002f40001407983 */ /* 0x000ea20000100800 */
[----:B------:R-:W-:-:S03]  /*d670*/  IADD3 R78, P1, PT, R70, R6, RZ ;  /* 0x00000006464e7210 */ /* 0x000fc60007f3e0ff */
[----:B------:R-:W-:Y:S01]  /*d680*/  STL [R1+0x350], R60 ;  /* 0x0003503c01007387 */ /* 0x000fe20000100800 */
[----:B------:R-:W-:Y:S01]  /*d690*/  IMAD R66, R66, UR49, RZ ;  /* 0x0000003142427c24 */ /* 0x000fe2000f8e02ff */
[----:B------:R-:W-:Y:S02]  /*d6a0*/  IADD3 R88, P2, PT, R69, R6, RZ ;  /* 0x0000000645587210 */ /* 0x000fe40007f5e0ff */
[----:B------:R-:W2:Y:S01]  /*d6b0*/  LDL R65, [R1+0x278] ;  /* 0x0002780001417983 */ /* 0x000ea20000100800 */
[----:B------:R-:W-:-:S03]  /*d6c0*/  IMAD R63, R63, UR14, RZ ;  /* 0x0000000e3f3f7c24 */ /* 0x000fc6000f8e02ff */
[----:B------:R-:W-:Y:S01]  /*d6d0*/  STL [R1+0x358], R44 ;  /* 0x0003582c01007387 */ /* 0x000fe20000100800 */
[----:B------:R-:W-:-:S03]  /*d6e0*/  LEA.HI.X.SX32 R16, R71, R3, 0x1, P0 ;  /* 0x0000000347107211 */ /* 0x000fc600000f0eff */
        /* <DEDUP_REMOVED lines=13> */
[----:B------:R-:W-:-:S03]  /*d7c0*/  IMAD R58, R58, UR51, RZ ;  /* 0x000000333a3a7c24 */ /* 0x000fc6000f8e02ff */
[----:B------:R-:W-:Y:S01]  /*d7d0*/  STL [R1+0x370], R78 ;  /* 0x0003704e01007387 */ /* 0x000fe20000100800 */
[----:B------:R-:W-:-:S03]  /*d7e0*/  LEA.HI.X.SX32 R92, R66, R3, 0x1, P0 ;  /* 0x00000003425c7211 */ /* 0x000fc600000f0eff */
[----:B------:R-:W-:Y:S01]  /*d7f0*/  STL [R1+0x364], R16 ;  /* 0x0003641001007387 */ /* 0x000fe20000100800 */
[----:B------:R-:W-:Y:S01]  /*d800*/  IMAD R56, R56, UR52, RZ ;  /* 0x0000003438387c24 */ /* 0x000fe2000f8e02ff */
[----:B------:R-:W-:Y:S02]  /*d810*/  LEA.HI.X.SX32 R69, R63, R3, 0x1, P1 ;  /* 0x000000033f457211 */ /* 0x000fe400008f0eff */
[----:B------:R-:W-:Y:S01]  /*d820*/  STL [R1+0x36c], R79 ;  /* 0x00036c4f01007387 */ /* 0x000fe20000100800 */
[----:B------:R-:W-:-:S03]  /*d830*/  IADD3 R25, P0, PT, R59, R6, RZ ;  /* 0x000000063b197210 */ /* 0x000fc60007f1e0ff */
[----:B------:R-:W-:Y:S01]  /*d840*/  STL [R1+0x374], R19 ;  /* 0x0003741301007387 */ /* 0x000fe20000100800 */
[----:B------:R-:W-:-:S03]  /*d850*/  LEA.HI.X.SX32 R57, R62, R3, 0x1, P2 ;  /* 0x000000033e397211 */ /* 0x000fc600010f0eff */
[----:B------:R-:W-:Y:S01]  /*d860*/  STL [R1+0x380], R67 ;  /* 0x0003804301007387 */ /* 0x000fe20000100800 */
[----:B------:R-:W-:-:S03]  /*d870*/  IADD3 R29, P1, PT, R58, R6, RZ ;  /* 0x000000063a1d7210 */ /* 0x000fc60007f3e0ff */
[----:B------:R-:W2:Y:S04]  /*d880*/  LDL R66, [R1+0x274] ;  /* 0x0002740001427983 */ /* 0x000ea80000100800 */
[----:B------:R-:W2:Y:S01]  /*d890*/  LDL R63, [R1+0x238] ;  /* 0x00023800013f7983 */ /* 0x000ea20000100800 */
[----:B------:R-:W-:-:S03]  /*d8a0*/  IMAD R52, R52, UR53, RZ ;  /* 0x0000003534347c24 */ /* 0x000fc6000f8e02ff */
[----:B------:R-:W-:Y:S01]  /*d8b0*/  STL [R1+0x388], R70 ;  /* 0x0003884601007387 */ /* 0x000fe20000100800 */
[----:B------:R-:W-:-:S03]  /*d8c0*/  IADD3 R13, P2, PT, R56, R6, RZ ;  /* 0x00000006380d7210 */ /* 0x000fc60007f5e0ff */
[----:B------:R-:W2:Y:S01]  /*d8d0*/  LDL R62, [R1+0x234] ;  /* 0x00023400013e7983 */ /* 0x000ea20000100800 */
[----:B------:R-:W-:-:S03]  /*d8e0*/  LEA.HI.X.SX32 R43, R59, R3, 0x1, P0 ;  /* 0x000000033b2b7211 */ /* 0x000fc600000f0eff */
[----:B------:R-:W-:Y:S01]  /*d8f0*/  STL [R1+0x37c], R92 ;  /* 0x00037c5c01007387 */ /* 0x000fe20000100800 */
[----:B------:R-:W-:-:S03]  /*d900*/  LEA.HI.X.SX32 R30, R58, R3, 0x1, P1 ;  /* 0x000000033a1e7211 */ /* 0x000fc600008f0eff */
[----:B------:R-:W-:Y:S01]  /*d910*/  STL [R1+0x390], R55 ;  /* 0x0003903701007387 */ /* 0x000fe20000100800 */
[----:B------:R-:W-:-:S03]  /*d920*/  LEA.HI.X.SX32 R14, R56, R3, 0x1, P2 ;  /* 0x00000003380e7211 */ /* 0x000fc600010f0eff */
[----:B------:R-:W-:Y:S01]  /*d930*/  STL [R1+0x384], R69 ;  /* 0x0003844501007387 */ /* 0x000fe20000100800 */
[----:B------:R-:W-:-:S03]  /*d940*/  IADD3 R76, P0, PT, R52, R6, RZ ;  /* 0x00000006344c7210 */ /* 0x000fc60007f1e0ff */
[----:B------:R-:W-:Y:S04]  /*d950*/  STL [R1+0x38c], R57 ;  /* 0x00038c3901007387 */ /* 0x000fe80000100800 */
[----:B------:R-:W-:Y:S04]  /*d960*/  STL [R1+0x398], R25 ;  /* 0x0003981901007387 */ /* 0x000fe80000100800 */
[----:B------:R-:W-:Y:S04]  /*d970*/  STL [R1+0x3a0], R29 ;  /* 0x0003a01d01007387 */ /* 0x000fe80000100800 */
[----:B------:R-:W-:Y:S01]  /*d980*/  STL [R1+0x394], R43 ;  /* 0x0003942b01007387 */ /* 0x000fe20000100800 */
[----:B------:R-:W-:-:S03]  /*d990*/  LEA.HI.X.SX32 R77, R52, R3, 0x1, P0 ;  /* 0x00000003344d7211 */ /* 0x000fc600000f0eff */
[----:B------:R-:W2:Y:S04]  /*d9a0*/  LDL R56, [R1+0x1dc] ;  /* 0x0001dc0001387983 */ /* 0x000ea80000100800 */
[----:B------:R-:W-:Y:S04]  /*d9b0*/  STL [R1+0x3a8], R13 ;  /* 0x0003a80d01007387 */ /* 0x000fe80000100800 */
[----:B------:R-:W-:Y:S04]  /*d9c0*/  STL [R1+0x39c], R30 ;  /* 0x00039c1e01007387 */ /* 0x000fe80000100800 */
[----:B------:R-:W-:Y:S04]  /*d9d0*/  STL [R1+0x3a4], R14 ;  /* 0x0003a40e01007387 */ /* 0x000fe80000100800 */
[----:B------:R-:W3:Y:S01]  /*d9e0*/  LDL R52, [R1+0x1d8] ;  /* 0x0001d80001347983 */ /* 0x000ee20000100800 */
[----:B------:R-:W-:Y:S01]  /*d9f0*/  IMAD R47, R47, UR55, RZ ;  /* 0x000000372f2f7c24 */ /* 0x000fe2000f8e02ff */
[----:B------:R-:W0:Y:S04]  /*da00*/  S2R R10, SR_TID.X ;  /* 0x00000000000a7919 */ /* 0x000e280000002100 */
[----:B------:R-:W-:-:S04]  /*da10*/  IADD3 R59, P2, PT, R47, R6, RZ ;  /* 0x000000062f3b7210 */ /* 0x000fc80007f5e0ff */
[----:B------:R-:W-:Y:S02]  /*da20*/  LEA.HI.X.SX32 R58, R47, R3, 0x1, P2 ;  /* 0x000000032f3a7211 */ /* 0x000fe400010f0eff */
[----:B------:R-:W1:Y:S01]  /*da30*/  LDC R47, c[0x0][0x3a0] ;  /* 0x0000e800ff2f7b82 */ /* 0x000e620000000800 */
[----:B------:R-:W-:Y:S02]  /*da40*/  IMAD R37, R37, UR56, RZ ;  /* 0x0000003825257c24 */ /* 0x000fe4000f8e02ff */
[----:B------:R-:W-:-:S03]  /*da50*/  IMAD R50, R50, UR54, RZ ;  /* 0x0000003632327c24 */ /* 0x000fc6000f8e02ff */
[CC--:B------:R-:W-:Y:S02]  /*da60*/  IADD3 R38, P0, PT, R37.reuse, R6.reuse, RZ ;  /* 0x0000000625267210 */ /* 0x0c0fe40007f1e0ff */
[-C--:B------:R-:W-:Y:S01]  /*da70*/  IADD3 R4, P1, PT, R50, R6.reuse, RZ ;  /* 0x0000000632047210 */ /* 0x080fe20007f3e0ff */
[----:B------:R-:W-:Y:S01]  /*da80*/  IMAD R34, R34, UR57, RZ ;  /* 0x0000003922227c24 */ /* 0x000fe2000f8e02ff */
[-C--:B------:R-:W-:Y:S01]  /*da90*/  LEA.HI.X.SX32 R71, R37, R3.reuse, 0x1, P0 ;  /* 0x0000000325477211 */ /* 0x080fe200000f0eff */
[----:B------:R-:W-:Y:S01]  /*daa0*/  IMAD R33, R33, UR58, RZ ;  /* 0x0000003a21217c24 */ /* 0x000fe2000f8e02ff */
[----:B------:R-:W-:Y:S01]  /*dab0*/  LEA.HI.X.SX32 R50, R50, R3, 0x1, P1 ;  /* 0x0000000332327211 */ /* 0x000fe200008f0eff */
[----:B------:R-:W-:Y:S01]  /*dac0*/  STL [R1+0x3b8], R4 ;  /* 0x0003b80401007387 */ /* 0x000fe20000100800 */
[----:B------:R-:W-:-:S03]  /*dad0*/  IADD3 R39, P1, PT, R34, R6, RZ ;  /* 0x0000000622277210 */ /* 0x000fc60007f3e0ff */
[----:B------:R-:W-:Y:S01]  /*dae0*/  STL [R1+0x3b0], R76 ;  /* 0x0003b04c01007387 */ /* 0x000fe20000100800 */
[----:B-1----:R-:W-:Y:S01]  /*daf0*/  VIADD R75, R47, 0x7f ;  /* 0x0000007f2f4b7836 */ /* 0x002fe20000000000 */
[----:B0-----:R-:W-:Y:S02]  /*db00*/  LOP3.LUT R10, R10, 0x7f, RZ, 0xc0, !PT ;  /* 0x0000007f0a0a7812 */ /* 0x001fe400078ec0ff */
[----:B------:R-:W-:Y:S02]  /*db10*/  STL [R1+0x3c0], R59 ;  /* 0x0003c03b01007387 */ /* 0x000fe40000100800 */
[----:B------:R-:W-:Y:S02]  /*db20*/  ISETP.GT.AND P0, PT, R75, 0x7f, PT ;  /* 0x0000007f4b00780c */ /* 0x000fe40003f04270 */
[----:B------:R-:W-:Y:S01]  /*db30*/  STL [R1+0x3ac], R77 ;  /* 0x0003ac4d01007387 */ /* 0x000fe20000100800 */
[-C--:B------:R-:W-:Y:S02]  /*db40*/  IADD3 R40, P2, PT, R33, R6.reuse, RZ ;  /* 0x0000000621287210 */ /* 0x080fe40007f5e0ff */
[----:B------:R-:W-:Y:S01]  /*db50*/  ISETP.LT.AND P0, PT, R10, R47, P0 ;  /* 0x0000002f0a00720c */ /* 0x000fe20000701270 */
[----:B------:R-:W-:Y:S01]  /*db60*/  STL [R1+0x3b4], R50 ;  /* 0x0003b43201007387 */ /* 0x000fe20000100800 */
[----:B------:R-:W-:-:S02]  /*db70*/  IADD3 R26, P4, PT, R72, R6, RZ ;  /* 0x00000006481a7210 */ /* 0x000fc40007f9e0ff */
[-C--:B------:R-:W-:Y:S01]  /*db80*/  IADD3 R8, P6, PT, R74, R6.reuse, RZ ;  /* 0x000000064a087210 */ /* 0x080fe20007fde0ff */
[----:B------:R-:W-:Y:S01]  /*db90*/  STL [R1+0x3bc], R58 ;  /* 0x0003bc3a01007387 */ /* 0x000fe20000100800 */
[----:B------:R-:W-:-:S03]  /*dba0*/  IADD3 R11, P5, PT, R73, R6, RZ ;  /* 0x00000006490b7210 */ /* 0x000fc60007fbe0ff */
[----:B------:R-:W-:Y:S01]  /*dbb0*/  STL [R1+0x3c4], R38 ;  /* 0x0003c42601007387 */ /* 0x000fe20000100800 */
[----:B------:R-:W-:-:S03]  /*dbc0*/  LEA.HI.X.SX32 R54, R34, R3, 0x1, P1 ;  /* 0x0000000322367211 */ /* 0x000fc600008f0eff */
[----:B------:R-:W-:Y:S01]  /*dbd0*/  STL [R1+0x3c8], R39 ;  /* 0x0003c82701007387 */ /* 0x000fe20000100800 */
[----:B------:R-:W-:-:S03]  /*dbe0*/  LEA.HI.X.SX32 R41, R33, R3, 0x1, P2 ;  /* 0x0000000321297211 */ /* 0x000fc600010f0eff */
[----:B------:R-:W-:Y:S01]  /*dbf0*/  STL [R1+0x3cc], R40 ;  /* 0x0003cc2801007387 */ /* 0x000fe20000100800 */
[-C--:B------:R-:W-:Y:S02]  /*dc00*/  LEA.HI.X.SX32 R27, R72, R3.reuse, 0x1, P4 ;  /* 0x00000003481b7211 */ /* 0x080fe400020f0eff */
[----:B------:R-:W-:Y:S01]  /*dc10*/  PRMT R7, RZ, 0x7610, R7 ;  /* 0x00007610ff077816 */ /* 0x000fe20000000007 */
[----:B------:R-:W-:Y:S01]  /*dc20*/  STL [R1+0x3d0], R26 ;  /* 0x0003d01a01007387 */ /* 0x000fe20000100800 */
[----:B------:R-:W-:-:S03]  /*dc30*/  LEA.HI.X.SX32 R9, R74, R3, 0x1, P6 ;  /* 0x000000034a097211 */ /* 0x000fc600030f0eff */
[----:B------:R2:W-:Y:S04]  /*dc40*/  STL [R1+0x20c], R8 ;  /* 0x00020c0801007387 */ /* 0x0005e80000100800 */
[----:B------:R-:W-:Y:S01]  /*dc50*/  STL [R1+0x3d4], R11 ;  /* 0x0003d40b01007387 */ /* 0x000fe20000100800 */
[----:B------:R-:W-:-:S03]  /*dc60*/  LEA.HI.X.SX32 R12, R73, R3, 0x1, P5 ;  /* 0x00000003490c7211 */ /* 0x000fc600028f0eff */
[----:B------:R-:W-:Y:S01]  /*dc70*/  STL [R1+0x1f4], R71 ;  /* 0x0001f44701007387 */ /* 0x000fe20000100800 */
[----:B------:R-:W-:-:S03]  /*dc80*/  PRMT R3, RZ, 0x7610, R3 ;  /* 0x00007610ff037816 */ /* 0x000fc60000000003 */
[----:B------:R-:W-:Y:S04]  /*dc90*/  STL [R1+0x1fc], R54 ;  /* 0x0001fc3601007387 */ /* 0x000fe80000100800 */
[----:B------:R-:W-:Y:S04]  /*dca0*/  STL [R1+0x200], R41 ;  /* 0x0002002901007387 */ /* 0x000fe80000100800 */
[----:B------:R-:W-:Y:S04]  /*dcb0*/  STL [R1+0x204], R27 ;  /* 0x0002041b01007387 */ /* 0x000fe80000100800 */
[----:B------:R3:W-:Y:S04]  /*dcc0*/  STL [R1+0x1f8], R9 ;  /* 0x0001f80901007387 */ /* 0x0007e80000100800 */
[----:B------:R2:W4:Y:S02]  /*dcd0*/  @P0 LDG.E.U8 R7, desc[UR18][R8.64] ;  /* 0x0000001208070981 */ /* 0x000524000c1e1100 */
[----:B--2---:R-:W-:-:S02]  /*dce0*/  @P0 IMAD.MOV.U32 R8, RZ, RZ, R56 ;  /* 0x000000ffff080224 */ /* 0x004fc400078e0038 */
[----:B---3--:R-:W-:-:S05]  /*dcf0*/  @P0 IMAD.MOV.U32 R9, RZ, RZ, R52 ;  /* 0x000000ffff090224 */ /* 0x008fca00078e0034 */
[----:B------:R0:W2:Y:S04]  /*dd00*/  @P0 LDG.E.U8 R3, desc[UR18][R8.64] ;  /* 0x0000001208030981 */ /* 0x0000a8000c1e1100 */
[----:B------:R-:W-:Y:S04]  /*dd10*/  STS.U8 [R93+UR9+0x3780], R28 ;  /* 0x0037801c5d007988 */ /* 0x000fe80008000009 */
[----:B------:R-:W-:Y:S04]  /*dd20*/  STS.U8 [R93+UR9+0x3b80], R24 ;  /* 0x003b80185d007988 */ /* 0x000fe80008000009 */
[----:B------:R-:W-:Y:S01]  /*dd30*/  STS.U8 [R93+UR9+0x3f80], R23 ;  /* 0x003f80175d007988 */ /* 0x000fe20008000009 */
[----:B0-----:R-:W-:-:S02]  /*dd40*/  @P0 IMAD.MOV.U32 R8, RZ, RZ, R63 ;  /* 0x000000ffff080224 */ /* 0x001fc400078e003f */
[----:B------:R-:W-:Y:S01]  /*dd50*/  @P0 IMAD.MOV.U32 R9, RZ, RZ, R62 ;  /* 0x000000ffff090224 */ /* 0x000fe200078e003e */
[----:B--2---:R0:W-:Y:S02]  /*dd60*/  STS.U8 [R10+UR9+0x8000], R3 ;  /* 0x008000030a007988 */ /* 0x0041e40008000009 */
[----:B0-----:R-:W-:-:S06]  /*dd70*/  PRMT R3, RZ, 0x7610, R3 ;  /* 0x00007610ff037816 */ /* 0x001fcc0000000003 */
[----:B------:R0:W2:Y:S02]  /*dd80*/  @P0 LDG.E.U8 R3, desc[UR18][R8.64] ;  /* 0x0000001208030981 */ /* 0x0000a4000c1e1100 */
[----:B0-----:R-:W-:Y:S02]  /*dd90*/  @P0 IMAD.MOV.U32 R8, RZ, RZ, R65 ;  /* 0x000000ffff080224 */ /* 0x001fe400078e0041 */
[----:B------:R-:W-:Y:S01]  /*dda0*/  @P0 IMAD.MOV.U32 R9, RZ, RZ, R66 ;  /* 0x000000ffff090224 */ /* 0x000fe200078e0042 */
[----:B--2---:R0:W-:Y:S02]  /*ddb0*/  STS.U8 [R10+UR9+0x8400], R3 ;  /* 0x008400030a007988 */ /* 0x0041e40008000009 */
[----:B0-----:R-:W-:-:S06]  /*ddc0*/  PRMT R3, RZ, 0x7610, R3 ;  /* 0x00007610ff037816 */ /* 0x001fcc0000000003 */
[----:B------:R0:W2:Y:S02]  /*ddd0*/  @P0 LDG.E.U8 R3, desc[UR18][R8.64] ;  /* 0x0000001208030981 */ /* 0x0000a4000c1e1100 */
[----:B0-----:R-:W-:Y:S02]  /*dde0*/  @P0 IMAD.MOV.U32 R8, RZ, RZ, R49 ;  /* 0x000000ffff080224 */ /* 0x001fe400078e0031 */
[----:B----4-:R-:W-:Y:S01]  /*ddf0*/  @P0 IMAD.MOV.U32 R9, RZ, RZ, R53 ;  /* 0x000000ffff090224 */ /* 0x010fe200078e0035 */
        /* <DEDUP_REMOVED lines=17> */
[----:B------:R0:W2:Y:S04]  /*df10*/  @P0 LDG.E.U8 R3, desc[UR18][R8.64] ;  /* 0x0000001208030981 */ /* 0x0000a8000c1e1100 */
[----:B------:R-:W-:Y:S04]  /*df20*/  STL [R1+0x208], R12 ;  /* 0x0002080c01007387 */ /* 0x000fe80000100800 */
[----:B------:R-:W3:Y:S01]  /*df30*/  LDL R56, [R1+0x1e0] ;  /* 0x0001e00001387983 */ /* 0x000ee20000100800 */
[----:B0-----:R-:W-:Y:S02]  /*df40*/  @P0 IMAD.MOV.U32 R8, RZ, RZ, R4 ;  /* 0x000000ffff080224 */ /* 0x001fe400078e0004 */
[----:B------:R-:W-:Y:S01]  /*df50*/  @P0 IMAD.MOV.U32 R9, RZ, RZ, R50 ;  /* 0x000000ffff090224 */ /* 0x000fe200078e0032 */
[----:B------:R-:W4:Y:S04]  /*df60*/  LDL R63, [R1+0x1e4] ;  /* 0x0001e400013f7983 */ /* 0x000f280000100800 */
[----:B------:R-:W3:Y:S04]  /*df70*/  LDL R66, [R1+0x23c] ;  /* 0x00023c0001427983 */ /* 0x000ee80000100800 */
[----:B------:R-:W3:Y:S01]  /*df80*/  LDL R65, [R1+0x240] ;  /* 0x0002400001417983 */ /* 0x000ee20000100800 */
[----:B------:R-:W-:-:S03]  /*df90*/  PRMT R6, RZ, 0x7610, R6 ;  /* 0x00007610ff067816 */ /* 0x000fc60000000006 */
[----:B------:R-:W3:Y:S04]  /*dfa0*/  LDL R53, [R1+0x27c] ;  /* 0x00027c0001357983 */ /* 0x000ee80000100800 */
[----:B------:R-:W3:Y:S01]  /*dfb0*/  LDL R49, [R1+0x280] ;  /* 0x0002800001317983 */ /* 0x000ee20000100800 */
[----:B------:R-:W0:Y:S03]  /*dfc0*/  S2R R62, SR_TID.X ;  /* 0x00000000003e7919 */ /* 0x000e260000002100 */
[----:B------:R-:W3:Y:S04]  /*dfd0*/  LDL R64, [R1+0x2bc] ;  /* 0x0002bc0001407983 */ /* 0x000ee80000100800 */
[----:B------:R-:W3:Y:S04]  /*dfe0*/  LDL R48, [R1+0x2c0] ;  /* 0x0002c00001307983 */ /* 0x000ee80000100800 */
[----:B------:R-:W3:Y:S04]  /*dff0*/  LDL.LU R84, [R1+0x880] ;  /* 0x0008800001547983 */ /* 0x000ee80000300800 */
[----:B------:R-:W3:Y:S04]  /*e000*/  LDL.LU R83, [R1+0x87c] ;  /* 0x00087c0001537983 */ /* 0x000ee80000300800 */
[----:B------:R-:W3:Y:S04]  /*e010*/  LDL.LU R19, [R1+0x878] ;  /* 0x0008780001137983 */ /* 0x000ee80000300800 */
[----:B------:R-:W3:Y:S04]  /*e020*/  LDL.LU R88, [R1+0x874] ;  /* 0x0008740001587983 */ /* 0x000ee80000300800 */
[----:B------:R-:W3:Y:S04]  /*e030*/  LDL.LU R4, [R1+0x870] ;  /* 0x0008700001047983 */ /* 0x000ee80000300800 */
[----:B--2---:R1:W-:Y:S02]  /*e040*/  STS.U8 [R10+UR9+0x9800], R3 ;  /* 0x009800030a007988 */ /* 0x0043e40008000009 */
[----:B-1----:R-:W-:-:S06]  /*e050*/  PRMT R3, RZ, 0x7610, R3 ;  /* 0x00007610ff037816 */ /* 0x002fcc0000000003 */
[----:B------:R4:W2:Y:S02]  /*e060*/  @P0 LDG.E.U8 R3, desc[UR18][R8.64] ;  /* 0x0000001208030981 */ /* 0x0008a4000c1e1100 */
[----:B----4-:R-:W-:Y:S02]  /*e070*/  @P0 IMAD.MOV.U32 R8, RZ, RZ, R63 ;  /* 0x000000ffff080224 */ /* 0x010fe400078e003f */
[----:B---3--:R-:W-:Y:S01]  /*e080*/  @P0 IMAD.MOV.U32 R9, RZ, RZ, R56 ;  /* 0x000000ffff090224 */ /* 0x008fe200078e0038 */
[----:B0-----:R-:W-:Y:S01]  /*e090*/  LOP3.LUT R62, R62, 0x7f, RZ, 0xc0, !PT ;  /* 0x0000007f3e3e7812 */ /* 0x001fe200078ec0ff */
[----:B------:R-:W3:Y:S04]  /*e0a0*/  LDL R63, [R1+0x1e8] ;  /* 0x0001e800013f7983 */ /* 0x000ee80000100800 */
[----:B------:R0:W4:Y:S02]  /*e0b0*/  @P0 LDG.E.U8 R6, desc[UR18][R8.64] ;  /* 0x0000001208060981 */ /* 0x000124000c1e1100 */
[----:B0-----:R-:W-:-:S02]  /*e0c0*/  @P0 IMAD.MOV.U32 R8, RZ, RZ, R65 ;  /* 0x000000ffff080224 */ /* 0x001fc400078e0041 */
[----:B------:R-:W-:Y:S01]  /*e0d0*/  @P0 IMAD.MOV.U32 R9, RZ, RZ, R66 ;  /* 0x000000ffff090224 */ /* 0x000fe200078e0042 */
[----:B--2---:R0:W-:Y:S01]  /*e0e0*/  STS.U8 [R10+UR9+0x9c00], R3 ;  /* 0x009c00030a007988 */ /* 0x0041e20008000009 */
[----:B------:R-:W-:-:S03]  /*e0f0*/  LOP3.LUT R62, R62, 0x10, RZ, 0x3c, !PT ;  /* 0x000000103e3e7812 */ /* 0x000fc600078e3cff */
[----:B------:R-:W2:Y:S04]  /*e100*/  LDL R66, [R1+0x1ec] ;  /* 0x0001ec0001427983 */ /* 0x000ea80000100800 */
[----:B------:R-:W2:Y:S01]  /*e110*/  LDL R65, [R1+0x284] ;  /* 0x0002840001417983 */ /* 0x000ea20000100800 */
[----:B0-----:R-:W-:-:S06]  /*e120*/  PRMT R3, RZ, 0x7610, R3 ;  /* 0x00007610ff037816 */ /* 0x001fcc0000000003 */
[----:B------:R0:W2:Y:S04]  /*e130*/  @P0 LDG.E.U8 R3, desc[UR18][R8.64] ;  /* 0x0000001208030981 */ /* 0x0000a8000c1e1100 */
[----:B----4-:R-:W-:Y:S01]  /*e140*/  STS.U8 [R62+UR9+0x8080], R6 ;  /* 0x008080063e007988 */ /* 0x010fe20008000009 */
[----:B0-----:R-:W-:Y:S02]  /*e150*/  @P0 IMAD.MOV.U32 R8, RZ, RZ, R49 ;  /* 0x000000ffff080224 */ /* 0x001fe400078e0031 */
[----:B------:R-:W-:Y:S01]  /*e160*/  @P0 IMAD.MOV.U32 R9, RZ, RZ, R53 ;  /* 0x000000ffff090224 */ /* 0x000fe200078e0035 */
[----:B------:R-:W4:Y:S04]  /*e170*/  LDL R49, [R1+0x248] ;  /* 0x0002480001317983 */ /* 0x000f280000100800 */
[----:B------:R-:W3:Y:S04]  /*e180*/  LDL R53, [R1+0x244] ;  /* 0x0002440001357983 */ /* 0x000ee80000100800 */
[----:B--2---:R0:W-:Y:S02]  /*e190*/  STS.U8 [R62+UR9+0x8480], R3 ;  /* 0x008480033e007988 */ /* 0x0041e40008000009 */
[----:B0-----:R-:W-:-:S06]  /*e1a0*/  PRMT R3, RZ, 0x7610, R3 ;  /* 0x00007610ff037816 */ /* 0x001fcc0000000003 */
[----:B------:R0:W2:Y:S02]  /*e1b0*/  @P0 LDG.E.U8 R3, desc[UR18][R8.64] ;  /* 0x0000001208030981 */ /* 0x0000a4000c1e1100 */
[----:B0-----:R-:W-:Y:S02]  /*e1c0*/  @P0 IMAD.MOV.U32 R8, RZ, RZ, R48 ;  /* 0x000000ffff080224 */ /* 0x001fe400078e0030 */
[----:B------:R-:W-:Y:S01]  /*e1d0*/  @P0 IMAD.MOV.U32 R9, RZ, RZ, R64 ;  /* 0x000000ffff090224 */ /* 0x000fe200078e0040 */
[----:B------:R-:W-:Y:S01]  /*e1e0*/  PRMT R6, RZ, 0x7610, R6 ;  /* 0x00007610ff067816 */ /* 0x000fe20000000006 */
[----:B------:R-:W3:Y:S04]  /*e1f0*/  LDL R48, [R1+0x288] ;  /* 0x0002880001307983 */ /* 0x000ee80000100800 */
[----:B--2---:R0:W-:Y:S02]  /*e200*/  STS.U8 [R62+UR9+0x8880], R3 ;  /* 0x008880033e007988 */ /* 0x0041e40008000009 */
[----:B0-----:R-:W-:-:S06]  /*e210*/  PRMT R3, RZ, 0x7610, R3 ;  /* 0x00007610ff037816 */ /* 0x001fcc0000000003 */
[----:B------:R0:W2:Y:S02]  /*e220*/  @P0 LDG.E.U8 R3, desc[UR18][R8.64] ;  /* 0x0000001208030981 */ /* 0x0000a4000c1e1100 */
[----:B0-----:R-:W-:Y:S02]  /*e230*/  @P0 IMAD.MOV.U32 R8, RZ, RZ, R91 ;  /* 0x000000ffff080224 */ /* 0x001fe400078e005b */
[----:B------:R-:W-:Y:S02]  /*e240*/  @P0 IMAD.MOV.U32 R9, RZ, RZ, R22 ;  /* 0x000000ffff090224 */ /* 0x000fe400078e0016 */
[----:B------:R-:W3:Y:S04]  /*e250*/  LDL.LU R22, [R1+0x86c] ;  /* 0x00086c0001167983 */ /* 0x000ee80000300800 */
[----:B------:R-:W3:Y:S04]  /*e260*/  LDL.LU R91, [R1+0x868] ;  /* 0x00086800015b7983 */ /* 0x000ee80000300800 */
        /* <DEDUP_REMOVED lines=8> */
[----:B--2---:R0:W-:Y:S02]  /*e2f0*/  STS.U8 [R62+UR9+0x9080], R3 ;  /* 0x009080033e007988 */ /* 0x0041e40008000009 */
[----:B0-----:R-:W-:-:S06]  /*e300*/  PRMT R3, RZ, 0x7610, R3 ;  /* 0x00007610ff037816 */ /* 0x001fcc0000000003 */
[----:B------:R0:W2:Y:S02]  /*e310*/  @P0 LDG.E.U8 R3, desc[UR18][R8.64] ;  /* 0x0000001208030981 */ /* 0x0000a4000c1e1100 */
[----:B0-----:R-:W-:Y:S02]  /*e320*/  @P0 IMAD.MOV.U32 R8, RZ, RZ, R67 ;  /* 0x000000ffff080224 */ /* 0x001fe400078e0043 */
[----:B------:R-:W-:Y:S01]  /*e330*/  @P0 IMAD.MOV.U32 R9, RZ, RZ, R92 ;  /* 0x000000ffff090224 */ /* 0x000fe200078e005c */
[----:B--2---:R0:W-:Y:S01]  /*e340*/  STS.U8 [R62+UR9+0x9480], R3 ;  /* 0x009480033e007988 */ /* 0x0041e20008000009 */
[----:B------:R-:W1:Y:S03]  /*e350*/  S2R R67, SR_TID.X ;  /* 0x0000000000437919 */ /* 0x000e660000002100 */
[----:B------:R-:W2:Y:S01]  /*e360*/  LDL.LU R92, [R1+0x85c] ;  /* 0x00085c00015c7983 */ /* 0x000ea20000300800 */
        /* <DEDUP_REMOVED lines=8> */
[----:B---3--:R-:W-:-:S05]  /*e3f0*/  @P0 IMAD.MOV.U32 R9, RZ, RZ, R63 ;  /* 0x000000ffff090224 */ /* 0x008fca00078e003f */
[----:B------:R4:W3:Y:S02]  /*e400*/  @P0 LDG.E.U8 R6, desc[UR18][R8.64] ;  /* 0x0000001208060981 */ /* 0x0008e4000c1e1100 */
[----:B----4-:R-:W-:Y:S02]  /*e410*/  @P0 IMAD.MOV.U32 R8, RZ, RZ, R49 ;  /* 0x000000ffff080224 */ /* 0x010fe400078e0031 */
[----:B------:R-:W-:Y:S01]  /*e420*/  @P0 IMAD.MOV.U32 R9, RZ, RZ, R53 ;  /* 0x000000ffff090224 */ /* 0x000fe200078e0035 */
[----:B-1----:R-:W-:Y:S01]  /*e430*/  LOP3.LUT R67, R67, 0x7f, RZ, 0xc0, !PT ;  /* 0x0000007f43437812 */ /* 0x002fe200078ec0ff */
[----:B------:R-:W4:Y:S04]  /*e440*/  LDL R53, [R1+0x1f0] ;  /* 0x0001f00001357983 */ /* 0x000f280000100800 */
[----:B--2---:R0:W-:Y:S04]  /*e450*/  STS.U8 [R62+UR9+0x9c80], R3 ;  /* 0x009c80033e007988 */ /* 0x0041e80008000009 */
[----:B------:R-:W2:Y:S01]  /*e460*/  LDL R49, [R1+0x210] ;  /* 0x0002100001317983 */ /* 0x000ea20000100800 */
[----:B0-----:R-:W-:-:S06]  /*e470*/  PRMT R3, RZ, 0x7610, R3 ;  /* 0x00007610ff037816 */ /* 0x001fcc0000000003 */
[----:B------:R0:W2:Y:S01]  /*e480*/  @P0 LDG.E.U8 R3, desc[UR18][R8.64] ;  /* 0x0000001208030981 */ /* 0x0000a2000c1e1100 */
[----:B------:R-:W-:-:S05]  /*e490*/  LOP3.LUT R67, R67, 0x20, RZ, 0x3c, !PT ;  /* 0x0000002043437812 */ /* 0x000fca00078e3cff */
[----:B---3--:R-:W-:Y:S01]  /*e4a0*/  STS.U8 [R67+UR9+0x8100], R6 ;  /* 0x0081000643007988 */ /* 0x008fe20008000009 */
[----:B0-----:R-:W-:Y:S02]  /*e4b0*/  @P0 IMAD.MOV.U32 R8, RZ, RZ, R48 ;  /* 0x000000ffff080224 */ /* 0x001fe400078e0030 */
[----:B------:R-:W-:Y:S01]  /*e4c0*/  @P0 IMAD.MOV.U32 R9, RZ, RZ, R65 ;  /* 0x000000ffff090224 */ /* 0x000fe200078e0041 */
[----:B------:R-:W3:Y:S04]  /*e4d0*/  LDL R48, [R1+0x250] ;  /* 0x0002500001307983 */ /* 0x000ee80000100800 */
[----:B------:R-:W3:Y:S04]  /*e4e0*/  LDL R65, [R1+0x24c] ;  /* 0x00024c0001417983 */ /* 0x000ee80000100800 */
[----:B--2---:R0:W-:Y:S02]  /*e4f0*/  STS.U8 [R67+UR9+0x8500], R3 ;  /* 0x0085000343007988 */ /* 0x0041e40008000009 */
[----:B0-----:R-:W-:-:S06]  /*e500*/  PRMT R3, RZ, 0x7610, R3 ;  /* 0x00007610ff037816 */ /* 0x001fcc0000000003 */
[----:B------:R0:W2:Y:S02]  /*e510*/  @P0 LDG.E.U8 R3, desc[UR18][R8.64] ;  /* 0x0000001208030981 */ /* 0x0000a4000c1e1100 */
[----:B0-----:R-:W-:Y:S02]  /*e520*/  @P0 IMAD.MOV.U32 R8, RZ, RZ, R64 ;  /* 0x000000ffff080224 */ /* 0x001fe400078e0040 */
[----:B------:R-:W-:Y:S01]  /*e530*/  @P0 IMAD.MOV.U32 R9, RZ, RZ, R84 ;  /* 0x000000ffff090224 */ /* 0x000fe200078e0054 */
[----:B------:R-:W-:Y:S01]  /*e540*/  PRMT R6, RZ, 0x7610, R6 ;  /* 0x00007610ff067816 */ /* 0x000fe20000000006 */
        /* <DEDUP_REMOVED lines=31> */
[----:B------:R-:W0:Y:S04]  /*e740*/  S2R R38, SR_TID.X ;  /* 0x0000000000267919 */ /* 0x000e280000002100 */
[----:B------:R3:W4:Y:S04]  /*e750*/  @P0 LDG.E.U8 R6, desc[UR18][R8.64] ;  /* 0x0000001208060981 */ /* 0x000728000c1e1100 */
[----:B------:R-:W4:Y:S01]  /*e760*/  LDL R49, [R1+0x214] ;  /* 0x0002140001317983 */ /* 0x000f220000100800 */
[----:B---3--:R-:W-:-:S02]  /*e770*/  @P0 IMAD.MOV.U32 R8, RZ, RZ, R48 ;  /* 0x000000ffff080224 */ /* 0x008fc400078e0030 */
[----:B------:R-:W-:Y:S01]  /*e780*/  @P0 IMAD.MOV.U32 R9, RZ, RZ, R65 ;  /* 0x000000ffff090224 */ /* 0x000fe200078e0041 */
[----:B------:R-:W3:Y:S04]  /*e790*/  LDL R48, [R1+0x258] ;  /* 0x0002580001307983 */ /* 0x000ee80000100800 */
[----:B--2---:R1:W-:Y:S02]  /*e7a0*/  STS.U8 [R67+UR9+0x9d00], R3 ;  /* 0x009d000343007988 */ /* 0x0043e40008000009 */
[----:B-1----:R-:W-:-:S06]  /*e7b0*/  PRMT R3, RZ, 0x7610, R3 ;  /* 0x00007610ff037816 */ /* 0x002fcc0000000003 */
[----:B------:R1:W2:Y:S01]  /*e7c0*/  @P0 LDG.E.U8 R3, desc[UR18][R8.64] ;  /* 0x0000001208030981 */ /* 0x0002a2000c1e1100 */
[----:B0-----:R-:W-:-:S04]  /*e7d0*/  LOP3.LUT R38, R38, 0x7f, RZ, 0xc0, !PT ;  /* 0x0000007f26267812 */ /* 0x001fc800078ec0ff */
[----:B------:R-:W-:Y:S02]  /*e7e0*/  LOP3.LUT R53, R38, 0x30, RZ, 0x3c, !PT ;  /* 0x0000003026357812 */ /* 0x000fe400078e3cff */
[----:B------:R-:W3:Y:S04]  /*e7f0*/  LDL R38, [R1+0x218] ;  /* 0x0002180001267983 */ /* 0x000ee80000100800 */
[----:B----4-:R-:W-:Y:S01]  /*e800*/  STS.U8 [R53+UR9+0x8180], R6 ;  /* 0x0081800635007988 */ /* 0x010fe20008000009 */
[----:B-1----:R-:W-:Y:S02]  /*e810*/  @P0 IMAD.MOV.U32 R8, RZ, RZ, R64 ;  /* 0x000000ffff080224 */ /* 0x002fe400078e0040 */
[----:B------:R-:W-:Y:S02]  /*e820*/  @P0 IMAD.MOV.U32 R9, RZ, RZ, R84 ;  /* 0x000000ffff090224 */ /* 0x000fe400078e0054 */
[----:B------:R-:W4:Y:S04]  /*e830*/  LDL.LU R84, [R1+0x844] ;  /* 0x0008440001547983 */ /* 0x000f280000300800 */
        /* <DEDUP_REMOVED lines=12> */
[----:B------:R-:W3:Y:S01]  /*e900*/  LDL.LU R82, [R1+0x838] ;  /* 0x0008380001527983 */ /* 0x000ee20000300800 */
[----:B------:R-:W-:-:S03]  /*e910*/  PRMT R6, RZ, 0x7610, R6 ;  /* 0x00007610ff067816 */ /* 0x000fc60000000006 */
        /* <DEDUP_REMOVED lines=19> */
[----:B---3--:R-:W-:Y:S02]  /*ea50*/  @P0 IMAD.MOV.U32 R8, RZ, RZ, R38 ;  /* 0x000000ffff080224 */ /* 0x008fe400078e0026 */
[----:B------:R-:W-:Y:S01]  /*ea60*/  @P0 IMAD.MOV.U32 R9, RZ, RZ, R49 ;  /* 0x000000ffff090224 */ /* 0x000fe200078e0031 */
[----:B------:R-:W0:Y:S04]  /*ea70*/  S2R R39, SR_TID.X ;  /* 0x0000000000277919 */ /* 0x000e280000002100 */
[----:B------:R1:W3:Y:S04]  /*ea80*/  @P0 LDG.E.U8 R6, desc[UR18][R8.64] ;  /* 0x0000001208060981 */ /* 0x0002e8000c1e1100 */
[----:B------:R-:W3:Y:S01]  /*ea90*/  LDL R38, [R1+0x220] ;  /* 0x0002200001267983 */ /* 0x000ee20000100800 */
[----:B-1----:R-:W-:-:S02]  /*eaa0*/  @P0 IMAD.MOV.U32 R8, RZ, RZ, R48 ;  /* 0x000000ffff080224 */ /* 0x002fc400078e0030 */
[----:B------:R-:W-:Y:S02]  /*eab0*/  @P0 IMAD.MOV.U32 R9, RZ, RZ, R82 ;  /* 0x000000ffff090224 */ /* 0x000fe400078e0052 */
[----:B------:R-:W4:Y:S04]  /*eac0*/  LDL.LU R82, [R1+0x830] ;  /* 0x0008300001527983 */ /* 0x000f280000300800 */
[----:B--2---:R1:W-:Y:S02]  /*ead0*/  STS.U8 [R53+UR9+0x9d80], R3 ;  /* 0x009d800335007988 */ /* 0x0043e40008000009 */
[----:B-1----:R-:W-:-:S06]  /*eae0*/  PRMT R3, RZ, 0x7610, R3 ;  /* 0x00007610ff037816 */ /* 0x002fcc0000000003 */
[----:B------:R1:W2:Y:S01]  /*eaf0*/  @P0 LDG.E.U8 R3, desc[UR18][R8.64] ;  /* 0x0000001208030981 */ /* 0x0002a2000c1e1100 */
[----:B0-----:R-:W-:-:S04]  /*eb00*/  LOP3.LUT R39, R39, 0x7f, RZ, 0xc0, !PT ;  /* 0x0000007f27277812 */ /* 0x001fc800078ec0ff */
[----:B------:R-:W-:-:S05]  /*eb10*/  LOP3.LUT R39, R39, 0x40, RZ, 0x3c, !PT ;  /* 0x0000004027277812 */ /* 0x000fca00078e3cff */
[----:B---3--:R-:W-:Y:S01]  /*eb20*/  STS.U8 [R39+UR9+0x8200], R6 ;  /* 0x0082000627007988 */ /* 0x008fe20008000009 */
[----:B-1----:R-:W-:Y:S02]  /*eb30*/  @P0 IMAD.MOV.U32 R8, RZ, RZ, R5 ;  /* 0x000000ffff080224 */ /* 0x002fe400078e0005 */
        /* <DEDUP_REMOVED lines=32> */
[----:B------:R0:W2:Y:S01]  /*ed40*/  @P0 LDG.E.U8 R3, desc[UR18][R8.64] ;  /* 0x0000001208030981 */ /* 0x0000a2000c1e1100 */
[----:B------:R-:W-:Y:S01]  /*ed50*/  PRMT R6, RZ, 0x7610, R6 ;  /* 0x00007610ff067816 */ /* 0x000fe20000000006 */
[----:B0-----:R-:W-:Y:S02]  /*ed60*/  @P0 IMAD.MOV.U32 R8, RZ, RZ, R38 ;  /* 0x000000ffff080224 */ /* 0x001fe400078e0026 */
[----:B---3--:R-:W-:Y:S01]  /*ed70*/  @P0 IMAD.MOV.U32 R9, RZ, RZ, R91 ;  /* 0x000000ffff090224 */ /* 0x008fe200078e005b */
[----:B------:R-:W0:Y:S04]  /*ed80*/  S2R R25, SR_TID.X ;  /* 0x0000000000197919 */ /* 0x000e280000002100 */
[----:B------:R1:W3:Y:S04]  /*ed90*/  @P0 LDG.E.U8 R6, desc[UR18][R8.64] ;  /* 0x0000001208060981 */ /* 0x0002e8000c1e1100 */
[----:B------:R-:W3:Y:S01]  /*eda0*/  LDL.LU R91, [R1+0x81c] ;  /* 0x00081c00015b7983 */ /* 0x000ee20000300800 */
[----:B-1----:R-:W-:-:S02]  /*edb0*/  @P0 IMAD.MOV.U32 R8, RZ, RZ, R5 ;  /* 0x000000ffff080224 */ /* 0x002fc400078e0005 */
[----:B------:R-:W-:Y:S02]  /*edc0*/  @P0 IMAD.MOV.U32 R9, RZ, RZ, R86 ;  /* 0x000000ffff090224 */ /* 0x000fe400078e0056 */
[----:B------:R-:W4:Y:S01]  /*edd0*/  LDL.LU R86, [R1+0x818] ;  /* 0x0008180001567983 */ /* 0x000f220000300800 */
[----:B------:R-:W-:-:S03]  /*ede0*/  LOP3.LUT R10, R10, 0x60, RZ, 0x3c, !PT ;  /* 0x000000600a0a7812 */ /* 0x000fc600078e3cff */
[----:B------:R-:W5:Y:S04]  /*edf0*/  LDL.LU R5, [R1+0x814] ;  /* 0x0008140001057983 */ /* 0x000f680000300800 */
        /* <DEDUP_REMOVED lines=8> */
[----:B------:R-:W5:Y:S04]  /*ee80*/  LDL.LU R2, [R1+0x810] ;  /* 0x0008100001027983 */ /* 0x000f680000300800 */
[----:B------:R-:W5:Y:S04]  /*ee90*/  LDL.LU R0, [R1+0x80c] ;  /* 0x00080c0001007983 */ /* 0x000f680000300800 */
[----:B--2---:R0:W-:Y:S02]  /*eea0*/  STS.U8 [R25+UR9+0x8680], R3 ;  /* 0x0086800319007988 */ /* 0x0041e40008000009 */
[----:B0-----:R-:W-:-:S06]  /*eeb0*/  PRMT R3, RZ, 0x7610, R3 ;  /* 0x00007610ff037816 */ /* 0x001fcc0000000003 */
[----:B------:R0:W2:Y:S02]  /*eec0*/  @P0 LDG.E.U8 R3, desc[UR18][R8.64] ;  /* 0x0000001208030981 */ /* 0x0000a4000c1e1100 */
[----:B0-----:R-:W-:Y:S02]  /*eed0*/  @P0 IMAD.MOV.U32 R8, RZ, RZ, R4 ;  /* 0x000000ffff080224 */ /* 0x001fe400078e0004 */
[----:B------:R-:W-:Y:S01]  /*eee0*/  @P0 IMAD.MOV.U32 R9, RZ, RZ, R42 ;  /* 0x000000ffff090224 */ /* 0x000fe200078e002a */
[----:B------:R-:W-:Y:S01]  /*eef0*/  PRMT R6, RZ, 0x7610, R6 ;  /* 0x00007610ff067816 */ /* 0x000fe20000000006 */
[----:B------:R-:W5:Y:S04]  /*ef00*/  LDL.LU R4, [R1+0x808] ;  /* 0x0008080001047983 */ /* 0x000f680000300800 */
        /* <DEDUP_REMOVED lines=23> */
[----:B----4-:R-:W-:Y:S02]  /*f080*/  @P0 IMAD.MOV.U32 R8, RZ, RZ, R86 ;  /* 0x000000ffff080224 */ /* 0x010fe400078e0056 */
[----:B------:R-:W-:Y:S02]  /*f090*/  @P0 IMAD.MOV.U32 R9, RZ, RZ, R68 ;  /* 0x000000ffff090224 */ /* 0x000fe400078e0044 */
[----:B------:R-:W5:Y:S04]  /*f0a0*/  LDL.LU R68, [R1+0x804] ;  /* 0x0008040001447983 */ /* 0x000f680000300800 */
[----:B------:R0:W3:Y:S04]  /*f0b0*/  @P0 LDG.E.U8 R6, desc[UR18][R8.64] ;  /* 0x0000001208060981 */ /* 0x0000e8000c1e1100 */
[----:B------:R-:W5:Y:S01]  /*f0c0*/  LDL.LU R86, [R1+0x800] ;  /* 0x0008000001567983 */ /* 0x000f620000300800 */
[----:B0-----:R-:W-:-:S02]  /*f0d0*/  @P0 IMAD.MOV.U32 R8, RZ, RZ, R82 ;  /* 0x000000ffff080224 */ /* 0x001fc400078e0052 */
[----:B------:R-:W-:Y:S02]  /*f0e0*/  @P0 IMAD.MOV.U32 R9, RZ, RZ, R84 ;  /* 0x000000ffff090224 */ /* 0x000fe400078e0054 */
[----:B------:R-:W5:Y:S04]  /*f0f0*/  LDL.LU R84, [R1+0x7fc] ;  /* 0x0007fc0001547983 */ /* 0x000f680000300800 */
[----:B------:R-:W5:Y:S04]  /*f100*/  LDL.LU R82, [R1+0x7f8] ;  /* 0x0007f80001527983 */ /* 0x000f680000300800 */
[----:B--2---:R0:W-:Y:S02]  /*f110*/  STS.U8 [R25+UR9+0x9e80], R3 ;  /* 0x009e800319007988 */ /* 0x0041e40008000009 */
[----:B0-----:R-:W-:-:S06]  /*f120*/  PRMT R3, RZ, 0x7610, R3 ;  /* 0x00007610ff037816 */ /* 0x001fcc0000000003 */
[----:B------:R0:W2:Y:S04]  /*f130*/  @P0 LDG.E.U8 R3, desc[UR18][R8.64] ;  /* 0x0000001208030981 */ /* 0x0000a8000c1e1100 */
[----:B---3--:R-:W-:Y:S01]  /*f140*/  STS.U8 [R10+UR9+0x8300], R6 ;  /* 0x008300060a007988 */ /* 0x008fe20008000009 */
        /* <DEDUP_REMOVED lines=35> */
[----:B------:R-:W-:-:S03]  /*f380*/  PRMT R6, RZ, 0x7610, R6 ;  /* 0x00007610ff067816 */ /* 0x000fc60000000006 */
[----:B------:R-:W-:Y:S01]  /*f390*/  STS.U8 [R93+UR9+0x9f80], R7 ;  /* 0x009f80075d007988 */ /* 0x000fe20008000009 */
[----:B0-----:R-:W-:Y:S02]  /*f3a0*/  @P0 IMAD.MOV.U32 R8, RZ, RZ, R89 ;  /* 0x000000ffff080224 */ /* 0x001fe400078e0059 */
[----:B------:R-:W-:-:S05]  /*f3b0*/  @P0 IMAD.MOV.U32 R9, RZ, RZ, R90 ;  /* 0x000000ffff090224 */ /* 0x000fca00078e005a */
[----:B------:R0:W3:Y:S02]  /*f3c0*/  @P0 LDG.E.U8 R6, desc[UR18][R8.64] ;  /* 0x0000001208060981 */ /* 0x0000e4000c1e1100 */
[----:B0-----:R-:W-:Y:S02]  /*f3d0*/  @P0 IMAD.MOV.U32 R8, RZ, RZ, R87 ;  /* 0x000000ffff080224 */ /* 0x001fe400078e0057 */
[----:B------:R-:W-:Y:S01]  /*f3e0*/  @P0 IMAD.MOV.U32 R9, RZ, RZ, R88 ;  /* 0x000000ffff090224 */ /* 0x000fe200078e0058 */
[----:B--2---:R0:W-:Y:S02]  /*f3f0*/  STS.U8 [R93+UR9+0x8380], R3 ;  /* 0x008380035d007988 */ /* 0x0041e40008000009 */
[----:B0-----:R-:W-:-:S06]  /*f400*/  PRMT R3, RZ, 0x7610, R3 ;  /* 0x00007610ff037816 */ /* 0x001fcc0000000003 */
[----:B------:R0:W2:Y:S04]  /*f410*/  @P0 LDG.E.U8 R3, desc[UR18][R8.64] ;  /* 0x0000001208030981 */ /* 0x0000a8000c1e1100 */
[----:B---3--:R1:W-:Y:S01]  /*f420*/  STS.U8 [R93+UR9+0x8780], R6 ;  /* 0x008780065d007988 */ /* 0x0083e20008000009 */
[----:B0-----:R-:W-:Y:S02]  /*f430*/  @P0 IMAD.MOV.U32 R8, RZ, RZ, R83 ;  /* 0x000000ffff080224 */ /* 0x001fe400078e0053 */
[----:B------:R-:W-:Y:S01]  /*f440*/  @P0 IMAD.MOV.U32 R9, RZ, RZ, R85 ;  /* 0x000000ffff090224 */ /* 0x000fe200078e0055 */
[----:B-1----:R-:W-:-:S06]  /*f450*/  PRMT R6, RZ, 0x7610, R6 ;  /* 0x00007610ff067816 */ /* 0x002fcc0000000006 */
        /* <DEDUP_REMOVED lines=15> */
[----:B------:R-:W2:Y:S04]  /*f550*/  @P0 LDG.E.U8 R3, desc[UR18][R8.64] ;  /* 0x0000001208030981 */ /* 0x000ea8000c1e1100 */
[----:B---3--:R0:W-:Y:S01]  /*f560*/  STS.U8 [R93+UR9+0x9780], R6 ;  /* 0x009780065d007988 */ /* 0x0081e20008000009 */
[----:B------:R-:W-:-:S04]  /*f570*/  ISETP.NE.U32.AND P0, PT, RZ, UR11, PT ;  /* 0x0000000bff007c0c */ /* 0x000fc8000bf05070 */
[C---:B------:R-:W-:Y:S02]  /*f580*/  ISETP.LT.OR P1, PT, R75.reuse, 0x80, P0 ;  /* 0x000000804b00780c */ /* 0x040fe40000721670 */
[----:B------:R-:W-:Y:S01]  /*f590*/  ISETP.GE.AND P2, PT, R75, 0x100, PT ;  /* 0x000001004b00780c */ /* 0x000fe20003f46270 */
[----:B--2---:R0:W-:Y:S01]  /*f5a0*/  STS.U8 [R93+UR9+0x9b80], R3 ;  /* 0x009b80035d007988 */ /* 0x0041e20008000009 */
[----:B------:R1:W-:Y:S06]  /*f5b0*/  MEMBAR.ALL.CTA ;  /* 0x0000000000007992 */ /* 0x0003ec0000008000 */
[----:B-1----:R-:W1:Y:S02]  /*f5c0*/  FENCE.VIEW.ASYNC.S ;  /* 0x00000000000073c6 */ /* 0x002e640000000000 */
[----:B-1----:R-:W-:Y:S06]  /*f5d0*/  BAR.SYNC.DEFER_BLOCKING 0x0 ;  /* 0x0000000000007b1d */ /* 0x002fec0000010000 */
[----:B------:R-:W-:Y:S05]  /*f5e0*/  @P1 BRA `(.L_x_6) ;  /* 0x0000000000841947 */ /* 0x000fea0003800000 */
[----:B------:R-:W-:Y:S02]  /*f5f0*/  UIADD3 UR4, UPT, UPT, UR9, 0x8000, URZ ;  /* 0x0000800009047890 */ /* 0x000fe4000fffe0ff */
[----:B------:R-:W-:Y:S02]  /*f600*/  USHF.R.U32.HI UR12, URZ, 0x4, UR9 ;  /* 0x00000004ff0c7899 */ /* 0x000fe40008011609 */
[----:B------:R-:W-:Y:S02]  /*f610*/  USHF.R.U32.HI UR4, URZ, 0x4, UR4 ;  /* 0x00000004ff047899 */ /* 0x000fe40008011604 */
[----:B------:R-:W-:Y:S02]  /*f620*/  USGXT.U32 UR12, UR12, 0xe ;  /* 0x0000000e0c0c789a */ /* 0x000fe40008000000 */
[----:B------:R-:W-:Y:S02]  /*f630*/  USGXT.U32 UR14, UR4, 0xe ;  /* 0x0000000e040e789a */ /* 0x000fe40008000000 */
[----:B------:R-:W-:-:S02]  /*f640*/  UIADD3 UR28, UP1, UPT, UR12, 0x100, URZ ;  /* 0x000001000c1c7890 */ /* 0x000fc4000ff3e0ff */
[----:B------:R-:W-:Y:S01]  /*f650*/  UIADD3 UR26, UP2, UPT, UR14, 0x2, URZ ;  /* 0x000000020e1a7890 */ /* 0x000fe2000ff5e0ff */
[----:B------:R-:W-:Y:S01]  /*f660*/  UMOV UR4, URZ ;  /* 0x000000ff00047c82 */ /* 0x000fe20008000000 */
[----:B------:R-:W-:Y:S01]  /*f670*/  UMOV UR30, 0x0 ;  /* 0x00000000001e7882 */ /* 0x000fe20000000000 */
[----:B------:R-:W-:Y:S02]  /*f680*/  UIADD3.X UR29, UPT, UPT, UR4, 0x40004040, URZ, UP1, !UPT ;  /* 0x40004040041d7890 */ /* 0x000fe40008ffe4ff */
[----:B------:R-:W-:Y:S02]  /*f690*/  UIADD3.X UR27, UPT, UPT, UR4, 0x40004040, URZ, UP2, !UPT ;  /* 0x40004040041b7890 */ /* 0x000fe400097fe4ff */
[----:B------:R-:W-:Y:S02]  /*f6a0*/  UIADD3.64 UR16, UPT, UPT, UR28, 0x100, URZ ;  /* 0x000001001c107897 */ /* 0x000fe4000fffe0ff */
[----:B------:R-:W-:Y:S02]  /*f6b0*/  UIADD3.64 UR20, UPT, UPT, UR26, 0x2, URZ ;  /* 0x000000021a147897 */ /* 0x000fe4000fffe0ff */
[----:B------:R-:W-:-:S02]  /*f6c0*/  UIADD3.64 UR22, UPT, UPT, UR28, 0x200, URZ ;  /* 0x000002001c167897 */ /* 0x000fc4000fffe0ff */
[----:B------:R-:W-:Y:S01]  /*f6d0*/  UIADD3.64 UR24, UPT, UPT, UR26, 0x4, URZ ;  /* 0x000000041a187897 */ /* 0x000fe2000fffe0ff */
[----:B------:R-:W-:Y:S01]  /*f6e0*/  UMOV UR31, 0x8108490 ;  /* 0x08108490001f7882 */ /* 0x000fe20000000000 */
[----:B------:R-:W-:Y:S01]  /*f6f0*/  UMOV UR13, 0x40004040 ;  /* 0x40004040000d7882 */ /* 0x000fe20000000000 */
[----:B------:R-:W-:Y:S01]  /*f700*/  UMOV UR15, 0x40004040 ;  /* 0x40004040000f7882 */ /* 0x000fe20000000000 */
[----:B------:R-:W-:Y:S01]  /*f710*/  UMOV UR32, 0x0 ;  /* 0x0000000000207882 */ /* 0x000fe20000000000 */
[----:B------:R-:W-:Y:S01]  /*f720*/  UMOV UR33, 0x8108490 ;  /* 0x0810849000217882 */ /* 0x000fe20000000000 */
[----:B------:R-:W-:Y:S01]  /*f730*/  UMOV UR34, 0x0 ;  /* 0x0000000000227882 */ /* 0x000fe20000000000 */
[----:B------:R-:W-:Y:S01]  /*f740*/  UMOV UR35, 0x8108490 ;  /* 0x0810849000237882 */ /* 0x000fe20000000000 */
[----:B------:R-:W-:Y:S01]  /*f750*/  UMOV UR4, UR6 ;  /* 0x0000000600047c82 */ /* 0x000fe20008000000 */
[----:B------:R-:W-:Y:S01]  /*f760*/  UMOV UR5, URZ ;  /* 0x000000ff00057c82 */ /* 0x000fe20008000000 */
[----:B------:R1:W-:Y:S01]  /*f770*/  UTCQMMA gdesc[UR12], gdesc[UR14], tmem[UR8], tmem[UR30], idesc[UR31], !UPT ;  /* 0x00ff1e0e0c0075ea */ /* 0x0003e2000f800308 */
[----:B------:R-:W-:Y:S01]  /*f780*/  UMOV UR36, 0x0 ;  /* 0x0000000000247882 */ /* 0x000fe20000000000 */
[----:B------:R-:W-:Y:S01]  /*f790*/  UMOV UR37, 0x8108490 ;  /* 0x0810849000257882 */ /* 0x000fe20000000000 */
[----:B------:R1:W-:Y:S01]  /*f7a0*/  UTCQMMA gdesc[UR28], gdesc[UR26], tmem[UR8], tmem[UR32], idesc[UR33], UPT ;  /* 0x00ff201a1c0075ea */ /* 0x0003e2000b800308 */
[----:B------:R-:W-:Y:S01]  /*f7b0*/  UMOV UR4, UR4 ;  /* 0x0000000400047c82 */ /* 0x000fe20008000000 */
[----:B------:R1:W-:Y:S01]  /*f7c0*/  UTCQMMA gdesc[UR16], gdesc[UR20], tmem[UR8], tmem[UR34], idesc[UR35], UPT ;  /* 0x00ff2214100075ea */ /* 0x0003e2000b800308 */
[----:B------:R1:W-:Y:S01]  /*f7d0*/  UTCQMMA gdesc[UR22], gdesc[UR24], tmem[UR8], tmem[UR36], idesc[UR37], UPT ;  /* 0x00ff2418160075ea */ /* 0x0003e2000b800308 */
[----:B------:R1:W-:Y:S01]  /*f7e0*/  UTCBAR [UR4], URZ ;  /* 0x000000ff040073e9 */ /* 0x0003e200080000ff */
[----:B------:R-:W-:Y:S01]  /*f7f0*/  NOP ;  /* 0x0000000000007918 */ /* 0x000fe20000000000 */
.L_x_6:
[----:B-1----:R-:W-:Y:S01]  /*f800*/  UMOV UR4, URZ ;  /* 0x000000ff00047c82 */ /* 0x002fe20008000000 */
[----:B------:R-:W-:Y:S05]  /*f810*/  @!P2 BRA `(.L_x_7) ;  /* 0x000000a000cca947 */ /* 0x000fea0003800000 */
[----:B0-----:R-:W-:Y:S01]  /*f820*/  SHF.R.S32.HI R6, RZ, 0x1f, R75 ;  /* 0x0000001fff067819 */ /* 0x001fe2000001144b */
[----:B-----5:R-:W-:Y:S01]  /*f830*/  IMAD.SHL.U32 R3, R4, 0x80, RZ ;  /* 0x0000008004037824 */ /* 0x020fe200078e00ff */
[----:B------:R-:W-:Y:S02]  /*f840*/  UIADD3 UR4, UPT, UPT, UR9, 0x4000, URZ ;  /* 0x0000400009047890 */ /* 0x000fe4000fffe0ff */
[----:B------:R-:W-:Y:S01]  /*f850*/  LEA.HI R4, R6, R75, RZ, 0x7 ;  /* 0x0000004b06047211 */ /* 0x000fe200078f38ff */
[----:B------:R-:W-:Y:S02]  /*f860*/  UIADD3 UR5, UPT, UPT, UR9, 0xa000, URZ ;  /* 0x0000a00009057890 */ /* 0x000fe4000fffe0ff */
[----:B------:R-:W-:Y:S01]  /*f870*/  USHF.R.U32.HI UR4, URZ, 0x4, UR4 ;  /* 0x00000004ff047899 */ /* 0x000fe20008011604 */
[----:B------:R-:W-:Y:S01]  /*f880*/  SHF.R.S32.HI R4, RZ, 0x7, R4 ;  /* 0x00000007ff047819 */ /* 0x000fe20000011404 */
[----:B------:R-:W-:Y:S02]  /*f890*/  USHF.R.U32.HI UR5, URZ, 0x4, UR5 ;  /* 0x00000004ff057899 */ /* 0x000fe40008011605 */
[----:B------:R-:W-:Y:S01]  /*f8a0*/  USGXT.U32 UR12, UR4, 0xe ;  /* 0x0000000e040c789a */ /* 0x000fe20008000000 */
[----:B------:R-:W-:Y:S01]  /*f8b0*/  VIMNMX R6, PT, PT, R4, 0x2, !PT ;  /* 0x0000000204067848 */ /* 0x000fe20007fe0100 */
[----:B------:R-:W-:Y:S01]  /*f8c0*/  IMAD.SHL.U32 R4, R5, 0x80, RZ ;  /* 0x0000008005047824 */ /* 0x000fe200078e00ff */
[----:B------:R-:W-:-:S02]  /*f8d0*/  USGXT.U32 UR14, UR5, 0xe ;  /* 0x0000000e050e789a */ /* 0x000fc40008000000 */
[----:B------:R-:W-:Y:S01]  /*f8e0*/  UIADD3 UR28, UP1, UPT, UR12, 0x100, URZ ;  /* 0x000001000c1c7890 */ /* 0x000fe2000ff3e0ff */
[----:B------:R-:W-:Y:S01]  /*f8f0*/  VIADD R5, R6, 0xfffffffe ;  /* 0xfffffffe06057836 */ /* 0x000fe20000000000 */
[----:B------:R-:W-:Y:S01]  /*f900*/  UIADD3 UR30, UP2, UPT, UR14, 0x2, URZ ;  /* 0x000000020e1e7890 */ /* 0x000fe2000ff5e0ff */
[----:B------:R-:W-:Y:S01]  /*f910*/  IMAD.MOV.U32 R6, RZ, RZ, RZ ;  /* 0x000000ffff067224 */ /* 0x000fe200078e00ff */
[----:B------:R-:W-:Y:S01]  /*f920*/  UMOV UR4, URZ ;  /* 0x000000ff00047c82 */ /* 0x000fe20008000000 */
[----:B------:R-:W-:Y:S01]  /*f930*/  UMOV UR5, URZ ;  /* 0x000000ff00057c82 */ /* 0x000fe20008000000 */
[----:B------:R0:W-:Y:S01]  /*f940*/  STL [R1+0x6f4], R5 ;  /* 0x0006f40501007387 */ /* 0x0001e20000100800 */
[----:B------:R-:W-:Y:S01]  /*f950*/  UIADD3.X UR29, UPT, UPT, UR4, 0x40004040, URZ, UP1, !UPT ;  /* 0x40004040041d7890 */ /* 0x000fe20008ffe4ff */
[----:B------:R-:W-:Y:S01]  /*f960*/  SHF.R.S32.HI R7, RZ, 0x1f, R4 ;  /* 0x0000001fff077819 */ /* 0x000fe20000011404 */
[----:B------:R-:W-:Y:S01]  /*f970*/  UIADD3.X UR31, UPT, UPT, UR5, 0x40004040, URZ, UP2, !UPT ;  /* 0x40004040051f7890 */ /* 0x000fe200097fe4ff */
[----:B------:R1:W-:Y:S01]  /*f980*/  STL [R1+0x6b8], RZ ;  /* 0x0006b8ff01007387 */ /* 0x0003e20000100800 */
[----:B------:R-:W-:Y:S01]  /*f990*/  UMOV UR11, 0x1 ;  /* 0x00000001000b7882 */ /* 0x000fe20000000000 */
[----:B------:R-:W-:-:S02]  /*f9a0*/  UIADD3.64 UR20, UPT, UPT, UR28, 0x100, URZ ;  /* 0x000001001c147897 */ /* 0x000fc4000fffe0ff */
[----:B------:R-:W-:Y:S01]  /*f9b0*/  UIADD3.64 UR22, UPT, UPT, UR30, 0x2, URZ ;  /* 0x000000021e167897 */ /* 0x000fe2000fffe0ff */
[----:B0-----:R-:W-:Y:S01]  /*f9c0*/  SHF.R.S32.HI R5, RZ, 0x1f, R3 ;  /* 0x0000001fff057819 */ /* 0x001fe20000011403 */
[----:B------:R-:W-:Y:S02]  /*f9d0*/  UIADD3.64 UR24, UPT, UPT, UR28, 0x200, URZ ;  /* 0x000002001c187897 */ /* 0x000fe4000fffe0ff */
[----:B-1----:R-:W-:-:S12]  /*f9e0*/  UIADD3.64 UR26, UPT, UPT, UR30, 0x4, URZ ;  /* 0x000000041e1a7897 */ /* 0x002fd8000fffe0ff */
.L_x_10:
[----:B------:R-:W2:Y:S01]  /*f9f0*/  LDL R9, [R1+0x6b8] ;  /* 0x0006b80001097983 */ /* 0x000ea20000100800 */
[----:B------:R-:W-:Y:S01]  /*fa00*/  IMAD.U32 R6, R6, -0x80000000, RZ ;  /* 0x8000000006067824 */ /* 0x000fe200078e00ff */
[----:B------:R-:W0:Y:S02]  /*fa10*/  LDC R8, c[0x0][0x3a0] ;  /* 0x0000e800ff087b82 */ /* 0x000e240000000800 */
[----:B-1----:R-:W3:Y:S01]  /*fa20*/  LDL.LU R7, [R1] ;  /* 0x0000000001077983 */ /* 0x002ee20000300800 */
[----:B-----5:R-:W-:Y:S01]  /*fa30*/  IADD3 R84, P4, PT, R3, R84, RZ ;  /* 0x0000005403547210 */ /* 0x020fe20007f9e0ff */
[----:B------:R-:W1:Y:S01]  /*fa40*/  SYNCS.PHASECHK.TRANS64.TRYWAIT P6, [UR6], R6 ;  /* 0x00000006ff0075a7 */ /* 0x000e6200080c1106 */
[----:B--2---:R-:W-:Y:S01]  /*fa50*/  VIADD R9, R9, 0x1 ;  /* 0x0000000109097836 */ /* 0x004fe20000000000 */
[----:B---3--:R-:W-:-:S04]  /*fa60*/  IADD3 R7, P5, PT, R3, R7, RZ ;  /* 0x0000000703077210 */ /* 0x008fc80007fbe0ff */
[----:B------:R2:W-:Y:S01]  /*fa70*/  STL [R1+0x6cc], R9 ;  /* 0x0006cc0901007387 */ /* 0x0005e20000100800 */
[----:B0-----:R-:W-:-:S03]  /*fa80*/  IMAD R8, R9, -0x80, R8 ;  /* 0xffffff8009087824 */ /* 0x001fc600078e0208 */
[----:B------:R2:W-:Y:S02]  /*fa90*/  STL [R1], R7 ;  /* 0x0000000701007387 */ /* 0x0005e40000100800 */
[C---:B------:R-:W-:Y:S02]  /*faa0*/  ISETP.GT.AND P1, PT, R8.reuse, 0x1, PT ;  /* 0x000000010800780c */ /* 0x040fe40003f24270 */
[----:B------:R-:W-:Y:S01]  /*fab0*/  ISETP.GT.AND P2, PT, R8, 0x2, PT ;  /* 0x000000020800780c */ /* 0x000fe20003f44270 */
[----:B-1----:R-:W-:-:S12]  /*fac0*/  @!P6 BRA `(.L_x_8) ;  /* 0x000000c000c0e947 */ /* 0x002fd80003800000 */
.L_x_16:
[----:B------:R0:W-:Y:S04]  /*fad0*/  STL [R1+0x900], R15 ;  /* 0x0009000f01007387 */ /* 0x0001e80000100800 */
[----:B0-----:R-:W3:Y:S04]  /*fae0*/  LDL.LU R15, [R1+0x24] ;  /* 0x00002400010f7983 */ /* 0x001ee80000300800 */
[----:B------:R-:W-:Y:S04]  /*faf0*/  STL [R1+0x8fc], R27 ;  /* 0x0008fc1b01007387 */ /* 0x000fe80000100800 */
[----:B------:R0:W-:Y:S04]  /*fb00*/  STL [R1+0x8f8], R43 ;  /* 0x0008f82b01007387 */ /* 0x0001e80000100800 */
[----:B0-----:R-:W4:Y:S04]  /*fb10*/  LDL R43, [R1] ;  /* 0x00000000012b7983 */ /* 0x001f280000100800 */
[----:B------:R-:W-:Y:S04]  /*fb20*/  STL [R1+0x8f4], R62 ;  /* 0x0008f43e01007387 */ /* 0x000fe80000100800 */
[----:B------:R0:W-:Y:S04]  /*fb30*/  STL [R1+0x8f0], R11 ;  /* 0x0008f00b01007387 */ /* 0x0001e80000100800 */
[----:B0-2---:R-:W2:Y:S04]  /*fb40*/  LDL.LU R11, [R1+0x10] ;  /* 0x00001000010b7983 */ /* 0x005ea80000300800 */
[----:B------:R0:W-:Y:S04]  /*fb50*/  STL [R1+0x8ec], R14 ;  /* 0x0008ec0e01007387 */ /* 0x0001e80000100800 */
[----:B0-----:R-:W2:Y:S04]  /*fb60*/  LDL.LU R14, [R1+0xc] ;  /* 0x00000c00010e7983 */ /* 0x001ea80000300800 */
        /* <DEDUP_REMOVED lines=8> */
[----:B------:R0:W-:Y:S04]  /*fbf0*/  STL [R1+0x8c8], R90 ;  /* 0x0008c85a01007387 */ /* 0x0001e80000100800 */
[----:B0-----:R-:W2:Y:S01]  /*fc00*/  LDL.LU R90, [R1+0x38] ;  /* 0x00003800015a7983 */ /* 0x001ea20000300800 */
[C---:B------:R-:W-:Y:S01]  /*fc10*/  IMAD.X R82, R5.reuse, 0x1, R82, P4 ;  /* 0x0000000105527824 */ /* 0x040fe200020e0652 */
[----:B------:R-:W-:Y:S01]  /*fc20*/  PRMT R33, RZ, 0x7610, R33 ;  /* 0x00007610ff217816 */ /* 0x000fe20000000021 */
[----:B------:R-:W-:Y:S01]  /*fc30*/  @P1 IMAD.MOV.U32 R6, RZ, RZ, R84 ;  /* 0x000000ffff061224 */ /* 0x000fe200078e0054 */
[----:B------:R-:W-:Y:S01]  /*fc40*/  STL [R1+0x8c4], R88 ;  /* 0x0008c45801007387 */ /* 0x000fe20000100800 */
[----:B------:R-:W-:Y:S01]  /*fc50*/  @P1 IMAD.MOV.U32 R7, RZ, RZ, R82 ;  /* 0x000000ffff071224 */ /* 0x000fe200078e0052 */
[----:B------:R-:W-:Y:S01]  /*fc60*/  ISETP.GT.AND P4, PT, R8, 0x3, PT ;  /* 0x000000030800780c */ /* 0x000fe20003f84270 */
[----:B------:R-:W-:Y:S01]  /*fc70*/  IMAD.X R86, R5, 0x1, R86, P5 ;  /* 0x0000000105567824 */ /* 0x000fe200028e0656 */
[----:B------:R-:W-:Y:S01]  /*fc80*/  STL [R1+0x8c0], R28 ;  /* 0x0008c01c01007387 */ /* 0x000fe20000100800 */
[----:B------:R-:W-:-:S03]  /*fc90*/  PRMT R59, RZ, 0x7610, R59 ;  /* 0x00007610ff3b7816 */ /* 0x000fc6000000003b */
[----:B------:R-:W-:Y:S04]  /*fca0*/  STL [R1+0x8bc], R44 ;  /* 0x0008bc2c01007387 */ /* 0x000fe80000100800 */
[----:B------:R-:W-:Y:S04]  /*fcb0*/  STL [R1+0x8b8], R73 ;  /* 0x0008b84901007387 */ /* 0x000fe80000100800 */
[----:B------:R-:W-:Y:S04]  /*fcc0*/  STL [R1+0x8b4], R80 ;  /* 0x0008b45001007387 */ /* 0x000fe80000100800 */
[----:B------:R0:W-:Y:S04]  /*fcd0*/  STL [R1+0x8b0], R79 ;  /* 0x0008b04f01007387 */ /* 0x0001e80000100800 */
        /* <DEDUP_REMOVED lines=20> */
[----:B------:R1:W2:Y:S04]  /*fe20*/  @P1 LDG.E.U8 R33, desc[UR18][R6.64] ;  /* 0x0000001206211981 */ /* 0x0002a8000c1e1100 */
[----:B------:R-:W-:Y:S04]  /*fe30*/  STL [R1+0x85c], R61 ;  /* 0x00085c3d01007387 */ /* 0x000fe80000100800 */
[----:B------:R-:W-:Y:S01]  /*fe40*/  STL [R1+0x858], R60 ;  /* 0x0008583c01007387 */ /* 0x000fe20000100800 */
[----:B-1----:R-:W-:-:S03]  /*fe50*/  @P2 IMAD.MOV.U32 R7, RZ, RZ, R86 ;  /* 0x000000ffff072224 */ /* 0x002fc600078e0056 */
[----:B------:R-:W-:Y:S04]  /*fe60*/  STL [R1+0x854], R4 ;  /* 0x0008540401007387 */ /* 0x000fe80000100800 */
[----:B------:R-:W-:Y:S04]  /*fe70*/  STL [R1+0x850], R48 ;  /* 0x0008503001007387 */ /* 0x000fe80000100800 */
[----:B------:R-:W-:Y:S01]  /*fe80*/  STL [R1+0x7f8], R68 ;  /* 0x0007f84401007387 */ /* 0x000fe20000100800 */
[----:B------:R-:W-:-:S03]  /*fe90*/  PRMT R13, RZ, 0x7610, R13 ;  /* 0x00007610ff0d7816 */ /* 0x000fc6000000000d */
[----:B------:R-:W-:Y:S04]  /*fea0*/  STL [R1+0x800], R84 ;  /* 0x0008005401007387 */ /* 0x000fe80000100800 */
[----:B------:R-:W-:Y:S01]  /*feb0*/  STL [R1+0x7fc], R82 ;  /* 0x0007fc5201007387 */ /* 0x000fe20000100800 */
[C---:B---3--:R-:W-:Y:S01]  /*fec0*/  IADD3 R15, P6, PT, R3.reuse, R15, RZ ;  /* 0x0000000f030f7210 */ /* 0x048fe20007fde0ff */
[----:B----4-:R-:W-:Y:S02]  /*fed0*/  @P2 IMAD.MOV.U32 R6, RZ, RZ, R43 ;  /* 0x000000ffff062224 */ /* 0x010fe400078e002b */
[----:B------:R-:W3:Y:S04]  /*fee0*/  LDL.LU R43, [R1+0x30] ;  /* 0x00003000012b7983 */ /* 0x000ee80000300800 */
[----:B0-----:R-:W4:Y:S04]  /*fef0*/  LDL.LU R79, [R1+0x48] ;  /* 0x00004800014f7983 */ /* 0x001f280000300800 */
[----:B------:R0:W3:Y:S01]  /*ff00*/  @P2 LDG.E.U8 R59, desc[UR18][R6.64] ;  /* 0x00000012063b2981 */ /* 0x0000e2000c1e1100 */
[----:B--2---:R-:W-:-:S05]  /*ff10*/  IADD3 R11, P1, PT, R3, R11, RZ ;  /* 0x0000000b030b7210 */ /* 0x004fca0007f3e0ff */
[----:B------:R1:W-:Y:S01]  /*ff20*/  STL [R1+0x10], R11 ;  /* 0x0000100b01007387 */ /* 0x0003e20000100800 */
[----:B0-----:R-:W-:-:S03]  /*ff30*/  @P4 IMAD.MOV.U32 R6, RZ, RZ, R11 ;  /* 0x000000ffff064224 */ /* 0x001fc600078e000b */
[----:B------:R-:W-:Y:S01]  /*ff40*/  STL [R1+0x804], R86 ;  /* 0x0008045601007387 */ /* 0x000fe20000100800 */
[----:B------:R-:W-:-:S04]  /*ff50*/  IMAD.X R14, R5, 0x1, R14, P1 ;  /* 0x00000001050e7824 */ /* 0x000fc800008e060e */
[----:B------:R-:W-:Y:S01]  /*ff60*/  @P4 IMAD.MOV.U32 R7, RZ, RZ, R14 ;  /* 0x000000ffff074224 */ /* 0x000fe200078e000e */
[----:B------:R0:W-:Y:S04]  /*ff70*/  STL [R1+0xc], R14 ;  /* 0x00000c0e01007387 */ /* 0x0001e80000100800 */
[----:B-1----:R-:W2:Y:S04]  /*ff80*/  LDL.LU R11, [R1+0x60] ;  /* 0x00006000010b7983 */ /* 0x002ea80000300800 */
[----:B------:R1:W-:Y:S04]  /*ff90*/  STL [R1+0x24], R15 ;  /* 0x0000240f01007387 */ /* 0x0003e80000100800 */
[----:B0-----:R-:W2:Y:S04]  /*ffa0*/  LDL.LU R14, [R1+0x74] ;  /* 0x00007400010e7983 */ /* 0x001ea80000300800 */
[----:B------:R0:W2:Y:S02]  /*ffb0*/  @P4 LDG.E.U8 R13, desc[UR18][R6.64] ;  /* 0x00000012060d4981 */ /* 0x0000a4000c1e1100 */
[----:B0-----:R-:W-:Y:S01]  /*ffc0*/  IMAD.MOV.U32 R7, RZ, RZ, R15 ;  /* 0x000000ffff077224 */ /* 0x001fe200078e000f */
[----:B------:R-:W-:-:S05]  /*ffd0*/  IADD3 R90, P2, PT, R3, R90, RZ ;  /* 0x0000005a035a7210 */ /* 0x000fca0007f5e0ff */
[----:B------:R-:W-:Y:S04]  /*ffe0*/  STL [R1+0x38], R90 ;  /* 0x0000385a01007387 */ /* 0x000fe80000100800 */
[----:B-1----:R-:W2:Y:S04]  /*fff0*/  LDL.LU R15, [R1+0x900] ;  /* 0x00090000010f7983 */ /* 0x002ea80000300800 */
[----:B------:R-:W2:Y:S01]  /*10000*/  LDL.LU R6, [R1+0x1c] ;  /* 0x00001c0001067983 */ /* 0x000ea20000300800 */
[----:B------:R-:W-:Y:S02]  /*10010*/  ISETP.GT.AND P5, PT, R8, 0x4, PT ;  /* 0x000000040800780c */ /* 0x000fe40003fa4270 */
[----:B------:R-:W-:Y:S01]  /*10020*/  PRMT R27, RZ, 0x7610, R27 ;  /* 0x00007610ff1b7816 */ /* 0x000fe2000000001b */
[----:B--2---:R-:W-:-:S10]  /*10030*/  IMAD.X R6, R5, 0x1, R6, P6 ;  /* 0x0000000105067824 */ /* 0x004fd400030e0606 */
[-C--:B------:R-:W-:Y:S01]  /*10040*/  @P5 LOP3.LUT R7, R7, R6.reuse, RZ, 0x3c, !PT ;  /* 0x0000000607075212 */ /* 0x080fe200078e3cff */
[----:B------:R0:W-:Y:S03]  /*10050*/  STL [R1+0x1c], R6 ;  /* 0x00001c0601007387 */ /* 0x0001e60000100800 */
[----:B0-----:R-:W-:-:S04]  /*10060*/  @P5 LOP3.LUT R6, R7, R6, RZ, 0x3c, !PT ;  /* 0x0000000607065212 */ /* 0x001fc800078e3cff */
[----:B------:R-:W-:-:S05]  /*10070*/  @P5 LOP3.LUT R7, R7, R6, RZ, 0x3c, !PT ;  /* 0x0000000607075212 */ /* 0x000fca00078e3cff */
[----:B------:R0:W2:Y:S01]  /*10080*/  @P5 LDG.E.U8 R27, desc[UR18][R6.64] ;  /* 0x00000012061b5981 */ /* 0x0000a2000c1e1100 */
[----:B------:R-:W-:Y:S01]  /*10090*/  ISETP.GT.AND P1, PT, R8, 0x5, PT ;  /* 0x000000050800780c */ /* 0x000fe20003f24270 */
[----:B---3--:R-:W-:Y:S01]  /*100a0*/  IMAD.X R43, R5, 0x1, R43, P2 ;  /* 0x00000001052b7824 */ /* 0x008fe200010e062b */
[----:B------:R-:W-:-:S04]  /*100b0*/  PRMT R29, RZ, 0x7610, R29 ;  /* 0x00007610ff1d7816 */ /* 0x000fc8000000001d */
[----:B------:R-:W-:Y:S01]  /*100c0*/  STL [R1+0x30], R43 ;  /* 0x0000302b01007387 */ /* 0x000fe20000100800 */
[----:B0-----:R-:W-:-:S06]  /*100d0*/  IMAD.MOV.U32 R7, RZ, RZ, R43 ;  /* 0x000000ffff077224 */ /* 0x001fcc00078e002b */
[----:B------:R-:W-:-:S05]  /*100e0*/  @P1 IMAD.MOV.U32 R6, RZ, RZ, R90 ;  /* 0x000000ffff061224 */ /* 0x000fca00078e005a */
[----:B------:R-:W3:Y:S04]  /*100f0*/  @P1 LDG.E.U8 R29, desc[UR18][R6.64] ;  /* 0x00000012061d1981 */ /* 0x000ee8000c1e1100 */
[----:B--2---:R0:W-:Y:S04]  /*10100*/  STL [R1+0x6c8], R27 ;  /* 0x0006c81b01007387 */ /* 0x0041e80000100800 */
[----:B0-----:R-:W2:Y:S04]  /*10110*/  LDL.LU R27, [R1+0x8fc] ;  /* 0x0008fc00011b7983 */ /* 0x001ea80000300800 */
[----:B------:R-:W2:Y:S04]  /*10120*/  LDL.LU R43, [R1+0x8f8] ;  /* 0x0008f800012b7983 */ /* 0x000ea80000300800 */
[----:B------:R-:W2:Y:S01]  /*10130*/  LDL.LU R7, [R1+0x3c] ;  /* 0x00003c0001077983 */ /* 0x000ea20000300800 */
[----:B------:R-:W-:-:S02]  /*10140*/  ISETP.GT.AND P2, PT, R8, 0x6, PT ;  /* 0x000000060800780c */ /* 0x000fc40003f44270 */
[C---:B----4-:R-:W-:Y:S01]  /*10150*/  IADD3 R79, P5, PT, R3.reuse, R79, RZ ;  /* 0x0000004f034f7210 */ /* 0x050fe20007fbe0ff */
[----:B------:R-:W4:Y:S01]  /*10160*/  LDL.LU R90, [R1+0x64] ;  /* 0x00006400015a7983 */ /* 0x000f220000300800 */
[----:B------:R-:W-:Y:S02]  /*10170*/  PRMT R42, RZ, 0x7610, R42 ;  /* 0x00007610ff2a7816 */ /* 0x000fe4000000002a */
[----:B------:R-:W-:Y:S01]  /*10180*/  IADD3 R11, P6, PT, R3, R11, RZ ;  /* 0x0000000b030b7210 */ /* 0x000fe20007fde0ff */
[----:B------:R-:W-:Y:S04]  /*10190*/  STL [R1+0x48], R79 ;  /* 0x0000484f01007387 */ /* 0x000fe80000100800 */
[----:B---3--:R0:W-:Y:S02]  /*101a0*/  STL [R1+0x6c4], R29 ;  /* 0x0006c41d01007387 */ /* 0x0081e40000100800 */
[----:B------:R-:W-:-:S02]  /*101b0*/  @P2 IMAD.MOV.U32 R6, RZ, RZ, R79 ;  /* 0x000000ffff062224 */ /* 0x000fc400078e004f */
[----:B0-----:R-:W3:Y:S01]  /*101c0*/  LDL.LU R29, [R1+0x88] ;  /* 0x00008800011d7983 */ /* 0x001ee20000300800 */
[----:B--2---:R-:W-:-:S05]  /*101d0*/  IMAD.X R7, R5, 0x1, R7, P5 ;  /* 0x0000000105077824 */ /* 0x004fca00028e0607 */
[----:B------:R0:W-:Y:S04]  /*101e0*/  STL [R1+0x3c], R7 ;  /* 0x00003c0701007387 */ /* 0x0001e80000100800 */
[----:B------:R0:W2:Y:S04]  /*101f0*/  @P2 LDG.E.U8 R42, desc[UR18][R6.64] ;  /* 0x00000012062a2981 */ /* 0x0000a8000c1e1100 */
[----:B------:R1:W-:Y:S04]  /*10200*/  STL [R1+0x60], R11 ;  /* 0x0000600b01007387 */ /* 0x0003e80000100800 */
[----:B------:R-:W3:Y:S01]  /*10210*/  LDL.LU R6, [R1+0x58] ;  /* 0x0000580001067983 */ /* 0x000ee20000300800 */
[----:B------:R-:W-:Y:S01]  /*10220*/  ISETP.GT.AND P4, PT, R8, 0x7, PT ;  /* 0x000000070800780c */ /* 0x000fe20003f84270 */
[----:B0-----:R-:W-:Y:S01]  /*10230*/  IMAD.MOV.U32 R7, RZ, RZ, R11 ;  /* 0x000000ffff077224 */ /* 0x001fe200078e000b */
[----:B------:R-:W-:Y:S01]  /*10240*/  IADD3 R14, P5, PT, R3, R14, RZ ;  /* 0x0000000e030e7210 */ /* 0x000fe20007fbe0ff */
[----:B------:R-:W4:Y:S04]  /*10250*/  LDL.LU R79, [R1+0x78] ;  /* 0x00007800014f7983 */ /* 0x000f280000300800 */
[----:B------:R-:W-:Y:S04]  /*10260*/  STL [R1+0x74], R14 ;  /* 0x0000740e01007387 */ /* 0x000fe80000100800 */
[----:B-1----:R-:W4:Y:S01]  /*10270*/  LDL.LU R11, [R1+0x98] ;  /* 0x00009800010b7983 */ /* 0x002f220000300800 */
[----:B------:R-:W-:-:S03]  /*10280*/  PRMT R62, RZ, 0x7610, R62 ;  /* 0x00007610ff3e7816 */ /* 0x000fc6000000003e */
[----:B--2---:R0:W-:Y:S01]  /*10290*/  STL [R1+0x6c0], R42 ;  /* 0x0006c02a01007387 */ /* 0x0041e20000100800 */
[----:B---3--:R-:W-:-:S03]  /*102a0*/  IMAD.X R6, R5, 0x1, R6, P6 ;  /* 0x0000000105067824 */ /* 0x008fc600030e0606 */
[----:B0-----:R-:W2:Y:S02]  /*102b0*/  LDL.LU R42, [R1+0xb0] ;  /* 0x0000b000012a7983 */ /* 0x001ea40000300800 */
[-C--:B------:R-:W-:Y:S02]  /*102c0*/  @P4 LOP3.LUT R7, R7, R6.reuse, RZ, 0x3c, !PT ;  /* 0x0000000607074212 */ /* 0x080fe400078e3cff */
[----:B------:R0:W-:Y:S02]  /*102d0*/  STL [R1+0x58], R6 ;  /* 0x0000580601007387 */ /* 0x0001e40000100800 */
[----:B0-----:R-:W-:-:S04]  /*102e0*/  @P4 LOP3.LUT R6, R7, R6, RZ, 0x3c, !PT ;  /* 0x0000000607064212 */ /* 0x001fc800078e3cff */
[----:B------:R-:W-:-:S05]  /*102f0*/  @P4 LOP3.LUT R7, R7, R6, RZ, 0x3c, !PT ;  /* 0x0000000607074212 */ /* 0x000fca00078e3cff */
[----:B------:R0:W3:Y:S01]  /*10300*/  @P4 LDG.E.U8 R62, desc[UR18][R6.64] ;  /* 0x00000012063e4981 */ /* 0x0000e2000c1e1100 */
[C---:B------:R-:W-:Y:S02]  /*10310*/  ISETP.GT.AND P1, PT, R8.reuse, 0x8, PT ;  /* 0x000000080800780c */ /* 0x040fe40003f24270 */
[----:B------:R-:W-:Y:S01]  /*10320*/  ISETP.GT.AND P2, PT, R8, 0x9, PT ;  /* 0x000000090800780c */ /* 0x000fe20003f44270 */
[----:B----4-:R-:W-:Y:S01]  /*10330*/  IMAD.X R90, R5, 0x1, R90, P5 ;  /* 0x00000001055a7824 */ /* 0x010fe200028e065a */
[----:B------:R-:W-:Y:S02]  /*10340*/  IADD3 R29, P5, PT, R3, R29, RZ ;  /* 0x0000001d031d7210 */ /* 0x000fe40007fbe0ff */
[----:B------:R-:W-:Y:S02]  /*10350*/  PRMT R16, RZ, 0x7610, R16 ;  /* 0x00007610ff107816 */ /* 0x000fe40000000010 */
[----:B------:R-:W-:Y:S01]  /*10360*/  STL [R1+0x64], R90 ;  /* 0x0000645a01007387 */ /* 0x000fe20000100800 */
[----:B------:R-:W-:-:S04]  /*10370*/  IMAD.X R79, R5, 0x1, R79, P5 ;  /* 0x00000001054f7824 */ /* 0x000fc800028e064f */
[----:B0-----:R-:W-:Y:S02]  /*10380*/  @P1 IMAD.MOV.U32 R6, RZ, RZ, R14 ;  /* 0x000000ffff061224 */ /* 0x001fe400078e000e */
[----:B------:R-:W-:Y:S01]  /*10390*/  @P1 IMAD.MOV.U32 R7, RZ, RZ, R90 ;  /* 0x000000ffff071224 */ /* 0x000fe200078e005a */
[----:B------:R-:W-:Y:S02]  /*103a0*/  PRMT R32, RZ, 0x7610, R32 ;  /* 0x00007610ff207816 */ /* 0x000fe40000000020 */
[----:B------:R-:W-:Y:S02]  /*103b0*/  IADD3 R11, P6, PT, R3, R11, RZ ;  /* 0x0000000b030b7210 */ /* 0x000fe40007fde0ff */
[----:B------:R0:W4:Y:S02]  /*103c0*/  @P1 LDG.E.U8 R16, desc[UR18][R6.64] ;  /* 0x0000001206101981 */ /* 0x000124000c1e1100 */
[----:B0-----:R-:W-:Y:S02]  /*103d0*/  @P2 IMAD.MOV.U32 R6, RZ, RZ, R29 ;  /* 0x000000ffff062224 */ /* 0x001fe400078e001d */
[----:B------:R-:W-:-:S05]  /*103e0*/  @P2 IMAD.MOV.U32 R7, RZ, RZ, R79 ;  /* 0x000000ffff072224 */ /* 0x000fca00078e004f */
[----:B------:R0:W4:Y:S02]  /*103f0*/  @P2 LDG.E.U8 R32, desc[UR18][R6.64] ;  /* 0x0000001206202981 */ /* 0x000124000c1e1100 */
[----:B0-----:R-:W-:Y:S01]  /*10400*/  IMAD.MOV.U32 R7, RZ, RZ, R11 ;  /* 0x000000ffff077224 */ /* 0x001fe200078e000b */
[----:B--2---:R-:W-:Y:S01]  /*10410*/  IADD3 R42, P5, PT, R3, R42, RZ ;  /* 0x0000002a032a7210 */ /* 0x004fe20007fbe0ff */
[----:B---3--:R0:W-:Y:S04]  /*10420*/  STL [R1+0x6bc], R62 ;  /* 0x0006bc3e01007387 */ /* 0x0081e80000100800 */
[----:B0-----:R-:W2:Y:S04]  /*10430*/  LDL.LU R62, [R1+0x8f4] ;  /* 0x0008f400013e7983 */ /* 0x001ea80000300800 */
[----:B------:R-:W3:Y:S04]  /*10440*/  LDL.LU R90, [R1+0xa0] ;  /* 0x0000a000015a7983 */ /* 0x000ee80000300800 */
[----:B------:R-:W2:Y:S04]  /*10450*/  LDL.LU R14, [R1+0xb8] ;  /* 0x0000b800010e7983 */ /* 0x000ea80000300800 */
[----:B------:R0:W-:Y:S04]  /*10460*/  STL [R1+0x88], R29 ;  /* 0x0000881d01007387 */ /* 0x0001e80000100800 */
[----:B------:R1:W-:Y:S04]  /*10470*/  STL [R1+0x78], R79 ;  /* 0x0000784f01007387 */ /* 0x0003e80000100800 */
[----:B0-----:R-:W4:Y:S04]  /*10480*/  LDL.LU R29, [R1+0xd0] ;  /* 0x0000d000011d7983 */ /* 0x001f280000300800 */
[----:B------:R0:W-:Y:S04]  /*10490*/  STL [R1+0x98], R11 ;  /* 0x0000980b01007387 */ /* 0x0001e80000100800 */
[----:B-1----:R-:W4:Y:S04]  /*104a0*/  LDL.LU R79, [R1+0xe8] ;  /* 0x0000e800014f7983 */ /* 0x002f280000300800 */
[----:B------:R-:W-:Y:S04]  /*104b0*/  STL [R1+0xb0], R42 ;  /* 0x0000b02a01007387 */ /* 0x000fe80000100800 */
[----:B0-----:R-:W4:Y:S04]  /*104c0*/  LDL.LU R11, [R1+0x8f0] ;  /* 0x0008f000010b7983 */ /* 0x001f280000300800 */
[----:B------:R-:W4:Y:S01]  /*104d0*/  LDL.LU R6, [R1+0x94] ;  /* 0x0000940001067983 */ /* 0x000f220000300800 */
[----:B------:R-:W-:-:S02]  /*104e0*/  ISETP.GT.AND P4, PT, R8, 0xa, PT ;  /* 0x0000000a0800780c */ /* 0x000fc40003f84270 */
[----:B------:R-:W-:Y:S02]  /*104f0*/  ISETP.GT.AND P1, PT, R8, 0xb, PT ;  /* 0x0000000b0800780c */ /* 0x000fe40003f24270 */
[----:B------:R-:W-:Y:S02]  /*10500*/  PRMT R49, RZ, 0x7610, R49 ;  /* 0x00007610ff317816 */ /* 0x000fe40000000031 */
[----:B------:R-:W-:Y:S01]  /*10510*/  PRMT R81, RZ, 0x7610, R81 ;  /* 0x00007610ff517816 */ /* 0x000fe20000000051 */
[----:B---3--:R-:W-:Y:S01]  /*10520*/  IMAD.X R90, R5, 0x1, R90, P5 ;  /* 0x00000001055a7824 */ /* 0x008fe200028e065a */
[----:B--2---:R-:W-:Y:S01]  /*10530*/  IADD3 R14, P5, PT, R3, R14, RZ ;  /* 0x0000000e030e7210 */ /* 0x004fe20007fbe0ff */
[----:B----4-:R-:W-:-:S05]  /*10540*/  IMAD.X R6, R5, 0x1, R6, P6 ;  /* 0x0000000105067824 */ /* 0x010fca00030e0606 */
[-C--:B------:R-:W-:Y:S01]  /*10550*/  @P4 LOP3.LUT R7, R7, R6.reuse, RZ, 0x3c, !PT ;  /* 0x0000000607074212 */ /* 0x080fe200078e3cff */
[----:B------:R0:W-:Y:S03]  /*10560*/  STL [R1+0x94], R6 ;  /* 0x0000940601007387 */ /* 0x0001e60000100800 */
[----:B0-----:R-:W-:-:S04]  /*10570*/  @P4 LOP3.LUT R6, R7, R6, RZ, 0x3c, !PT ;  /* 0x0000000607064212 */ /* 0x001fc800078e3cff */
[----:B------:R-:W-:Y:S01]  /*10580*/  @P4 LOP3.LUT R7, R7, R6, RZ, 0x3c, !PT ;  /* 0x0000000607074212 */ /* 0x000fe200078e3cff */
[----:B------:R0:W-:Y:S04]  /*10590*/  STL [R1+0xa0], R90 ;  /* 0x0000a05a01007387 */ /* 0x0001e80000100800 */
[----:B------:R1:W2:Y:S02]  /*105a0*/  @P4 LDG.E.U8 R49, desc[UR18][R6.64] ;  /* 0x0000001206314981 */ /* 0x0002a4000c1e1100 */
[----:B-1----:R-:W-:Y:S02]  /*105b0*/  @P1 IMAD.MOV.U32 R6, RZ, RZ, R42 ;  /* 0x000000ffff061224 */ /* 0x002fe400078e002a */
[----:B------:R-:W-:Y:S01]  /*105c0*/  @P1 IMAD.MOV.U32 R7, RZ, RZ, R90 ;  /* 0x000000ffff071224 */ /* 0x000fe200078e005a */
[----:B------:R-:W3:Y:S04]  /*105d0*/  LDL.LU R42, [R1+0xd4] ;  /* 0x0000d400012a7983 */ /* 0x000ee80000300800 */
[----:B0-----:R-:W4:Y:S04]  /*105e0*/  LDL.LU R90, [R1+0xf0] ;  /* 0x0000f000015a7983 */ /* 0x001f280000300800 */
[----:B------:R0:W2:Y:S04]  /*105f0*/  @P1 LDG.E.U8 R81, desc[UR18][R6.64] ;  /* 0x0000001206511981 */ /* 0x0000a8000c1e1100 */
[----:B------:R1:W-:Y:S01]  /*10600*/  STL [R1+0xb8], R14 ;  /* 0x0000b80e01007387 */ /* 0x0003e20000100800 */
[----:B0-----:R-:W-:-:S03]  /*10610*/  IMAD.MOV.U32 R7, RZ, RZ, R14 ;  /* 0x000000ffff077224 */ /* 0x001fc600078e000e */
[----:B-1----:R-:W2:Y:S04]  /*10620*/  LDL.LU R14, [R1+0x8ec] ;  /* 0x0008ec00010e7983 */ /* 0x002ea80000300800 */
[----:B------:R-:W2:Y:S01]  /*10630*/  LDL.LU R6, [R1+0xb4] ;  /* 0x0000b40001067983 */ /* 0x000ea20000300800 */
[----:B------:R-:W-:Y:S02]  /*10640*/  ISETP.GT.AND P2, PT, R8, 0xc, PT ;  /* 0x0000000c0800780c */ /* 0x000fe40003f44270 */
[----:B------:R-:W-:Y:S02]  /*10650*/  PRMT R70, RZ, 0x7610, R70 ;  /* 0x00007610ff467816 */ /* 0x000fe40000000046 */
[----:B------:R-:W-:Y:S01]  /*10660*/  IADD3 R29, P6, PT, R3, R29, RZ ;  /* 0x0000001d031d7210 */ /* 0x000fe20007fde0ff */
[----:B--2---:R-:W-:-:S08]  /*10670*/  IMAD.X R6, R5, 0x1, R6, P5 ;  /* 0x0000000105067824 */ /* 0x004fd000028e0606 */
[-C--:B------:R-:W-:Y:S01]  /*10680*/  @P2 LOP3.LUT R7, R7, R6.reuse, RZ, 0x3c, !PT ;  /* 0x0000000607072212 */ /* 0x080fe200078e3cff */
[----:B------:R0:W-:Y:S03]  /*10690*/  STL [R1+0xb4], R6 ;  /* 0x0000b40601007387 */ /* 0x0001e60000100800 */
[----:B0-----:R-:W-:-:S04]  /*106a0*/  @P2 LOP3.LUT R6, R7, R6, RZ, 0x3c, !PT ;  /* 0x0000000607062212 */ /* 0x001fc800078e3cff */
[----:B------:R-:W-:Y:S01]  /*106b0*/  @P2 LOP3.LUT R7, R7, R6, RZ, 0x3c, !PT ;  /* 0x0000000607072212 */ /* 0x000fe200078e3cff */
[----:B------:R-:W-:Y:S04]  /*106c0*/  STL [R1+0xd0], R29 ;  /* 0x0000d01d01007387 */ /* 0x000fe80000100800 */
[----:B------:R0:W2:Y:S04]  /*106d0*/  @P2 LDG.E.U8 R70, desc[UR18][R6.64] ;  /* 0x0000001206462981 */ /* 0x0000a8000c1e1100 */
[----:B------:R-:W3:Y:S01]  /*106e0*/  LDL.LU R6, [R1+0xcc] ;  /* 0x0000cc0001067983 */ /* 0x000ee20000300800 */
[----:B------:R-:W-:Y:S01]  /*106f0*/  ISETP.GT.AND P4, PT, R8, 0xd, PT ;  /* 0x0000000d0800780c */ /* 0x000fe20003f84270 */
[----:B0-----:R-:W-:Y:S01]  /*10700*/  IMAD.MOV.U32 R7, RZ, RZ, R29 ;  /* 0x000000ffff077224 */ /* 0x001fe200078e001d */
[----:B------:R-:W-:-:S02]  /*10710*/  IADD3 R79, P5, PT, R3, R79, RZ ;  /* 0x0000004f034f7210 */ /* 0x000fc40007fbe0ff */
[----:B------:R-:W-:Y:S01]  /*10720*/  PRMT R26, RZ, 0x7610, R26 ;  /* 0x00007610ff1a7816 */ /* 0x000fe2000000001a */
[----:B--2---:R0:W-:Y:S01]  /*10730*/  STL [R1+0x6b4], R70 ;  /* 0x0006b44601007387 */ /* 0x0041e20000100800 */
[----:B---3--:R-:W-:-:S03]  /*10740*/  IMAD.X R6, R5, 0x1, R6, P6 ;  /* 0x0000000105067824 */ /* 0x008fc600030e0606 */
[----:B0-----:R-:W2:Y:S04]  /*10750*/  LDL.LU R70, [R1+0x108] ;  /* 0x0001080001467983 */ /* 0x001ea80000300800 */
[-C--:B------:R-:W-:Y:S01]  /*10760*/  @P4 LOP3.LUT R7, R7, R6.reuse, RZ, 0x3c, !PT ;  /* 0x0000000607074212 */ /* 0x080fe200078e3cff */
[----:B------:R-:W-:Y:S04]  /*10770*/  STL [R1+0xe8], R79 ;  /* 0x0000e84f01007387 */ /* 0x000fe80000100800 */
[----:B------:R-:W3:Y:S04]  /*10780*/  LDL.LU R29, [R1+0x120] ;  /* 0x00012000011d7983 */ /* 0x000ee80000300800 */
[----:B------:R0:W-:Y:S02]  /*10790*/  STL [R1+0xcc], R6 ;  /* 0x0000cc0601007387 */ /* 0x0001e40000100800 */
[----:B0-----:R-:W-:-:S04]  /*107a0*/  @P4 LOP3.LUT R6, R7, R6, RZ, 0x3c, !PT ;  /* 0x0000000607064212 */ /* 0x001fc800078e3cff */
[----:B------:R-:W-:-:S05]  /*107b0*/  @P4 LOP3.LUT R7, R7, R6, RZ, 0x3c, !PT ;  /* 0x0000000607074212 */ /* 0x000fca00078e3cff */
[----:B------:R0:W2:Y:S01]  /*107c0*/  @P4 LDG.E.U8 R26, desc[UR18][R6.64] ;  /* 0x00000012061a4981 */ /* 0x0000a2000c1e1100 */
[----:B------:R-:W-:Y:S01]  /*107d0*/  ISETP.GT.AND P1, PT, R8, 0xe, PT ;  /* 0x0000000e0800780c */ /* 0x000fe20003f24270 */
[----:B------:R-:W-:Y:S01]  /*107e0*/  IMAD.X R42, R5, 0x1, R42, P5 ;  /* 0x00000001052a7824 */ /* 0x000fe200028e062a */
[----:B------:R-:W-:-:S04]  /*107f0*/  PRMT R44, RZ, 0x7610, R44 ;  /* 0x00007610ff2c7816 */ /* 0x000fc8000000002c */
[----:B------:R-:W-:Y:S01]  /*10800*/  STL [R1+0xd4], R42 ;  /* 0x0000d42a01007387 */ /* 0x000fe20000100800 */
[----:B0-----:R-:W-:-:S06]  /*10810*/  IMAD.MOV.U32 R7, RZ, RZ, R42 ;  /* 0x000000ffff077224 */ /* 0x001fcc00078e002a */
[----:B------:R-:W-:-:S05]  /*10820*/  @P1 IMAD.MOV.U32 R6, RZ, RZ, R79 ;  /* 0x000000ffff061224 */ /* 0x000fca00078e004f */
[----:B------:R0:W3:Y:S04]  /*10830*/  @P1 LDG.E.U8 R44, desc[UR18][R6.64] ;  /* 0x00000012062c1981 */ /* 0x0000e8000c1e1100 */
[----:B--2---:R1:W-:Y:S04]  /*10840*/  STL [R1+0x6b0], R26 ;  /* 0x0006b01a01007387 */ /* 0x0043e80000100800 */
[----:B-1----:R-:W2:Y:S04]  /*10850*/  LDL.LU R26, [R1+0x8e8] ;  /* 0x0008e800011a7983 */ /* 0x002ea80000300800 */
[----:B------:R-:W2:Y:S04]  /*10860*/  LDL.LU R42, [R1+0x8e4] ;  /* 0x0008e400012a7983 */ /* 0x000ea80000300800 */
[----:B------:R-:W2:Y:S01]  /*10870*/  LDL.LU R7, [R1+0xec] ;  /* 0x0000ec0001077983 */ /* 0x000ea20000300800 */
[----:B------:R-:W-:-:S02]  /*10880*/  ISETP.GT.AND P2, PT, R8, 0xf, PT ;  /* 0x0000000f0800780c */ /* 0x000fc40003f44270 */
[----:B----4-:R-:W-:Y:S01]  /*10890*/  IADD3 R90, P5, PT, R3, R90, RZ ;  /* 0x0000005a035a7210 */ /* 0x010fe20007fbe0ff */
[----:B------:R-:W4:Y:S01]  /*108a0*/  LDL.LU R79, [R1+0x10c] ;  /* 0x00010c00014f7983 */ /* 0x000f220000300800 */
[----:B------:R-:W-:-:S09]  /*108b0*/  PRMT R80, RZ, 0x7610, R80 ;  /* 0x00007610ff507816 */ /* 0x000fd20000000050 */
[----:B0-----:R-:W-:Y:S01]  /*108c0*/  @P2 IMAD.MOV.U32 R6, RZ, RZ, R90 ;  /* 0x000000ffff062224 */ /* 0x001fe200078e005a */
[----:B------:R-:W-:Y:S01]  /*108d0*/  IADD3 R70, P6, PT, R3, R70, RZ ;  /* 0x0000004603467210 */ /* 0x000fe20007fde0ff */
[----:B------:R-:W-:Y:S01]  /*108e0*/  STL [R1+0xf0], R90 ;  /* 0x0000f05a01007387 */ /* 0x000fe20000100800 */
[----:B--2---:R-:W-:-:S05]  /*108f0*/  IMAD.X R7, R5, 0x1, R7, P5 ;  /* 0x0000000105077824 */ /* 0x004fca00028e0607 */
[----:B------:R0:W2:Y:S04]  /*10900*/  @P2 LDG.E.U8 R80, desc[UR18][R6.64] ;  /* 0x0000001206502981 */ /* 0x0000a8000c1e1100 */
[----:B---3--:R1:W-:Y:S04]  /*10910*/  STL [R1+0x6ac], R44 ;  /* 0x0006ac2c01007387 */ /* 0x0083e80000100800 */
[----:B-1----:R-:W3:Y:S04]  /*10920*/  LDL.LU R44, [R1+0x128] ;  /* 0x00012800012c7983 */ /* 0x002ee80000300800 */
[----:B------:R0:W-:Y:S04]  /*10930*/  STL [R1+0xec], R7 ;  /* 0x0000ec0701007387 */ /* 0x0001e80000100800 */
[----:B------:R-:W-:Y:S04]  /*10940*/  STL [R1+0x108], R70 ;  /* 0x0001084601007387 */ /* 0x000fe80000100800 */
[----:B------:R-:W3:Y:S01]  /*10950*/  LDL.LU R6, [R1+0x104] ;  /* 0x0001040001067983 */ /* 0x000ee20000300800 */
[----:B------:R-:W-:Y:S01]  /*10960*/  IADD3 R29, P5, PT, R3, R29, RZ ;  /* 0x0000001d031d7210 */ /* 0x000fe20007fbe0ff */
[----:B0-----:R-:W-:-:S02]  /*10970*/  IMAD.MOV.U32 R7, RZ, RZ, R70 ;  /* 0x000000ffff077224 */ /* 0x001fc400078e0046 */
[----:B--2---:R0:W-:Y:S04]  /*10980*/  STL [R1+0x6a4], R80 ;  /* 0x0006a45001007387 */ /* 0x0041e80000100800 */
[----:B0-----:R-:W2:Y:S04]  /*10990*/  LDL.LU R80, [R1+0x124] ;  /* 0x0001240001507983 */ /* 0x001ea80000300800 */
[----:B------:R-:W-:Y:S04]  /*109a0*/  STL [R1+0x120], R29 ;  /* 0x0001201d01007387 */ /* 0x000fe80000100800 */
[----:B------:R-:W2:Y:S04]  /*109b0*/  LDL.LU R70, [R1+0x130] ;  /* 0x0001300001467983 */ /* 0x000ea80000300800 */
[----:B------:R-:W2:Y:S01]  /*109c0*/  LDL.LU R90, [R1+0x138] ;  /* 0x00013800015a7983 */ /* 0x000ea20000300800 */
[C---:B------:R-:W-:Y:S01]  /*109d0*/  ISETP.GT.AND P4, PT, R8.reuse, 0x10, PT ;  /* 0x000000100800780c */ /* 0x040fe20003f84270 */
[----:B---3--:R-:W-:Y:S01]  /*109e0*/  IMAD.X R6, R5, 0x1, R6, P6 ;  /* 0x0000000105067824 */ /* 0x008fe200030e0606 */
[----:B------:R-:W-:-:S04]  /*109f0*/  ISETP.GT.AND P1, PT, R8, 0x11, PT ;  /* 0x000000110800780c */ /* 0x000fc80003f24270 */
[----:B------:R0:W-:Y:S07]  /*10a00*/  STL [R1+0x104], R6 ;  /* 0x0001040601007387 */ /* 0x0001ee0000100800 */
[-C--:B------:R-:W-:Y:S02]  /*10a10*/  @P4 LOP3.LUT R7, R7, R6.reuse, RZ, 0x3c, !PT ;  /* 0x0000000607074212 */ /* 0x080fe400078e3cff */
[----:B------:R-:W-:Y:S02]  /*10a20*/  PRMT R19, RZ, 0x7610, R19 ;  /* 0x00007610ff137816 */ /* 0x000fe40000000013 */
[----:B0-----:R-:W-:-:S02]  /*10a30*/  @P4 LOP3.LUT R6, R7, R6, RZ, 0x3c, !PT ;  /* 0x0000000607064212 */ /* 0x001fc400078e3cff */
[----:B------:R-:W-:Y:S02]  /*10a40*/  ISETP.GT.AND P2, PT, R8, 0x12, PT ;  /* 0x000000120800780c */ /* 0x000fe40003f44270 */
[----:B------:R-:W-:Y:S01]  /*10a50*/  @P4 LOP3.LUT R7, R7, R6, RZ, 0x3c, !PT ;  /* 0x0000000607074212 */ /* 0x000fe200078e3cff */
[----:B----4-:R-:W-:Y:S01]  /*10a60*/  IMAD.X R79, R5, 0x1, R79, P5 ;  /* 0x00000001054f7824 */ /* 0x010fe200028e064f */
[----:B------:R-:W-:Y:S02]  /*10a70*/  IADD3 R44, P5, PT, R3, R44, RZ ;  /* 0x0000002c032c7210 */ /* 0x000fe40007fbe0ff */
[----:B------:R-:W-:Y:S01]  /*10a80*/  PRMT R35, RZ, 0x7610, R35 ;  /* 0x00007610ff237816 */ /* 0x000fe20000000023 */
[----:B------:R0:W3:Y:S01]  /*10a90*/  @P4 LDG.E.U8 R19, desc[UR18][R6.64] ;  /* 0x0000001206134981 */ /* 0x0000e2000c1e1100 */
[----:B------:R-:W-:-:S03]  /*10aa0*/  PRMT R50, RZ, 0x7610, R50 ;  /* 0x00007610ff327816 */ /* 0x000fc60000000032 */
[----:B------:R1:W-:Y:S01]  /*10ab0*/  STL [R1+0x10c], R79 ;  /* 0x00010c4f01007387 */ /* 0x0003e20000100800 */
[----:B0-----:R-:W-:Y:S02]  /*10ac0*/  @P1 IMAD.MOV.U32 R6, RZ, RZ, R29 ;  /* 0x000000ffff061224 */ /* 0x001fe400078e001d */
[----:B------:R-:W-:Y:S01]  /*10ad0*/  @P1 IMAD.MOV.U32 R7, RZ, RZ, R79 ;  /* 0x000000ffff071224 */ /* 0x000fe200078e004f */
[----:B------:R-:W4:Y:S04]  /*10ae0*/  LDL.LU R29, [R1+0x134] ;  /* 0x00013400011d7983 */ /* 0x000f280000300800 */
[----:B------:R0:W3:Y:S04]  /*10af0*/  @P1 LDG.E.U8 R35, desc[UR18][R6.64] ;  /* 0x0000001206231981 */ /* 0x0000e8000c1e1100 */
[----:B-1----:R-:W3:Y:S04]  /*10b00*/  LDL.LU R79, [R1+0x140] ;  /* 0x00014000014f7983 */ /* 0x002ee80000300800 */
[----:B------:R1:W-:Y:S01]  /*10b10*/  STL [R1+0x128], R44 ;  /* 0x0001282c01007387 */ /* 0x0003e20000100800 */
[----:B0-----:R-:W-:-:S02]  /*10b20*/  @P2 IMAD.MOV.U32 R6, RZ, RZ, R44 ;  /* 0x000000ffff062224 */ /* 0x001fc400078e002c */
[----:B--2---:R-:W-:-:S04]  /*10b30*/  IMAD.X R80, R5, 0x1, R80, P5 ;  /* 0x0000000105507824 */ /* 0x004fc800028e0650 */
[----:B------:R-:W-:Y:S01]  /*10b40*/  @P2 IMAD.MOV.U32 R7, RZ, RZ, R80 ;  /* 0x000000ffff072224 */ /* 0x000fe200078e0050 */
[----:B------:R0:W-:Y:S01]  /*10b50*/  STL [R1+0x124], R80 ;  /* 0x0001245001007387 */ /* 0x0001e20000100800 */
[----:B------:R-:W-:-:S03]  /*10b60*/  IADD3 R70, P6, PT, R3, R70, RZ ;  /* 0x0000004603467210 */ /* 0x000fc60007fde0ff */
[----:B-1----:R-:W2:Y:S01]  /*10b70*/  LDL.LU R44, [R1+0x148] ;  /* 0x00014800012c7983 */ /* 0x002ea20000300800 */
[----:B------:R-:W-:-:S03]  /*10b80*/  IADD3 R90, P5, PT, R3, R90, RZ ;  /* 0x0000005a035a7210 */ /* 0x000fc60007fbe0ff */
[----:B------:R1:W-:Y:S04]  /*10b90*/  STL [R1+0x130], R70 ;  /* 0x0001304601007387 */ /* 0x0003e80000100800 */
[----:B0-----:R-:W2:Y:S04]  /*10ba0*/  LDL.LU R80, [R1+0x150] ;  /* 0x0001500001507983 */ /* 0x001ea80000300800 */
[----:B------:R0:W2:Y:S04]  /*10bb0*/  @P2 LDG.E.U8 R50, desc[UR18][R6.64] ;  /* 0x0000001206322981 */ /* 0x0000a8000c1e1100 */
[----:B------:R-:W-:Y:S01]  /*10bc0*/  STL [R1+0x138], R90 ;  /* 0x0001385a01007387 */ /* 0x000fe20000100800 */
[----:B0-----:R-:W-:-:S03]  /*10bd0*/  IMAD.MOV.U32 R7, RZ, RZ, R70 ;  /* 0x000000ffff077224 */ /* 0x001fc600078e0046 */
[----:B-1----:R-:W2:Y:S04]  /*10be0*/  LDL.LU R70, [R1+0x8e0] ;  /* 0x0008e00001467983 */ /* 0x002ea80000300800 */
[----:B------:R-:W2:Y:S01]  /*10bf0*/  LDL.LU R6, [R1+0x12c] ;  /* 0x00012c0001067983 */ /* 0x000ea20000300800 */
[C---:B------:R-:W-:Y:S02]  /*10c00*/  ISETP.GT.AND P4, PT, R8.reuse, 0x13, PT ;  /* 0x000000130800780c */ /* 0x040fe40003f84270 */
[----:B------:R-:W-:Y:S02]  /*10c10*/  ISETP.GT.AND P1, PT, R8, 0x14, PT ;  /* 0x000000140800780c */ /* 0x000fe40003f24270 */
[----:B------:R-:W-:Y:S02]  /*10c20*/  PRMT R83, RZ, 0x7610, R83 ;  /* 0x00007610ff537816 */ /* 0x000fe40000000053 */
[----:B------:R-:W-:Y:S01]  /*10c30*/  PRMT R9, RZ, 0x7610, R9 ;  /* 0x00007610ff097816 */ /* 0x000fe20000000009 */
[----:B----4-:R-:W-:-:S02]  /*10c40*/  IMAD.X R29, R5, 0x1, R29, P5 ;  /* 0x00000001051d7824 */ /* 0x010fc400028e061d */
[----:B--2---:R-:W-:-:S05]  /*10c50*/  IMAD.X R6, R5, 0x1, R6, P6 ;  /* 0x0000000105067824 */ /* 0x004fca00030e0606 */
[-C--:B------:R-:W-:Y:S01]  /*10c60*/  @P4 LOP3.LUT R7, R7, R6.reuse, RZ, 0x3c, !PT ;  /* 0x0000000607074212 */ /* 0x080fe200078e3cff */
[----:B------:R0:W-:Y:S03]  /*10c70*/  STL [R1+0x12c], R6 ;  /* 0x00012c0601007387 */ /* 0x0001e60000100800 */
[----:B0-----:R-:W-:-:S04]  /*10c80*/  @P4 LOP3.LUT R6, R7, R6, RZ, 0x3c, !PT ;  /* 0x0000000607064212 */ /* 0x001fc800078e3cff */
[----:B------:R-:W-:-:S05]  /*10c90*/  @P4 LOP3.LUT R7, R7, R6, RZ, 0x3c, !PT ;  /* 0x0000000607074212 */ /* 0x000fca00078e3cff */
[----:B------:R0:W2:Y:S04]  /*10ca0*/  @P4 LDG.E.U8 R83, desc[UR18][R6.64] ;  /* 0x0000001206534981 */ /* 0x0000a8000c1e1100 */
[----:B------:R1:W-:Y:S01]  /*10cb0*/  STL [R1+0x134], R29 ;  /* 0x0001341d01007387 */ /* 0x0003e20000100800 */
[----:B0-----:R-:W-:Y:S02]  /*10cc0*/  IMAD.MOV.U32 R7, RZ, RZ, R29 ;  /* 0x000000ffff077224 */ /* 0x001fe400078e001d */
[----:B------:R-:W-:Y:S01]  /*10cd0*/  @P1 IMAD.MOV.U32 R6, RZ, RZ, R90 ;  /* 0x000000ffff061224 */ /* 0x000fe200078e005a */
[----:B-1----:R-:W4:Y:S04]  /*10ce0*/  LDL.LU R29, [R1+0x8dc] ;  /* 0x0008dc00011d7983 */ /* 0x002f280000300800 */
[----:B------:R0:W2:Y:S04]  /*10cf0*/  @P1 LDG.E.U8 R9, desc[UR18][R6.64] ;  /* 0x0000001206091981 */ /* 0x0000a8000c1e1100 */
[----:B------:R-:W4:Y:S01]  /*10d00*/  LDL.LU R7, [R1+0x13c] ;  /* 0x00013c0001077983 */ /* 0x000f220000300800 */
[----:B------:R-:W-:-:S02]  /*10d10*/  ISETP.GT.AND P2, PT, R8, 0x15, PT ;  /* 0x000000150800780c */ /* 0x000fc40003f44270 */
[C---:B---3--:R-:W-:Y:S01]  /*10d20*/  IADD3 R79, P5, PT, R3.reuse, R79, RZ ;  /* 0x0000004f034f7210 */ /* 0x048fe20007fbe0ff */
[----:B------:R-:W3:Y:S01]  /*10d30*/  LDL.LU R90, [R1+0x14c] ;  /* 0x00014c00015a7983 */ /* 0x000ee20000300800 */
[----:B------:R-:W-:Y:S02]  /*10d40*/  PRMT R74, RZ, 0x7610, R74 ;  /* 0x00007610ff4a7816 */ /* 0x000fe4000000004a */
[----:B------:R-:W-:Y:S01]  /*10d50*/  IADD3 R44, P6, PT, R3, R44, RZ ;  /* 0x0000002c032c7210 */ /* 0x000fe20007fde0ff */
[----:B------:R-:W-:Y:S06]  /*10d60*/  STL [R1+0x140], R79 ;  /* 0x0001404f01007387 */ /* 0x000fec0000100800 */
[----:B0-----:R-:W-:Y:S01]  /*10d70*/  @P2 IMAD.MOV.U32 R6, RZ, RZ, R79 ;  /* 0x000000ffff062224 */ /* 0x001fe200078e004f */
[----:B--2---:R0:W-:Y:S01]  /*10d80*/  STL [R1+0x6a0], R9 ;  /* 0x0006a00901007387 */ /* 0x0041e20000100800 */
[----:B----4-:R-:W-:-:S03]  /*10d90*/  IMAD.X R7, R5, 0x1, R7, P5 ;  /* 0x0000000105077824 */ /* 0x010fc600028e0607 */
[----:B0-----:R-:W2:Y:S04]  /*10da0*/  LDL.LU R9, [R1+0x3d8] ;  /* 0x0003d80001097983 */ /* 0x001ea80000300800 */
[----:B------:R0:W-:Y:S04]  /*10db0*/  STL [R1+0x13c], R7 ;  /* 0x00013c0701007387 */ /* 0x0001e80000100800 */
[----:B------:R0:W4:Y:S04]  /*10dc0*/  @P2 LDG.E.U8 R74, desc[UR18][R6.64] ;  /* 0x00000012064a2981 */ /* 0x000128000c1e1100 */
[----:B------:R1:W-:Y:S04]  /*10dd0*/  STL [R1+0x148], R44 ;  /* 0x0001482c01007387 */ /* 0x0003e80000100800 */
[----:B------:R-:W2:Y:S01]  /*10de0*/  LDL.LU R6, [R1+0x144] ;  /* 0x0001440001067983 */ /* 0x000ea20000300800 */
[C---:B------:R-:W-:Y:S01]  /*10df0*/  ISETP.GT.AND P4, PT, R8.reuse, 0x16, PT ;  /* 0x000000160800780c */ /* 0x040fe20003f84270 */
[----:B0-----:R-:W-:Y:S01]  /*10e00*/  IMAD.MOV.U32 R7, RZ, RZ, R44 ;  /* 0x000000ffff077224 */ /* 0x001fe200078e002c */
[----:B------:R-:W-:Y:S01]  /*10e10*/  IADD3 R80, P5, PT, R3, R80, RZ ;  /* 0x0000005003507210 */ /* 0x000fe20007fbe0ff */
[----:B-1----:R-:W2:Y:S01]  /*10e20*/  LDL.LU R44, [R1+0x154] ;  /* 0x00015400012c7983 */ /* 0x002ea20000300800 */
[----:B------:R-:W-:-:S03]  /*10e30*/  ISETP.GT.AND P1, PT, R8, 0x17, PT ;  /* 0x000000170800780c */ /* 0x000fc60003f24270 */
[----:B------:R-:W-:Y:S01]  /*10e40*/  STL [R1+0x150], R80 ;  /* 0x0001505001007387 */ /* 0x000fe20000100800 */
[----:B------:R-:W-:Y:S01]  /*10e50*/  PRMT R45, RZ, 0x7610, R45 ;  /* 0x00007610ff2d7816 */ /* 0x000fe2000000002d */
[C---:B---3--:R-:W-:Y:S01]  /*10e60*/  IMAD.X R90, R5.reuse, 0x1, R90, P5 ;  /* 0x00000001055a7824 */ /* 0x048fe200028e065a */
[----:B------:R-:W-:Y:S01]  /*10e70*/  PRMT R28, RZ, 0x7610, R28 ;  /* 0x00007610ff1c7816 */ /* 0x000fe2000000001c */
[----:B----4-:R0:W-:Y:S01]  /*10e80*/  STL [R1+0x69c], R74 ;  /* 0x00069c4a01007387 */ /* 0x0101e20000100800 */
[----:B--2---:R-:W-:-:S03]  /*10e90*/  IMAD.X R6, R5, 0x1, R6, P6 ;  /* 0x0000000105067824 */ /* 0x004fc600030e0606 */
[----:B0-----:R-:W2:Y:S02]  /*10ea0*/  LDL.LU R74, [R1+0x3e0] ;  /* 0x0003e000014a7983 */ /* 0x001ea40000300800 */
[-C--:B------:R-:W-:Y:S02]  /*10eb0*/  @P4 LOP3.LUT R7, R7, R6.reuse, RZ, 0x3c, !PT ;  /* 0x0000000607074212 */ /* 0x080fe400078e3cff */
[----:B------:R-:W3:Y:S04]  /*10ec0*/  LDL.LU R79, [R1+0x3e8] ;  /* 0x0003e800014f7983 */ /* 0x000ee80000300800 */
[----:B------:R0:W-:Y:S02]  /*10ed0*/  STL [R1+0x144], R6 ;  /* 0x0001440601007387 */ /* 0x0001e40000100800 */
[----:B0-----:R-:W-:-:S04]  /*10ee0*/  @P4 LOP3.LUT R6, R7, R6, RZ, 0x3c, !PT ;  /* 0x0000000607064212 */ /* 0x001fc800078e3cff */
[----:B------:R-:W-:-:S05]  /*10ef0*/  @P4 LOP3.LUT R7, R7, R6, RZ, 0x3c, !PT ;  /* 0x0000000607074212 */ /* 0x000fca00078e3cff */
[----:B------:R0:W4:Y:S02]  /*10f00*/  @P4 LDG.E.U8 R45, desc[UR18][R6.64] ;  /* 0x00000012062d4981 */ /* 0x000124000c1e1100 */
[----:B0-----:R-:W-:Y:S02]  /*10f10*/  @P1 IMAD.MOV.U32 R6, RZ, RZ, R80 ;  /* 0x000000ffff061224 */ /* 0x001fe400078e0050 */
[----:B------:R-:W-:-:S05]  /*10f20*/  @P1 IMAD.MOV.U32 R7, RZ, RZ, R90 ;  /* 0x000000ffff071224 */ /* 0x000fca00078e005a */
[----:B------:R0:W4:Y:S01]  /*10f30*/  @P1 LDG.E.U8 R28, desc[UR18][R6.64] ;  /* 0x00000012061c1981 */ /* 0x000122000c1e1100 */
[----:B------:R-:W-:Y:S02]  /*10f40*/  ISETP.GT.AND P2, PT, R8, 0x18, PT ;  /* 0x000000180800780c */ /* 0x000fe40003f44270 */
[----:B------:R-:W-:Y:S01]  /*10f50*/  IADD3 R9, P5, PT, R3, R9, RZ ;  /* 0x0000000903097210 */ /* 0x000fe20007fbe0ff */
[----:B------:R-:W-:Y:S01]  /*10f60*/  STL [R1+0x14c], R90 ;  /* 0x00014c5a01007387 */ /* 0x000fe20000100800 */
[----:B------:R-:W-:-:S03]  /*10f70*/  PRMT R18, RZ, 0x7610, R18 ;  /* 0x00007610ff127816 */ /* 0x000fc60000000012 */
[----:B------:R-:W-:-:S06]  /*10f80*/  IMAD.X R44, R5, 0x1, R44, P5 ;  /* 0x00000001052c7824 */ /* 0x000fcc00028e062c */
[----:B0-----:R-:W-:Y:S02]  /*10f90*/  @P2 IMAD.MOV.U32 R6, RZ, RZ, R9 ;  /* 0x000000ffff062224 */ /* 0x001fe400078e0009 */
[----:B------:R-:W-:-:S05]  /*10fa0*/  @P2 IMAD.MOV.U32 R7, RZ, RZ, R44 ;  /* 0x000000ffff072224 */ /* 0x000fca00078e002c */
[----:B------:R0:W4:Y:S01]  /*10fb0*/  @P2 LDG.E.U8 R18, desc[UR18][R6.64] ;  /* 0x0000001206122981 */ /* 0x000122000c1e1100 */
[C---:B--2---:R-:W-:Y:S02]  /*10fc0*/  IADD3 R74, P6, PT, R3.reuse, R74, RZ ;  /* 0x0000004a034a7210 */ /* 0x044fe40007fde0ff */
[----:B---3--:R-:W-:-:S03]  /*10fd0*/  IADD3 R79, P5, PT, R3, R79, RZ ;  /* 0x0000004f034f7210 */ /* 0x008fc60007fbe0ff */
[----:B0-----:R-:W-:Y:S01]  /*10fe0*/  IMAD.MOV.U32 R7, RZ, RZ, R74 ;  /* 0x000000ffff077224 */ /* 0x001fe200078e004a */
[----:B----4-:R0:W-:Y:S04]  /*10ff0*/  STL [R1+0x698], R45 ;  /* 0x0006982d01007387 */ /* 0x0101e80000100800 */
[----:B0-----:R-:W2:Y:S04]  /*11000*/  LDL.LU R45, [R1+0x8d8] ;  /* 0x0008d800012d7983 */ /* 0x001ea80000300800 */
[----:B------:R-:W3:Y:S04]  /*11010*/  LDL.LU R90, [R1+0x3e4] ;  /* 0x0003e400015a7983 */ /* 0x000ee80000300800 */
[----:B------:R-:W-:Y:S04]  /*11020*/  STL [R1+0x3d8], R9 ;  /* 0x0003d80901007387 */ /* 0x000fe80000100800 */
[----:B------:R0:W-:Y:S04]  /*11030*/  STL [R1+0x694], R28 ;  /* 0x0006941c01007387 */ /* 0x0001e80000100800 */
[----:B0-----:R-:W4:Y:S04]  /*11040*/  LDL.LU R28, [R1+0x3f0] ;  /* 0x0003f000011c7983 */ /* 0x001f280000300800 */
[----:B------:R0:W-:Y:S04]  /*11050*/  STL [R1+0x154], R44 ;  /* 0x0001542c01007387 */ /* 0x0001e80000100800 */
[----:B0-----:R-:W2:Y:S04]  /*11060*/  LDL.LU R44, [R1+0x3ec] ;  /* 0x0003ec00012c7983 */ /* 0x001ea80000300800 */
[----:B------:R0:W-:Y:S04]  /*11070*/  STL [R1+0x3e0], R74 ;  /* 0x0003e04a01007387 */ /* 0x0001e80000100800 */
[----:B------:R-:W2:Y:S04]  /*11080*/  LDL.LU R9, [R1+0x3f8] ;  /* 0x0003f80001097983 */ /* 0x000ea80000300800 */
[----:B------:R-:W-:Y:S04]  /*11090*/  STL [R1+0x3e8], R79 ;  /* 0x0003e84f01007387 */ /* 0x000fe80000100800 */
[----:B------:R-:W2:Y:S04]  /*110a0*/  LDL.LU R80, [R1+0x400] ;  /* 0x0004000001507983 */ /* 0x000ea80000300800 */
[----:B0-----:R-:W2:Y:S04]  /*110b0*/  LDL.LU R74, [R1+0x8d4] ;  /* 0x0008d400014a7983 */ /* 0x001ea80000300800 */
[----:B------:R-:W2:Y:S01]  /*110c0*/  LDL.LU R6, [R1+0x3dc] ;  /* 0x0003dc0001067983 */ /* 0x000ea20000300800 */
[----:B------:R-:W-:-:S02]  /*110d0*/  ISETP.GT.AND P4, PT, R8, 0x19, PT ;  /* 0x000000190800780c */ /* 0x000fc40003f84270 */
[C---:B------:R-:W-:Y:S02]  /*110e0*/  ISETP.GT.AND P1, PT, R8.reuse, 0x1a, PT ;  /* 0x0000001a0800780c */ /* 0x040fe40003f24270 */
[----:B------:R-:W-:Y:S02]  /*110f0*/  PRMT R34, RZ, 0x7610, R34 ;  /* 0x00007610ff227816 */ /* 0x000fe40000000022 */
[----:B------:R-:W-:Y:S02]  /*11100*/  ISETP.GT.AND P2, PT, R8, 0x1b, PT ;  /* 0x0000001b0800780c */ /* 0x000fe40003f44270 */
[----:B------:R-:W-:Y:S02]  /*11110*/  PRMT R51, RZ, 0x7610, R51 ;  /* 0x00007610ff337816 */ /* 0x000fe40000000033 */
[----:B------:R-:W-:Y:S01]  /*11120*/  PRMT R85, RZ, 0x7610, R85 ;  /* 0x00007610ff557816 */ /* 0x000fe20000000055 */
[----:B---3--:R-:W-:Y:S01]  /*11130*/  IMAD.X R90, R5, 0x1, R90, P5 ;  /* 0x00000001055a7824 */ /* 0x008fe200028e065a */
[----:B----4-:R-:W-:-:S05]  /*11140*/  IADD3 R28, P5, PT, R3, R28, RZ ;  /* 0x0000001c031c7210 */ /* 0x010fca0007fbe0ff */
[C---:B--2---:R-:W-:Y:S02]  /*11150*/  IMAD.X R44, R5.reuse, 0x1, R44, P5 ;  /* 0x00000001052c7824 */ /* 0x044fe400028e062c */
[----:B------:R-:W-:-:S05]  /*11160*/  IMAD.X R6, R5, 0x1, R6, P6 ;  /* 0x0000000105067824 */ /* 0x000fca00030e0606 */
[-C--:B------:R-:W-:Y:S01]  /*11170*/  @P4 LOP3.LUT R7, R7, R6.reuse, RZ, 0x3c, !PT ;  /* 0x0000000607074212 */ /* 0x080fe200078e3cff */
[----:B------:R0:W-:Y:S03]  /*11180*/  STL [R1+0x3dc], R6 ;  /* 0x0003dc0601007387 */ /* 0x0001e60000100800 */
[----:B0-----:R-:W-:-:S04]  /*11190*/  @P4 LOP3.LUT R6, R7, R6, RZ, 0x3c, !PT ;  /* 0x0000000607064212 */ /* 0x001fc800078e3cff */
[----:B------:R-:W-:-:S05]  /*111a0*/  @P4 LOP3.LUT R7, R7, R6, RZ, 0x3c, !PT ;  /* 0x0000000607074212 */ /* 0x000fca00078e3cff */
[----:B------:R0:W2:Y:S01]  /*111b0*/  @P4 LDG.E.U8 R34, desc[UR18][R6.64] ;  /* 0x0000001206224981 */ /* 0x0000a2000c1e1100 */
[----:B------:R-:W-:-:S03]  /*111c0*/  IADD3 R9, P6, PT, R3, R9, RZ ;  /* 0x0000000903097210 */ /* 0x000fc60007fde0ff */
[----:B------:R1:W-:Y:S01]  /*111d0*/  STL [R1+0x3e4], R90 ;  /* 0x0003e45a01007387 */ /* 0x0003e20000100800 */
[----:B0-----:R-:W-:Y:S02]  /*111e0*/  @P1 IMAD.MOV.U32 R6, RZ, RZ, R79 ;  /* 0x000000ffff061224 */ /* 0x001fe400078e004f */
[----:B------:R-:W-:Y:S02]  /*111f0*/  @P1 IMAD.MOV.U32 R7, RZ, RZ, R90 ;  /* 0x000000ffff071224 */ /* 0x000fe400078e005a */
[----:B-1----:R-:W3:Y:S01]  /*11200*/  LDL.LU R90, [R1+0x3fc] ;  /* 0x0003fc00015a7983 */ /* 0x002ee20000300800 */
[----:B------:R-:W-:-:S03]  /*11210*/  IADD3 R80, P5, PT, R3, R80, RZ ;  /* 0x0000005003507210 */ /* 0x000fc60007fbe0ff */
[----:B------:R0:W4:Y:S04]  /*11220*/  @P1 LDG.E.U8 R51, desc[UR18][R6.64] ;  /* 0x0000001206331981 */ /* 0x000128000c1e1100 */
[----:B------:R-:W2:Y:S04]  /*11230*/  LDL.LU R79, [R1+0x408] ;  /* 0x00040800014f7983 */ /* 0x000ea80000300800 */
[----:B------:R1:W-:Y:S01]  /*11240*/  STL [R1+0x3f0], R28 ;  /* 0x0003f01c01007387 */ /* 0x0003e20000100800 */
[----:B0-----:R-:W-:Y:S02]  /*11250*/  @P2 IMAD.MOV.U32 R6, RZ, RZ, R28 ;  /* 0x000000ffff062224 */ /* 0x001fe400078e001c */
[----:B------:R-:W-:Y:S01]  /*11260*/  @P2 IMAD.MOV.U32 R7, RZ, RZ, R44 ;  /* 0x000000ffff072224 */ /* 0x000fe200078e002c */
[----:B------:R0:W-:Y:S04]  /*11270*/  STL [R1+0x3ec], R44 ;  /* 0x0003ec2c01007387 */ /* 0x0001e80000100800 */
[----:B------:R0:W2:Y:S04]  /*11280*/  @P2 LDG.E.U8 R85, desc[UR18][R6.64] ;  /* 0x0000001206552981 */ /* 0x0000a8000c1e1100 */
[----:B-1----:R-:W2:Y:S04]  /*11290*/  LDL.LU R28, [R1+0x15c] ;  /* 0x00015c00011c7983 */ /* 0x002ea80000300800 */
[----:B------:R1:W-:Y:S01]  /*112a0*/  STL [R1+0x3f8], R9 ;  /* 0x0003f80901007387 */ /* 0x0003e20000100800 */
[----:B0-----:R-:W-:-:S03]  /*112b0*/  IMAD.MOV.U32 R7, RZ, RZ, R9 ;  /* 0x000000ffff077224 */ /* 0x001fc600078e0009 */
[----:B------:R-:W2:Y:S04]  /*112c0*/  LDL.LU R44, [R1+0x410] ;  /* 0x00041000012c7983 */ /* 0x000ea80000300800 */
[----:B------:R-:W-:Y:S04]  /*112d0*/  STL [R1+0x400], R80 ;  /* 0x0004005001007387 */ /* 0x000fe80000100800 */
[----:B-1----:R-:W2:Y:S04]  /*112e0*/  LDL.LU R9, [R1+0x8d0] ;  /* 0x0008d00001097983 */ /* 0x002ea80000300800 */
[----:B------:R-:W2:Y:S01]  /*112f0*/  LDL.LU R6, [R1+0x3f4] ;  /* 0x0003f40001067983 */ /* 0x000ea20000300800 */
[----:B------:R-:W-:-:S02]  /*11300*/  ISETP.GT.AND P4, PT, R8, 0x1c, PT ;  /* 0x0000001c0800780c */ /* 0x000fc40003f84270 */
        /* <DEDUP_REMOVED lines=19> */
[C---:B------:R-:W-:Y:S01]  /*11440*/  IADD3 R79, P5, PT, R3.reuse, R79, RZ ;  /* 0x0000004f034f7210 */ /* 0x040fe20007fbe0ff */
        /* <DEDUP_REMOVED lines=10> */
[----:B------:R-:W-:Y:S04]  /*114f0*/  STL [R1+0x15c], R28 ;  /* 0x00015c1c01007387 */ /* 0x000fe80000100800 */
        /* <DEDUP_REMOVED lines=8> */
[----:B------:R-:W-:Y:S01]  /*11580*/  STL [R1+0x410], R44 ;  /* 0x0004102c01007387 */ /* 0x000fe20000100800 */
[----:B------:R-:W-:-:S03]  /*11590*/  @P4 LOP3.LUT R7, R7, R6, RZ, 0x3c, !PT ;  /* 0x0000000607074212 */ /* 0x000fc600078e3cff */
[----:B------:R-:W3:Y:S04]  /*115a0*/  LDL.LU R28, [R1+0x420] ;  /* 0x00042000011c7983 */ /* 0x000ee80000300800 */
[----:B------:R-:W3:Y:S04]  /*115b0*/  LDL.LU R79, [R1+0x428] ;  /* 0x00042800014f7983 */ /* 0x000ee80000300800 */
        /* <DEDUP_REMOVED lines=9> */
[----:B------:R-:W-:Y:S05]  /*11650*/  STL [R1+0x40c], R80 ;  /* 0x00040c5001007387 */ /* 0x000fea0000100800 */
[----:B0-----:R-:W-:-:S02]  /*11660*/  @P1 IMAD.MOV.U32 R6, RZ, RZ, R44 ;  /* 0x000000ffff061224 */ /* 0x001fc400078e002c */
[----:B------:R-:W-:Y:S01]  /*11670*/  @P1 IMAD.MOV.U32 R7, RZ, RZ, R80 ;  /* 0x000000ffff071224 */ /* 0x000fe200078e0050 */
[----:B------:R-:W-:-:S04]  /*11680*/  PRMT R37, RZ, 0x7610, R37 ;  /* 0x00007610ff257816 */ /* 0x000fc80000000025 */
[----:B------:R0:W4:Y:S02]  /*11690*/  @P1 LDG.E.U8 R21, desc[UR18][R6.64] ;  /* 0x0000001206151981 */ /* 0x000124000c1e1100 */
[----:B0-----:R-:W-:Y:S02]  /*116a0*/  @P2 IMAD.MOV.U32 R6, RZ, RZ, R71 ;  /* 0x000000ffff062224 */ /* 0x001fe400078e0047 */
[----:B--2---:R-:W-:-:S04]  /*116b0*/  IMAD.X R78, R5, 0x1, R78, P5 ;  /* 0x00000001054e7824 */ /* 0x004fc800028e064e */
[----:B------:R-:W-:Y:S01]  /*116c0*/  @P2 IMAD.MOV.U32 R7, RZ, RZ, R78 ;  /* 0x000000ffff072224 */ /* 0x000fe200078e004e */
[----:B---3--:R-:W-:-:S04]  /*116d0*/  IADD3 R28, P6, PT, R3, R28, RZ ;  /* 0x0000001c031c7210 */ /* 0x008fc80007fde0ff */
[----:B------:R0:W2:Y:S01]  /*116e0*/  @P2 LDG.E.U8 R37, desc[UR18][R6.64] ;  /* 0x0000001206252981 */ /* 0x0000a2000c1e1100 */
[----:B------:R-:W-:Y:S01]  /*116f0*/  IADD3 R79, P5, PT, R3, R79, RZ ;  /* 0x0000004f034f7210 */ /* 0x000fe20007fbe0ff */
[----:B0-----:R-:W-:Y:S02]  /*11700*/  IMAD.MOV.U32 R7, RZ, RZ, R28 ;  /* 0x000000ffff077224 */ /* 0x001fe400078e001c */
[----:B------:R0:W-:Y:S04]  /*11710*/  STL [R1+0x110], R88 ;  /* 0x0001105801007387 */ /* 0x0001e80000100800 */
[----:B0-----:R-:W3:Y:S04]  /*11720*/  LDL.LU R88, [R1+0x8c4] ;  /* 0x0008c40001587983 */ /* 0x001ee80000300800 */
[----:B------:R-:W2:Y:S04]  /*11730*/  LDL.LU R80, [R1+0x424] ;  /* 0x0004240001507983 */ /* 0x000ea80000300800 */
[----:B------:R-:W3:Y:S04]  /*11740*/  LDL.LU R44, [R1+0x430] ;  /* 0x00043000012c7983 */ /* 0x000ee80000300800 */
        /* <DEDUP_REMOVED lines=12> */
[----:B--2---:R-:W-:Y:S01]  /*11810*/  IMAD.X R80, R5, 0x1, R80, P5 ;  /* 0x0000000105507824 */ /* 0x004fe200028e0650 */
[----:B---3--:R-:W-:Y:S01]  /*11820*/  IADD3 R44, P5, PT, R3, R44, RZ ;  /* 0x0000002c032c7210 */ /* 0x008fe20007fbe0ff */
        /* <DEDUP_REMOVED lines=8> */
[----:B------:R-:W-:Y:S02]  /*118b0*/  @P1 IMAD.MOV.U32 R7, RZ, RZ, R80 ;  /* 0x000000ffff071224 */ /* 0x000fe400078e0050 */
[----:B0-----:R-:W3:Y:S04]  /*118c0*/  LDL.LU R80, [R1+0x43c] ;  /* 0x00043c0001507983 */ /* 0x001ee80000300800 */
[----:B------:R-:W4:Y:S04]  /*118d0*/  LDL.LU R79, [R1+0x164] ;  /* 0x00016400014f7983 */ /* 0x000f280000300800 */
        /* <DEDUP_REMOVED lines=13> */
[----:B------:R0:W-:Y:S04]  /*119b0*/  STL [R1+0x438], R71 ;  /* 0x0004384701007387 */ /* 0x0001e80000100800 */
[----:B------:R1:W2:Y:S04]  /*119c0*/  @P2 LDG.E.U8 R76, desc[UR18][R6.64] ;  /* 0x00000012064c2981 */ /* 0x0002a8000c1e1100 */
[----:B------:R-:W3:Y:S01]  /*119d0*/  LDL.LU R6, [R1+0x434] ;  /* 0x0004340001067983 */ /* 0x000ee20000300800 */
[----:B------:R-:W-:Y:S01]  /*119e0*/  ISETP.GT.AND P4, PT, R8, 0x25, PT ;  /* 0x000000250800780c */ /* 0x000fe20003f84270 */
[----:B-1----:R-:W-:Y:S01]  /*119f0*/  IMAD.MOV.U32 R7, RZ, RZ, R71 ;  /* 0x000000ffff077224 */ /* 0x002fe200078e0047 */
[----:B------:R-:W-:Y:S01]  /*11a00*/  IADD3 R78, P5, PT, R3, R78, RZ ;  /* 0x0000004e034e7210 */ /* 0x000fe20007fbe0ff */
[----:B0-----:R-:W4:Y:S04]  /*11a10*/  LDL.LU R71, [R1+0x448] ;  /* 0x0004480001477983 */ /* 0x001f280000300800 */
[----:B------:R-:W-:Y:S01]  /*11a20*/  STL [R1+0x440], R78 ;  /* 0x0004404e01007387 */ /* 0x000fe20000100800 */
        /* <DEDUP_REMOVED lines=9> */
[----:B------:R-:W-:Y:S01]  /*11ac0*/  ISETP.GT.AND P1, PT, R8, 0x26, PT ;  /* 0x000000260800780c */ /* 0x000fe20003f24270 */
[----:B------:R-:W-:Y:S01]  /*11ad0*/  IMAD.X R80, R5, 0x1, R80, P5 ;  /* 0x0000000105507824 */ /* 0x000fe200028e0650 */
[----:B------:R-:W-:-:S04]  /*11ae0*/  PRMT R0, RZ, 0x7610, R0 ;  /* 0x00007610ff007816 */ /* 0x000fc80000000000 */
[----:B------:R-:W-:Y:S01]  /*11af0*/  STL [R1+0x43c], R80 ;  /* 0x00043c5001007387 */ /* 0x000fe20000100800 */
[----:B0-----:R-:W-:-:S06]  /*11b00*/  IMAD.MOV.U32 R7, RZ, RZ, R80 ;  /* 0x000000ffff077224 */ /* 0x001fcc00078e0050 */
[----:B------:R-:W-:-:S05]  /*11b10*/  @P1 IMAD.MOV.U32 R6, RZ, RZ, R78 ;  /* 0x000000ffff061224 */ /* 0x000fca00078e004e */
[----:B------:R0:W2:Y:S04]  /*11b20*/  @P1 LDG.E.U8 R0, desc[UR18][R6.64] ;  /* 0x0000001206001981 */ /* 0x0000a8000c1e1100 */
[----:B---3--:R1:W-:Y:S04]  /*11b30*/  STL [R1+0xfc], R73 ;  /* 0x0000fc4901007387 */ /* 0x0083e80000100800 */
[----:B-1----:R-:W3:Y:S04]  /*11b40*/  LDL.LU R73, [R1+0x8b8] ;  /* 0x0008b80001497983 */ /* 0x002ee80000300800 */
[----:B------:R-:W3:Y:S04]  /*11b50*/  LDL.LU R80, [R1+0x8b4] ;  /* 0x0008b40001507983 */ /* 0x000ee80000300800 */
[----:B------:R-:W3:Y:S01]  /*11b60*/  LDL.LU R7, [R1+0x160] ;  /* 0x0001600001077983 */ /* 0x000ee20000300800 */
[----:B------:R-:W-:-:S02]  /*11b70*/  ISETP.GT.AND P2, PT, R8, 0x27, PT ;  /* 0x000000270800780c */ /* 0x000fc40003f44270 */
[----:B----4-:R-:W-:Y:S01]  /*11b80*/  IADD3 R79, P5, PT, R3, R79, RZ ;  /* 0x0000004f034f7210 */ /* 0x010fe20007fbe0ff */
[----:B------:R-:W4:Y:S01]  /*11b90*/  LDL.LU R78, [R1+0x44c] ;  /* 0x00044c00014e7983 */ /* 0x000f220000300800 */
[----:B------:R-:W-:-:S09]  /*11ba0*/  PRMT R72, RZ, 0x7610, R72 ;  /* 0x00007610ff487816 */ /* 0x000fd20000000048 */
[----:B0-----:R-:W-:Y:S01]  /*11bb0*/  @P2 IMAD.MOV.U32 R6, RZ, RZ, R79 ;  /* 0x000000ffff062224 */ /* 0x001fe200078e004f */
[----:B------:R-:W-:Y:S01]  /*11bc0*/  IADD3 R71, P6, PT, R3, R71, RZ ;  /* 0x0000004703477210 */ /* 0x000fe20007fde0ff */
[----:B------:R-:W-:Y:S04]  /*11bd0*/  STL [R1+0x164], R79 ;  /* 0x0001644f01007387 */ /* 0x000fe80000100800 */
[----:B--2---:R0:W-:Y:S04]  /*11be0*/  STL [R1+0xf8], R0 ;  /* 0x0000f80001007387 */ /* 0x0041e80000100800 */
[----:B0-----:R-:W2:Y:S01]  /*11bf0*/  LDL.LU R0, [R1+0x458] ;  /* 0x0004580001007983 */ /* 0x001ea20000300800 */
[----:B---3--:R-:W-:-:S05]  /*11c00*/  IMAD.X R7, R5, 0x1, R7, P5 ;  /* 0x0000000105077824 */ /* 0x008fca00028e0607 */
[----:B------:R0:W3:Y:S04]  /*11c10*/  @P2 LDG.E.U8 R72, desc[UR18][R6.64] ;  /* 0x0000001206482981 */ /* 0x0000e8000c1e1100 */
[----:B------:R0:W-:Y:S04]  /*11c20*/  STL [R1+0x160], R7 ;  /* 0x0001600701007387 */ /* 0x0001e80000100800 */
[----:B------:R1:W-:Y:S04]  /*11c30*/  STL [R1+0x448], R71 ;  /* 0x0004484701007387 */ /* 0x0003e80000100800 */
[----:B------:R-:W2:Y:S01]  /*11c40*/  LDL.LU R6, [R1+0x444] ;  /* 0x0004440001067983 */ /* 0x000ea20000300800 */
[----:B------:R-:W-:Y:S01]  /*11c50*/  IADD3 R76, P5, PT, R3, R76, RZ ;  /* 0x0000004c034c7210 */ /* 0x000fe20007fbe0ff */
[----:B0-----:R-:W-:-:S02]  /*11c60*/  IMAD.MOV.U32 R7, RZ, RZ, R71 ;  /* 0x000000ffff077224 */ /* 0x001fc400078e0047 */
[----:B-1----:R-:W4:Y:S04]  /*11c70*/  LDL.LU R71, [R1+0x454] ;  /* 0x0004540001477983 */ /* 0x002f280000300800 */
[----:B------:R-:W-:Y:S04]  /*11c80*/  STL [R1+0x450], R76 ;  /* 0x0004504c01007387 */ /* 0x000fe80000100800 */
[----:B------:R-:W4:Y:S01]  /*11c90*/  LDL.LU R79, [R1+0x460] ;  /* 0x00046000014f7983 */ /* 0x000f220000300800 */
[----:B------:R-:W-:-:S03]  /*11ca0*/  ISETP.GT.AND P4, PT, R8, 0x28, PT ;  /* 0x000000280800780c */ /* 0x000fc60003f84270 */
[----:B---3--:R0:W-:Y:S04]  /*11cb0*/  STL [R1+0xf4], R72 ;  /* 0x0000f44801007387 */ /* 0x0081e80000100800 */
[----:B0-----:R-:W3:Y:S01]  /*11cc0*/  LDL.LU R72, [R1+0x468] ;  /* 0x0004680001487983 */ /* 0x001ee20000300800 */
[----:B--2---:R-:W-:Y:S01]  /*11cd0*/  IMAD.X R6, R5, 0x1, R6, P6 ;  /* 0x0000000105067824 */ /* 0x004fe200030e0606 */
[----:B------:R-:W-:-:S04]  /*11ce0*/  ISETP.GT.AND P1, PT, R8, 0x29, PT ;  /* 0x000000290800780c */ /* 0x000fc80003f24270 */
[-C--:B------:R-:W-:Y:S01]  /*11cf0*/  @P4 LOP3.LUT R7, R7, R6.reuse, RZ, 0x3c, !PT ;  /* 0x0000000607074212 */ /* 0x080fe200078e3cff */
[----:B------:R0:W-:Y:S01]  /*11d00*/  STL [R1+0x444], R6 ;  /* 0x0004440601007387 */ /* 0x0001e20000100800 */
[----:B------:R-:W-:Y:S02]  /*11d10*/  PRMT R20, RZ, 0x7610, R20 ;  /* 0x00007610ff147816 */ /* 0x000fe40000000014 */
[----:B------:R-:W-:Y:S01]  /*11d20*/  ISETP.GT.AND P2, PT, R8, 0x2a, PT ;  /* 0x0000002a0800780c */ /* 0x000fe20003f44270 */
[----:B----4-:R-:W-:Y:S01]  /*11d30*/  IMAD.X R78, R5, 0x1, R78, P5 ;  /* 0x00000001054e7824 */ /* 0x010fe200028e064e */
[----:B0-----:R-:W-:-:S04]  /*11d40*/  @P4 LOP3.LUT R6, R7, R6, RZ, 0x3c, !PT ;  /* 0x0000000607064212 */ /* 0x001fc800078e3cff */
[----:B------:R-:W-:Y:S02]  /*11d50*/  @P4 LOP3.LUT R7, R7, R6, RZ, 0x3c, !PT ;  /* 0x0000000607074212 */ /* 0x000fe400078e3cff */
[----:B------:R-:W-:Y:S02]  /*11d60*/  IADD3 R0, P5, PT, R3, R0, RZ ;  /* 0x0000000003007210 */ /* 0x000fe40007fbe0ff */
[----:B------:R-:W-:Y:S01]  /*11d70*/  PRMT R36, RZ, 0x7610, R36 ;  /* 0x00007610ff247816 */ /* 0x000fe20000000024 */
[----:B------:R0:W2:Y:S02]  /*11d80*/  @P4 LDG.E.U8 R20, desc[UR18][R6.64] ;  /* 0x0000001206144981 */ /* 0x0000a4000c1e1100 */
[----:B------:R-:W-:Y:S01]  /*11d90*/  IMAD.X R71, R5, 0x1, R71, P5 ;  /* 0x0000000105477824 */ /* 0x000fe200028e0647 */
[----:B------:R-:W-:Y:S01]  /*11da0*/  PRMT R53, RZ, 0x7610, R53 ;  /* 0x00007610ff357816 */ /* 0x000fe20000000035 */
[----:B------:R1:W-:Y:S01]  /*11db0*/  STL [R1+0x44c], R78 ;  /* 0x00044c4e01007387 */ /* 0x0003e20000100800 */
[----:B------:R-:W-:Y:S01]  /*11dc0*/  IADD3 R79, P6, PT, R3, R79, RZ ;  /* 0x0000004f034f7210 */ /* 0x000fe20007fde0ff */
[----:B0-----:R-:W-:-:S02]  /*11dd0*/  @P1 IMAD.MOV.U32 R6, RZ, RZ, R76 ;  /* 0x000000ffff061224 */ /* 0x001fc400078e004c */
[----:B------:R-:W-:Y:S02]  /*11de0*/  @P1 IMAD.MOV.U32 R7, RZ, RZ, R78 ;  /* 0x000000ffff071224 */ /* 0x000fe400078e004e */
[----:B-1----:R-:W4:Y:S04]  /*11df0*/  LDL.LU R78, [R1+0x464] ;  /* 0x00046400014e7983 */ /* 0x002f280000300800 */
[----:B------:R0:W2:Y:S04]  /*11e00*/  @P1 LDG.E.U8 R36, desc[UR18][R6.64] ;  /* 0x0000001206241981 */ /* 0x0000a8000c1e1100 */
[----:B------:R-:W2:Y:S04]  /*11e10*/  LDL.LU R76, [R1+0x470] ;  /* 0x00047000014c7983 */ /* 0x000ea80000300800 */
[----:B------:R1:W-:Y:S01]  /*11e20*/  STL [R1+0x458], R0 ;  /* 0x0004580001007387 */ /* 0x0003e20000100800 */
[----:B0-----:R-:W-:-:S02]  /*11e30*/  @P2 IMAD.MOV.U32 R6, RZ, RZ, R0 ;  /* 0x000000ffff062224 */ /* 0x001fc400078e0000 */
[----:B------:R-:W-:Y:S01]  /*11e40*/  @P2 IMAD.MOV.U32 R7, RZ, RZ, R71 ;  /* 0x000000ffff072224 */ /* 0x000fe200078e0047 */
[----:B------:R0:W-:Y:S04]  /*11e50*/  STL [R1+0x454], R71 ;  /* 0x0004544701007387 */ /* 0x0001e80000100800 */
[----:B------:R0:W2:Y:S04]  /*11e60*/  @P2 LDG.E.U8 R53, desc[UR18][R6.64] ;  /* 0x0000001206352981 */ /* 0x0000a8000c1e1100 */
[----:B-1----:R-:W2:Y:S04]  /*11e70*/  LDL.LU R0, [R1+0x478] ;  /* 0x0004780001007983 */ /* 0x002ea80000300800 */
[----:B------:R1:W-:Y:S01]  /*11e80*/  STL [R1+0x460], R79 ;  /* 0x0004604f01007387 */ /* 0x0003e20000100800 */
[----:B0-----:R-:W-:-:S03]  /*11e90*/  IMAD.MOV.U32 R7, RZ, RZ, R79 ;  /* 0x000000ffff077224 */ /* 0x001fc600078e004f */
[----:B------:R-:W2:Y:S01]  /*11ea0*/  LDL.LU R71, [R1+0x16c] ;  /* 0x00016c0001477983 */ /* 0x000ea20000300800 */
[----:B---3--:R-:W-:-:S05]  /*11eb0*/  IADD3 R72, P5, PT, R3, R72, RZ ;  /* 0x0000004803487210 */ /* 0x008fca0007fbe0ff */
[----:B------:R-:W-:Y:S04]  /*11ec0*/  STL [R1+0x468], R72 ;  /* 0x0004684801007387 */ /* 0x000fe80000100800 */
[----:B-1----:R-:W3:Y:S04]  /*11ed0*/  LDL.LU R79, [R1+0x8b0] ;  /* 0x0008b000014f7983 */ /* 0x002ee80000300800 */
[----:B------:R-:W2:Y:S01]  /*11ee0*/  LDL.LU R6, [R1+0x45c] ;  /* 0x00045c0001067983 */ /* 0x000ea20000300800 */
[C---:B------:R-:W-:Y:S02]  /*11ef0*/  ISETP.GT.AND P4, PT, R8.reuse, 0x2b, PT ;  /* 0x0000002b0800780c */ /* 0x040fe40003f84270 */
[----:B------:R-:W-:-:S02]  /*11f00*/  ISETP.GT.AND P1, PT, R8, 0x2c, PT ;  /* 0x0000002c0800780c */ /* 0x000fc40003f24270 */
[----:B------:R-:W-:Y:S02]  /*11f10*/  PRMT R89, RZ, 0x7610, R89 ;  /* 0x00007610ff597816 */ /* 0x000fe40000000059 */
[----:B------:R-:W-:Y:S01]  /*11f20*/  PRMT R31, RZ, 0x7610, R31 ;  /* 0x00007610ff1f7816 */ /* 0x000fe2000000001f */
[C---:B----4-:R-:W-:Y:S02]  /*11f30*/  IMAD.X R78, R5.reuse, 0x1, R78, P5 ;  /* 0x00000001054e7824 */ /* 0x050fe400028e064e */
        /* <DEDUP_REMOVED lines=11> */
[----:B------:R-:W3:Y:S01]  /*11ff0*/  LDL.LU R7, [R1+0x46c] ;  /* 0x00046c0001077983 */ /* 0x000ee20000300800 */
[----:B------:R-:W-:-:S02]  /*12000*/  ISETP.GT.AND P2, PT, R8, 0x2d, PT ;  /* 0x0000002d0800780c */ /* 0x000fc40003f44270 */
[C---:B------:R-:W-:Y:S01]  /*12010*/  IADD3 R76, P5, PT, R3.reuse, R76, RZ ;  /* 0x0000004c034c7210 */ /* 0x040fe20007fbe0ff */
[----:B------:R-:W4:Y:S01]  /*12020*/  LDL.LU R72, [R1+0x168] ;  /* 0x0001680001487983 */ /* 0x000f220000300800 */
[----:B------:R-:W-:Y:S02]  /*12030*/  PRMT R65, RZ, 0x7610, R65 ;  /* 0x00007610ff417816 */ /* 0x000fe40000000041 */
[----:B------:R-:W-:Y:S01]  /*12040*/  IADD3 R0, P6, PT, R3, R0, RZ ;  /* 0x0000000003007210 */ /* 0x000fe20007fde0ff */
[----:B------:R-:W-:Y:S06]  /*12050*/  STL [R1+0x470], R76 ;  /* 0x0004704c01007387 */ /* 0x000fec0000100800 */
[----:B0-----:R-:W-:Y:S01]  /*12060*/  @P2 IMAD.MOV.U32 R6, RZ, RZ, R76 ;  /* 0x000000ffff062224 */ /* 0x001fe200078e004c */
[----:B--2---:R0:W-:Y:S01]  /*12070*/  STL [R1+0xe4], R31 ;  /* 0x0000e41f01007387 */ /* 0x0041e20000100800 */
[----:B---3--:R-:W-:-:S03]  /*12080*/  IMAD.X R7, R5, 0x1, R7, P5 ;  /* 0x0000000105077824 */ /* 0x008fc600028e0607 */
[----:B0-----:R-:W2:Y:S04]  /*12090*/  LDL.LU R31, [R1+0x480] ;  /* 0x00048000011f7983 */ /* 0x001ea80000300800 */
[----:B------:R0:W-:Y:S04]  /*120a0*/  STL [R1+0x46c], R7 ;  /* 0x00046c0701007387 */ /* 0x0001e80000100800 */
[----:B------:R0:W3:Y:S04]  /*120b0*/  @P2 LDG.E.U8 R65, desc[UR18][R6.64] ;  /* 0x0000001206412981 */ /* 0x0000e8000c1e1100 */
[----:B------:R-:W-:Y:S04]  /*120c0*/  STL [R1+0x478], R0 ;  /* 0x0004780001007387 */ /* 0x000fe80000100800 */
[----:B------:R-:W2:Y:S01]  /*120d0*/  LDL.LU R6, [R1+0x474] ;  /* 0x0004740001067983 */ /* 0x000ea20000300800 */
[----:B------:R-:W-:Y:S01]  /*120e0*/  ISETP.GT.AND P4, PT, R8, 0x2e, PT ;  /* 0x0000002e0800780c */ /* 0x000fe20003f84270 */
[----:B0-----:R-:W-:Y:S01]  /*120f0*/  IMAD.MOV.U32 R7, RZ, RZ, R0 ;  /* 0x000000ffff077224 */ /* 0x001fe200078e0000 */
[----:B------:R-:W-:-:S02]  /*12100*/  IADD3 R71, P5, PT, R3, R71, RZ ;  /* 0x0000004703477210 */ /* 0x000fc40007fbe0ff */
[----:B------:R-:W-:Y:S02]  /*12110*/  ISETP.GT.AND P1, PT, R8, 0x2f, PT ;  /* 0x0000002f0800780c */ /* 0x000fe40003f24270 */
[----:B------:R-:W-:Y:S01]  /*12120*/  PRMT R77, RZ, 0x7610, R77 ;  /* 0x00007610ff4d7816 */ /* 0x000fe2000000004d */
[C---:B----4-:R-:W-:Y:S01]  /*12130*/  IMAD.X R72, R5.reuse, 0x1, R72, P5 ;  /* 0x0000000105487824 */ /* 0x050fe200028e0648 */
[----:B------:R-:W-:Y:S01]  /*12140*/  PRMT R17, RZ, 0x7610, R17 ;  /* 0x00007610ff117816 */ /* 0x000fe20000000011 */
[----:B---3--:R0:W-:Y:S01]  /*12150*/  STL [R1+0xe0], R65 ;  /* 0x0000e04101007387 */ /* 0x0081e20000100800 */
[----:B--2---:R-:W-:-:S03]  /*12160*/  IMAD.X R6, R5, 0x1, R6, P6 ;  /* 0x0000000105067824 */ /* 0x004fc600030e0606 */
[----:B0-----:R-:W2:Y:S04]  /*12170*/  LDL.LU R65, [R1+0x47c] ;  /* 0x00047c0001417983 */ /* 0x001ea80000300800 */
[----:B------:R-:W-:Y:S01]  /*12180*/  STL [R1+0x16c], R71 ;  /* 0x00016c4701007387 */ /* 0x000fe20000100800 */
[----:B------:R-:W-:-:S03]  /*12190*/  @P4 LOP3.LUT R7, R7, R6, RZ, 0x3c, !PT ;  /* 0x0000000607074212 */ /* 0x000fc600078e3cff */
[----:B------:R-:W3:Y:S04]  /*121a0*/  LDL.LU R76, [R1+0x490] ;  /* 0x00049000014c7983 */ /* 0x000ee80000300800 */
[----:B------:R-:W4:Y:S04]  /*121b0*/  LDL.LU R0, [R1+0x498] ;  /* 0x0004980001007983 */ /* 0x000f280000300800 */
        /* <DEDUP_REMOVED lines=10> */
[----:B------:R-:W-:-:S09]  /*12260*/  PRMT R23, RZ, 0x7610, R23 ;  /* 0x00007610ff177816 */ /* 0x000fd20000000017 */
[----:B0-----:R-:W-:Y:S02]  /*12270*/  @P2 IMAD.MOV.U32 R6, RZ, RZ, R31 ;  /* 0x000000ffff062224 */ /* 0x001fe400078e001f */
[----:B--2---:R-:W-:-:S04]  /*12280*/  IMAD.X R65, R5, 0x1, R65, P5 ;  /* 0x0000000105417824 */ /* 0x004fc800028e0641 */
[----:B------:R-:W-:Y:S01]  /*12290*/  @P2 IMAD.MOV.U32 R7, RZ, RZ, R65 ;  /* 0x000000ffff072224 */ /* 0x000fe200078e0041 */
[----:B---3--:R-:W-:-:S04]  /*122a0*/  IADD3 R76, P6, PT, R3, R76, RZ ;  /* 0x0000004c034c7210 */ /* 0x008fc80007fde0ff */
[----:B------:R0:W2:Y:S01]  /*122b0*/  @P2 LDG.E.U8 R23, desc[UR18][R6.64] ;  /* 0x0000001206172981 */ /* 0x0000a2000c1e1100 */
[----:B----4-:R-:W-:Y:S01]  /*122c0*/  IADD3 R0, P5, PT, R3, R0, RZ ;  /* 0x0000000003007210 */ /* 0x010fe20007fbe0ff */
[----:B0-----:R-:W-:Y:S02]  /*122d0*/  IMAD.MOV.U32 R7, RZ, RZ, R76 ;  /* 0x000000ffff077224 */ /* 0x001fe400078e004c */
[----:B------:R0:W-:Y:S04]  /*122e0*/  STL [R1+0xdc], R77 ;  /* 0x0000dc4d01007387 */ /* 0x0001e80000100800 */
[----:B0-----:R-:W3:Y:S04]  /*122f0*/  LDL.LU R77, [R1+0x8a8] ;  /* 0x0008a800014d7983 */ /* 0x001ee80000300800 */
[----:B------:R-:W4:Y:S04]  /*12300*/  LDL.LU R71, [R1+0x494] ;  /* 0x0004940001477983 */ /* 0x000f280000300800 */
[----:B------:R-:W-:Y:S04]  /*12310*/  STL [R1+0x480], R31 ;  /* 0x0004801f01007387 */ /* 0x000fe80000100800 */
[----:B------:R0:W-:Y:S04]  /*12320*/  STL [R1+0xd8], R17 ;  /* 0x0000d81101007387 */ /* 0x0001e80000100800 */
[----:B0-----:R-:W2:Y:S04]  /*12330*/  LDL.LU R17, [R1+0x4a0] ;  /* 0x0004a00001117983 */ /* 0x001ea80000300800 */
[----:B------:R0:W-:Y:S04]  /*12340*/  STL [R1+0x47c], R65 ;  /* 0x00047c4101007387 */ /* 0x0001e80000100800 */
[----:B0-----:R-:W3:Y:S04]  /*12350*/  LDL.LU R65, [R1+0x49c] ;  /* 0x00049c0001417983 */ /* 0x001ee80000300800 */
[----:B------:R0:W-:Y:S04]  /*12360*/  STL [R1+0x490], R76 ;  /* 0x0004904c01007387 */ /* 0x0001e80000100800 */
[----:B------:R-:W3:Y:S04]  /*12370*/  LDL.LU R31, [R1+0x4a8] ;  /* 0x0004a800011f7983 */ /* 0x000ee80000300800 */
[----:B------:R-:W-:Y:S04]  /*12380*/  STL [R1+0x498], R0 ;  /* 0x0004980001007387 */ /* 0x000fe80000100800 */
[----:B------:R-:W3:Y:S04]  /*12390*/  LDL.LU R72, [R1+0x4b0] ;  /* 0x0004b00001487983 */ /* 0x000ee80000300800 */
[----:B0-----:R-:W3:Y:S04]  /*123a0*/  LDL.LU R76, [R1+0x8a4] ;  /* 0x0008a400014c7983 */ /* 0x001ee80000300800 */
[----:B------:R-:W3:Y:S01]  /*123b0*/  LDL.LU R6, [R1+0x48c] ;  /* 0x00048c0001067983 */ /* 0x000ee20000300800 */
[----:B------:R-:W-:-:S02]  /*123c0*/  ISETP.GT.AND P4, PT, R8, 0x31, PT ;  /* 0x000000310800780c */ /* 0x000fc40003f84270 */
[C---:B------:R-:W-:Y:S02]  /*123d0*/  ISETP.GT.AND P1, PT, R8.reuse, 0x32, PT ;  /* 0x000000320800780c */ /* 0x040fe40003f24270 */
[----:B------:R-:W-:Y:S02]  /*123e0*/  PRMT R39, RZ, 0x7610, R39 ;  /* 0x00007610ff277816 */ /* 0x000fe40000000027 */
[----:B------:R-:W-:Y:S02]  /*123f0*/  ISETP.GT.AND P2, PT, R8, 0x33, PT ;  /* 0x000000330800780c */ /* 0x000fe40003f44270 */
[----:B------:R-:W-:Y:S02]  /*12400*/  PRMT R58, RZ, 0x7610, R58 ;  /* 0x00007610ff3a7816 */ /* 0x000fe4000000003a */
[----:B------:R-:W-:Y:S01]  /*12410*/  PRMT R91, RZ, 0x7610, R91 ;  /* 0x00007610ff5b7816 */ /* 0x000fe2000000005b */
[----:B----4-:R-:W-:Y:S01]  /*12420*/  IMAD.X R71, R5, 0x1, R71, P5 ;  /* 0x0000000105477824 */ /* 0x010fe200028e0647 */
[----:B--2---:R-:W-:-:S05]  /*12430*/  IADD3 R17, P5, PT, R3, R17, RZ ;  /* 0x0000001103117210 */ /* 0x004fca0007fbe0ff */
[C---:B---3--:R-:W-:Y:S02]  /*12440*/  IMAD.X R65, R5.reuse, 0x1, R65, P5 ;  /* 0x0000000105417824 */ /* 0x048fe400028e0641 */
        /* <DEDUP_REMOVED lines=9> */
[----:B------:R-:W-:Y:S01]  /*124e0*/  @P1 IMAD.MOV.U32 R7, RZ, RZ, R71 ;  /* 0x000000ffff071224 */ /* 0x000fe200078e0047 */
[----:B------:R-:W3:Y:S01]  /*124f0*/  LDL.LU R0, [R1+0x4ac] ;  /* 0x0004ac0001007983 */ /* 0x000ee20000300800 */
[----:B------:R-:W-:-:S03]  /*12500*/  IADD3 R72, P5, PT, R3, R72, RZ ;  /* 0x0000004803487210 */ /* 0x000fc60007fbe0ff */
[----:B------:R0:W4:Y:S04]  /*12510*/  @P1 LDG.E.U8 R58, desc[UR18][R6.64] ;  /* 0x00000012063a1981 */ /* 0x000128000c1e1100 */
[----:B-1----:R-:W2:Y:S04]  /*12520*/  LDL.LU R71, [R1+0x4b8] ;  /* 0x0004b80001477983 */ /* 0x002ea80000300800 */
        /* <DEDUP_REMOVED lines=269> */
[----:B------:R-:W2:Y:S04]  /*13600*/  LDL.LU R46, [R1+0x548] ;  /* 0x00054800012e7983 */ /* 0x000ea80000300800 */
[----:B------:R0:W-:Y:S04]  /*13610*/  STL [R1+0x530], R10 ;  /* 0x0005300a01007387 */ /* 0x0001e80000100800 */
[----:B------:R-:W-:Y:S04]  /*13620*/  STL [R1+0x808], R86 ;  /* 0x0008085601007387 */ /* 0x000fe80000100800 */
[----:B------:R1:W-:Y:S04]  /*13630*/  STL [R1+0x52c], R63 ;  /* 0x00052c3f01007387 */ /* 0x0003e80000100800 */
[----:B0-----:R-:W3:Y:S04]  /*13640*/  LDL.LU R10, [R1+0x550] ;  /* 0x00055000010a7983 */ /* 0x001ee80000300800 */
[----:B------:R0:W-:Y:S04]  /*13650*/  STL [R1+0x538], R30 ;  /* 0x0005381e01007387 */ /* 0x0001e80000100800 */
[----:B-1----:R-:W3:Y:S04]  /*13660*/  LDL.LU R63, [R1+0x558] ;  /* 0x00055800013f7983 */ /* 0x002ee80000300800 */
[----:B------:R-:W-:Y:S04]  /*13670*/  STL [R1+0x540], R64 ;  /* 0x0005404001007387 */ /* 0x000fe80000100800 */
[----:B0-----:R-:W3:Y:S04]  /*13680*/  LDL.LU R30, [R1+0x874] ;  /* 0x00087400011e7983 */ /* 0x001ee80000300800 */
[----:B------:R-:W3:Y:S01]  /*13690*/  LDL.LU R6, [R1+0x534] ;  /* 0x0005340001067983 */ /* 0x000ee20000300800 */
[----:B------:R-:W-:-:S02]  /*136a0*/  ISETP.GT.AND P4, PT, R8, 0x49, PT ;  /* 0x000000490800780c */ /* 0x000fc40003f84270 */
[----:B------:R-:W-:Y:S02]  /*136b0*/  ISETP.GT.AND P1, PT, R8, 0x4a, PT ;  /* 0x0000004a0800780c */ /* 0x000fe40003f24270 */
[----:B------:R-:W-:Y:S02]  /*136c0*/  PRMT R40, RZ, 0x7610, R40 ;  /* 0x00007610ff287816 */ /* 0x000fe40000000028 */
[----:B------:R-:W-:Y:S01]  /*136d0*/  PRMT R55, RZ, 0x7610, R55 ;  /* 0x00007610ff377816 */ /* 0x000fe20000000037 */
[----:B----4-:R-:W-:Y:S01]  /*136e0*/  IMAD.X R66, R5, 0x1, R66, P5 ;  /* 0x0000000105427824 */ /* 0x010fe200028e0642 */
[----:B--2---:R-:W-:Y:S01]  /*136f0*/  IADD3 R46, P5, PT, R3, R46, RZ ;  /* 0x0000002e032e7210 */ /* 0x004fe20007fbe0ff */
[----:B---3--:R-:W-:-:S05]  /*13700*/  IMAD.X R6, R5, 0x1, R6, P6 ;  /* 0x0000000105067824 */ /* 0x008fca00030e0606 */
        /* <DEDUP_REMOVED lines=46> */
[----:B------:R-:W2:Y:S04]  /*139f0*/  @P1 LDG.E.U8 R4, desc[UR18][R6.64] ;  /* 0x0000001206041981 */ /* 0x000ea8000c1e1100 */
[----:B---3--:R0:W-:Y:S04]  /*13a00*/  STL [R1+0x6c], R54 ;  /* 0x00006c3601007387 */ /* 0x0081e80000100800 */
[----:B0-----:R-:W3:Y:S04]  /*13a10*/  LDL.LU R54, [R1+0x86c] ;  /* 0x00086c0001367983 */ /* 0x001ee80000300800 */
[----:B------:R-:W3:Y:S04]  /*13a20*/  LDL.LU R66, [R1+0x868] ;  /* 0x0008680001427983 */ /* 0x000ee80000300800 */
[----:B------:R-:W3:Y:S01]  /*13a30*/  LDL.LU R7, [R1+0x55c] ;  /* 0x00055c0001077983 */ /* 0x000ee20000300800 */
[----:B------:R-:W-:-:S02]  /*13a40*/  ISETP.GT.AND P2, PT, R8, 0x4e, PT ;  /* 0x0000004e0800780c */ /* 0x000fc40003f44270 */
[C---:B----4-:R-:W-:Y:S01]  /*13a50*/  IADD3 R64, P5, PT, R3.reuse, R64, RZ ;  /* 0x0000004003407210 */ /* 0x050fe20007fbe0ff */
[----:B------:R-:W4:Y:S01]  /*13a60*/  LDL.LU R63, [R1+0x564] ;  /* 0x00056400013f7983 */ /* 0x000f220000300800 */
[----:B------:R-:W-:Y:S02]  /*13a70*/  PRMT R15, RZ, 0x7610, R15 ;  /* 0x00007610ff0f7816 */ /* 0x000fe4000000000f */
[----:B------:R-:W-:Y:S01]  /*13a80*/  IADD3 R10, P6, PT, R3, R10, RZ ;  /* 0x0000000a030a7210 */ /* 0x000fe20007fde0ff */
[----:B------:R-:W-:Y:S04]  /*13a90*/  STL [R1+0x560], R64 ;  /* 0x0005604001007387 */ /* 0x000fe80000100800 */
[----:B--2---:R0:W-:Y:S02]  /*13aa0*/  STL [R1+0x68], R4 ;  /* 0x0000680401007387 */ /* 0x0041e40000100800 */
[----:B------:R-:W-:-:S02]  /*13ab0*/  @P2 IMAD.MOV.U32 R6, RZ, RZ, R64 ;  /* 0x000000ffff062224 */ /* 0x000fc400078e0040 */
[----:B0-----:R-:W2:Y:S01]  /*13ac0*/  LDL.LU R4, [R1+0x570] ;  /* 0x0005700001047983 */ /* 0x001ea20000300800 */
[----:B---3--:R-:W-:-:S05]  /*13ad0*/  IMAD.X R7, R5, 0x1, R7, P5 ;  /* 0x0000000105077824 */ /* 0x008fca00028e0607 */
[----:B------:R0:W-:Y:S04]  /*13ae0*/  STL [R1+0x55c], R7 ;  /* 0x00055c0701007387 */ /* 0x0001e80000100800 */
[----:B------:R0:W3:Y:S04]  /*13af0*/  @P2 LDG.E.U8 R15, desc[UR18][R6.64] ;  /* 0x00000012060f2981 */ /* 0x0000e8000c1e1100 */
[----:B------:R1:W-:Y:S04]  /*13b00*/  STL [R1+0x18c], R10 ;  /* 0x00018c0a01007387 */ /* 0x0003e80000100800 */
[----:B------:R-:W2:Y:S01]  /*13b10*/  LDL.LU R6, [R1+0x188] ;  /* 0x0001880001067983 */ /* 0x000ea20000300800 */
[----:B------:R-:W-:Y:S01]  /*13b20*/  ISETP.GT.AND P4, PT, R8, 0x4f, PT ;  /* 0x0000004f0800780c */ /* 0x000fe20003f84270 */
[----:B0-----:R-:W-:Y:S01]  /*13b30*/  IMAD.MOV.U32 R7, RZ, RZ, R10 ;  /* 0x000000ffff077224 */ /* 0x001fe200078e000a */
[----:B------:R-:W-:Y:S01]  /*13b40*/  IADD3 R61, P5, PT, R3, R61, RZ ;  /* 0x0000003d033d7210 */ /* 0x000fe20007fbe0ff */
[----:B-1----:R-:W4:Y:S04]  /*13b50*/  LDL.LU R10, [R1+0x56c] ;  /* 0x00056c00010a7983 */ /* 0x002f280000300800 */
[----:B------:R-:W-:Y:S04]  /*13b60*/  STL [R1+0x568], R61 ;  /* 0x0005683d01007387 */ /* 0x000fe80000100800 */
[----:B------:R-:W4:Y:S01]  /*13b70*/  LDL.LU R64, [R1+0x578] ;  /* 0x0005780001407983 */ /* 0x000f220000300800 */
[----:B------:R-:W-:-:S03]  /*13b80*/  PRMT R84, RZ, 0x7610, R84 ;  /* 0x00007610ff547816 */ /* 0x000fc60000000054 */
[----:B---3--:R0:W-:Y:S01]  /*13b90*/  STL [R1+0x5c], R15 ;  /* 0x00005c0f01007387 */ /* 0x0081e20000100800 */
[----:B--2---:R-:W-:-:S03]  /*13ba0*/  IMAD.X R6, R5, 0x1, R6, P6 ;  /* 0x0000000105067824 */ /* 0x004fc600030e0606 */
        /* <DEDUP_REMOVED lines=11> */
[----:B------:R1:W-:Y:S01]  /*13c60*/  STL [R1+0x564], R63 ;  /* 0x0005643f01007387 */ /* 0x0003e20000100800 */
        /* <DEDUP_REMOVED lines=11> */
[----:B---3--:R-:W-:Y:S04]  /*13d20*/  STL [R1+0x80c], R84 ;  /* 0x00080c5401007387 */ /* 0x008fe80000100800 */
[----:B-1----:R-:W2:Y:S04]  /*13d30*/  LDL.LU R63, [R1+0x57c] ;  /* 0x00057c00013f7983 */ /* 0x002ea80000300800 */
[----:B------:R-:W3:Y:S04]  /*13d40*/  LDL.LU R61, [R1+0x588] ;  /* 0x00058800013d7983 */ /* 0x000ee80000300800 */
[----:B------:R0:W-:Y:S04]  /*13d50*/  STL [R1+0x570], R4 ;  /* 0x0005700401007387 */ /* 0x0001e80000100800 */
        /* <DEDUP_REMOVED lines=11> */
[C---:B--2---:R-:W-:Y:S02]  /*13e10*/  IMAD.X R63, R5.reuse, 0x1, R63, P5 ;  /* 0x00000001053f7824 */ /* 0x044fe400028e063f */
[----:B---3--:R-:W-:-:S05]  /*13e20*/  IMAD.X R6, R5, 0x1, R6, P6 ;  /* 0x0000000105067824 */ /* 0x008fca00030e0606 */
        /* <DEDUP_REMOVED lines=8> */
[----:B-1----:R-:W3:Y:S04]  /*13eb0*/  LDL.LU R63, [R1+0x860] ;  /* 0x00086000013f7983 */ /* 0x002ee80000300800 */
        /* <DEDUP_REMOVED lines=39> */
[----:B------:R1:W-:Y:S01]  /*14130*/  STL [R1+0x594], R15 ;  /* 0x0005940f01007387 */ /* 0x0003e20000100800 */
[----:B------:R-:W-:-:S03]  /*14140*/  PRMT R82, RZ, 0x7610, R82 ;  /* 0x00007610ff527816 */ /* 0x000fc60000000052 */
[----:B-1----:R-:W4:Y:S06]  /*14150*/  LDL.LU R15, [R1+0x5a4] ;  /* 0x0005a400010f7983 */ /* 0x002f2c0000300800 */
[----:B0-----:R-:W-:Y:S01]  /*14160*/  @P2 IMAD.MOV.U32 R6, RZ, RZ, R11 ;  /* 0x000000ffff062224 */ /* 0x001fe200078e000b */
[----:B------:R-:W4:Y:S04]  /*14170*/  LDL.LU R10, [R1+0x5b0] ;  /* 0x0005b000010a7983 */ /* 0x000f280000300800 */
[----:B------:R0:W-:Y:S01]  /*14180*/  STL [R1+0x194], R11 ;  /* 0x0001940b01007387 */ /* 0x0001e20000100800 */
[----:B--2---:R-:W-:-:S04]  /*14190*/  IMAD.X R14, R5, 0x1, R14, P5 ;  /* 0x00000001050e7824 */ /* 0x004fc800028e060e */
[----:B------:R-:W-:Y:S01]  /*141a0*/  @P2 IMAD.MOV.U32 R7, RZ, RZ, R14 ;  /* 0x000000ffff072224 */ /* 0x000fe200078e000e */
[----:B---3--:R-:W-:-:S04]  /*141b0*/  IADD3 R61, P6, PT, R3, R61, RZ ;  /* 0x0000003d033d7210 */ /* 0x008fc80007fde0ff */
[----:B------:R1:W2:Y:S01]  /*141c0*/  @P2 LDG.E.U8 R82, desc[UR18][R6.64] ;  /* 0x0000001206522981 */ /* 0x0002a2000c1e1100 */
[----:B----4-:R-:W-:Y:S01]  /*141d0*/  IADD3 R4, P5, PT, R3, R4, RZ ;  /* 0x0000000403047210 */ /* 0x010fe20007fbe0ff */
[----:B-1----:R-:W-:Y:S02]  /*141e0*/  IMAD.MOV.U32 R7, RZ, RZ, R61 ;  /* 0x000000ffff077224 */ /* 0x002fe400078e003d */
[----:B------:R-:W-:Y:S04]  /*141f0*/  STL [R1+0x810], R84 ;  /* 0x0008105401007387 */ /* 0x000fe80000100800 */
[----:B------:R-:W-:Y:S04]  /*14200*/  STL [R1+0x190], R14 ;  /* 0x0001900e01007387 */ /* 0x000fe80000100800 */
[----:B0-----:R-:W3:Y:S04]  /*14210*/  LDL.LU R11, [R1+0x5ac] ;  /* 0x0005ac00010b7983 */ /* 0x001ee80000300800 */
[----:B------:R-:W-:Y:S04]  /*14220*/  STL [R1+0x5a0], R61 ;  /* 0x0005a03d01007387 */ /* 0x000fe80000100800 */
[----:B------:R0:W-:Y:S04]  /*14230*/  STL [R1+0x44], R60 ;  /* 0x0000443c01007387 */ /* 0x0001e80000100800 */
[----:B0-----:R-:W4:Y:S04]  /*14240*/  LDL.LU R60, [R1+0x5b8] ;  /* 0x0005b800013c7983 */ /* 0x001f280000300800 */
[----:B------:R-:W-:Y:S04]  /*14250*/  STL [R1+0x5a8], R4 ;  /* 0x0005a80401007387 */ /* 0x000fe80000100800 */
[----:B------:R-:W4:Y:S04]  /*14260*/  LDL.LU R14, [R1+0x5c0] ;  /* 0x0005c000010e7983 */ /* 0x000f280000300800 */
[----:B------:R-:W4:Y:S04]  /*14270*/  LDL.LU R61, [R1+0x85c] ;  /* 0x00085c00013d7983 */ /* 0x000f280000300800 */
[----:B------:R-:W4:Y:S01]  /*14280*/  LDL.LU R6, [R1+0x59c] ;  /* 0x00059c0001067983 */ /* 0x000f220000300800 */
[----:B------:R-:W-:-:S02]  /*14290*/  ISETP.GT.AND P4, PT, R8, 0x58, PT ;  /* 0x000000580800780c */ /* 0x000fc40003f84270 */
[C---:B------:R-:W-:Y:S02]  /*142a0*/  ISETP.GT.AND P1, PT, R8.reuse, 0x59, PT ;  /* 0x000000590800780c */ /* 0x040fe40003f24270 */
[----:B------:R-:W-:Y:S02]  /*142b0*/  PRMT R26, RZ, 0x7610, R26 ;  /* 0x00007610ff1a7816 */ /* 0x000fe4000000001a */
[----:B------:R-:W-:Y:S01]  /*142c0*/  ISETP.GT.AND P2, PT, R8, 0x5a, PT ;  /* 0x0000005a0800780c */ /* 0x000fe20003f44270 */
[----:B------:R-:W-:Y:S01]  /*142d0*/  IMAD.X R15, R5, 0x1, R15, P5 ;  /* 0x00000001050f7824 */ /* 0x000fe200028e060f */
[----:B------:R-:W-:Y:S02]  /*142e0*/  IADD3 R10, P5, PT, R3, R10, RZ ;  /* 0x0000000a030a7210 */ /* 0x000fe40007fbe0ff */
[----:B------:R-:W-:Y:S02]  /*142f0*/  PRMT R42, RZ, 0x7610, R42 ;  /* 0x00007610ff2a7816 */ /* 0x000fe4000000002a */
[----:B------:R-:W-:Y:S01]  /*14300*/  PRMT R70, RZ, 0x7610, R70 ;  /* 0x00007610ff467816 */ /* 0x000fe20000000046 */
[----:B--2---:R-:W-:Y:S01]  /*14310*/  STL [R1+0x814], R82 ;  /* 0x0008145201007387 */ /* 0x004fe20000100800 */
[----:B---3--:R-:W-:-:S02]  /*14320*/  IMAD.X R11, R5, 0x1, R11, P5 ;  /* 0x00000001050b7824 */ /* 0x008fc400028e060b */
[----:B----4-:R-:W-:-:S05]  /*14330*/  IMAD.X R6, R5, 0x1, R6, P6 ;  /* 0x0000000105067824 */ /* 0x010fca00030e0606 */
        /* <DEDUP_REMOVED lines=26> */
[----:B------:R-:W-:Y:S02]  /*144e0*/  ISETP.GT.AND P1, PT, R8, 0x5c, PT ;  /* 0x0000005c0800780c */ /* 0x000fe40003f24270 */
[----:B------:R-:W-:Y:S02]  /*144f0*/  PRMT R84, RZ, 0x7610, R84 ;  /* 0x00007610ff547816 */ /* 0x000fe40000000054 */
[----:B------:R-:W-:Y:S01]  /*14500*/  PRMT R48, RZ, 0x7610, R48 ;  /* 0x00007610ff307816 */ /* 0x000fe20000000030 */
[C---:B---3--:R-:W-:Y:S02]  /*14510*/  IMAD.X R4, R5.reuse, 0x1, R4, P5 ;  /* 0x0000000105047824 */ /* 0x048fe400028e0604 */
[----:B--2---:R-:W-:-:S05]  /*14520*/  IMAD.X R6, R5, 0x1, R6, P6 ;  /* 0x0000000105067824 */ /* 0x004fca00030e0606 */
[-C--:B------:R-:W-:Y:S01]  /*14530*/  @P4 LOP3.LUT R7, R7, R6.reuse, RZ, 0x3c, !PT ;  /* 0x0000000607074212 */ /* 0x080fe200078e3cff */
[----:B------:R0:W-:Y:S03]  /*14540*/  STL [R1+0x5b4], R6 ;  /* 0x0005b40601007387 */ /* 0x0001e60000100800 */
[----:B0-----:R-:W-:-:S04]  /*14550*/  @P4 LOP3.LUT R6, R7, R6, RZ, 0x3c, !PT ;  /* 0x0000000607064212 */ /* 0x001fc800078e3cff */
[----:B------:R-:W-:-:S05]  /*14560*/  @P4 LOP3.LUT R7, R7, R6, RZ, 0x3c, !PT ;  /* 0x0000000607074212 */ /* 0x000fca00078e3cff */
[----:B------:R0:W2:Y:S02]  /*14570*/  @P4 LDG.E.U8 R84, desc[UR18][R6.64] ;  /* 0x0000001206544981 */ /* 0x0000a4000c1e1100 */
[----:B0-----:R-:W-:Y:S02]  /*14580*/  @P1 IMAD.MOV.U32 R6, RZ, RZ, R14 ;  /* 0x000000ffff061224 */ /* 0x001fe400078e000e */
[----:B------:R-:W-:-:S05]  /*14590*/  @P1 IMAD.MOV.U32 R7, RZ, RZ, R4 ;  /* 0x000000ffff071224 */ /* 0x000fca00078e0004 */
[----:B------:R-:W3:Y:S01]  /*145a0*/  @P1 LDG.E.U8 R48, desc[UR18][R6.64] ;  /* 0x0000001206301981 */ /* 0x000ee2000c1e1100 */
[----:B------:R-:W-:-:S03]  /*145b0*/  IADD3 R15, P5, PT, R3, R15, RZ ;  /* 0x0000000f030f7210 */ /* 0x000fc60007fbe0ff */
[----:B------:R0:W-:Y:S04]  /*145c0*/  STL [R1+0x5bc], R4 ;  /* 0x0005bc0401007387 */ /* 0x0001e80000100800 */
[----:B--2---:R-:W-:Y:S04]  /*145d0*/  STL [R1+0x84c], R84 ;  /* 0x00084c5401007387 */ /* 0x004fe80000100800 */
[----:B0-----:R-:W2:Y:S04]  /*145e0*/  LDL.LU R4, [R1+0x854] ;  /* 0x0008540001047983 */ /* 0x001ea80000300800 */
[----:B------:R-:W2:Y:S04]  /*145f0*/  LDL.LU R14, [R1+0x198] ;  /* 0x00019800010e7983 */ /* 0x000ea80000300800 */
[----:B---3--:R0:W-:Y:S04]  /*14600*/  STL [R1+0x28], R48 ;  /* 0x0000283001007387 */ /* 0x0081e80000100800 */
[----:B0-----:R-:W3:Y:S04]  /*14610*/  LDL.LU R48, [R1+0x850] ;  /* 0x0008500001307983 */ /* 0x001ee80000300800 */
[----:B------:R0:W-:Y:S04]  /*14620*/  STL [R1+0x5c8], R15 ;  /* 0x0005c80f01007387 */ /* 0x0001e80000100800 */
[----:B------:R-:W2:Y:S01]  /*14630*/  LDL.LU R6, [R1+0x5c4] ;  /* 0x0005c40001067983 */ /* 0x000ea20000300800 */
[----:B------:R-:W-:Y:S01]  /*14640*/  ISETP.GT.AND P2, PT, R8, 0x5d, PT ;  /* 0x0000005d0800780c */ /* 0x000fe20003f44270 */
[----:B------:R-:W-:-:S02]  /*14650*/  IMAD.MOV.U32 R7, RZ, RZ, R15 ;  /* 0x000000ffff077224 */ /* 0x000fc400078e000f */
[----:B0-----:R-:W3:Y:S01]  /*14660*/  LDL.LU R15, [R1+0x5d8] ;  /* 0x0005d800010f7983 */ /* 0x001ee20000300800 */
[----:B------:R-:W-:Y:S02]  /*14670*/  PRMT R84, RZ, 0x7610, R84 ;  /* 0x00007610ff547816 */ /* 0x000fe40000000054 */
[----:B------:R-:W-:Y:S01]  /*14680*/  IADD3 R10, P6, PT, R3, R10, RZ ;  /* 0x0000000a030a7210 */ /* 0x000fe20007fde0ff */
[----:B--2---:R-:W-:-:S06]  /*14690*/  IMAD.X R6, R5, 0x1, R6, P5 ;  /* 0x0000000105067824 */ /* 0x004fcc00028e0606 */
        /* <DEDUP_REMOVED lines=23> */
[----:B------:R-:W-:Y:S02]  /*14810*/  PRMT R68, RZ, 0x7610, R68 ;  /* 0x00007610ff447816 */ /* 0x000fe40000000044 */
[----:B------:R-:W-:Y:S02]  /*14820*/  IADD3 R15, P5, PT, R3, R15, RZ ;  /* 0x0000000f030f7210 */ /* 0x000fe40007fbe0ff */
[----:B------:R-:W-:Y:S07]  /*14830*/  STL [R1+0x198], R14 ;  /* 0x0001980e01007387 */ /* 0x000fee0000100800 */
[----:B0-----:R-:W-:-:S02]  /*14840*/  @P1 IMAD.MOV.U32 R6, RZ, RZ, R11 ;  /* 0x000000ffff061224 */ /* 0x001fc400078e000b */
[----:B------:R-:W-:-:S05]  /*14850*/  @P1 IMAD.MOV.U32 R7, RZ, RZ, R14 ;  /* 0x000000ffff071224 */ /* 0x000fca00078e000e */
[----:B------:R-:W3:Y:S04]  /*14860*/  @P1 LDG.E.U8 R68, desc[UR18][R6.64] ;  /* 0x0000001206441981 */ /* 0x000ee8000c1e1100 */
[----:B--2---:R0:W-:Y:S04]  /*14870*/  STL [R1+0x818], R86 ;  /* 0x0008185601007387 */ /* 0x0041e80000100800 */
[----:B0-----:R-:W2:Y:S04]  /*14880*/  LDL.LU R86, [R1+0x5dc] ;  /* 0x0005dc0001567983 */ /* 0x001ea80000300800 */
[----:B------:R-:W4:Y:S04]  /*14890*/  LDL.LU R14, [R1+0x5e4] ;  /* 0x0005e400010e7983 */ /* 0x000f280000300800 */
[----:B------:R0:W-:Y:S04]  /*148a0*/  STL [R1+0x5d8], R15 ;  /* 0x0005d80f01007387 */ /* 0x0001e80000100800 */
[----:B------:R-:W4:Y:S04]  /*148b0*/  LDL.LU R11, [R1+0x5f0] ;  /* 0x0005f000010b7983 */ /* 0x000f280000300800 */
[----:B------:R-:W4:Y:S01]  /*148c0*/  LDL.LU R7, [R1+0x5d4] ;  /* 0x0005d40001077983 */ /* 0x000f220000300800 */
[----:B------:R-:W-:-:S02]  /*148d0*/  ISETP.GT.AND P2, PT, R8, 0x60, PT ;  /* 0x000000600800780c */ /* 0x000fc40003f44270 */
[----:B------:R-:W-:Y:S02]  /*148e0*/  ISETP.GT.AND P4, PT, R8, 0x61, PT ;  /* 0x000000610800780c */ /* 0x000fe40003f84270 */
[----:B------:R-:W-:Y:S01]  /*148f0*/  IADD3 R84, P6, PT, R3, R84, RZ ;  /* 0x0000005403547210 */ /* 0x000fe20007fde0ff */
[----:B---3--:R1:W-:Y:S01]  /*14900*/  STL [R1+0x81c], R68 ;  /* 0x00081c4401007387 */ /* 0x0083e20000100800 */
[----:B------:R-:W-:-:S07]  /*14910*/  PRMT R29, RZ, 0x7610, R29 ;  /* 0x00007610ff1d7816 */ /* 0x000fce000000001d */
[----:B------:R-:W-:Y:S02]  /*14920*/  @P2 IMAD.MOV.U32 R6, RZ, RZ, R15 ;  /* 0x000000ffff062224 */ /* 0x000fe400078e000f */
[C---:B--2---:R-:W-:Y:S02]  /*14930*/  IMAD.X R86, R5.reuse, 0x1, R86, P6 ;  /* 0x0000000105567824 */ /* 0x044fe400030e0656 */
[----:B----4-:R-:W-:Y:S01]  /*14940*/  IMAD.X R7, R5, 0x1, R7, P5 ;  /* 0x0000000105077824 */ /* 0x010fe200028e0607 */
[----:B------:R-:W-:-:S04]  /*14950*/  IADD3 R10, P5, PT, R3, R10, RZ ;  /* 0x0000000a030a7210 */ /* 0x000fc80007fbe0ff */
[----:B------:R-:W-:Y:S01]  /*14960*/  STL [R1+0x5d4], R7 ;  /* 0x0005d40701007387 */ /* 0x000fe20000100800 */
[----:B------:R-:W-:-:S03]  /*14970*/  IMAD.X R14, R5, 0x1, R14, P5 ;  /* 0x00000001050e7824 */ /* 0x000fc600028e060e */
[----:B0-----:R-:W2:Y:S04]  /*14980*/  LDL.LU R15, [R1+0x5ec] ;  /* 0x0005ec00010f7983 */ /* 0x001ea80000300800 */
[----:B------:R0:W-:Y:S04]  /*14990*/  STL [R1+0x5e0], R84 ;  /* 0x0005e05401007387 */ /* 0x0001e80000100800 */
[----:B-1----:R-:W3:Y:S04]  /*149a0*/  LDL.LU R68, [R1+0x5f8] ;  /* 0x0005f80001447983 */ /* 0x002ee80000300800 */
[----:B------:R-:W-:Y:S04]  /*149b0*/  STL [R1+0x5e8], R10 ;  /* 0x0005e80a01007387 */ /* 0x000fe80000100800 */
[----:B------:R1:W4:Y:S04]  /*149c0*/  @P2 LDG.E.U8 R29, desc[UR18][R6.64] ;  /* 0x00000012061d2981 */ /* 0x000328000c1e1100 */
[----:B------:R-:W-:Y:S04]  /*149d0*/  STL [R1+0x5dc], R86 ;  /* 0x0005dc5601007387 */ /* 0x000fe80000100800 */
[----:B------:R0:W-:Y:S01]  /*149e0*/  STL [R1+0x5e4], R14 ;  /* 0x0005e40e01007387 */ /* 0x0001e20000100800 */
[----:B-1----:R-:W-:-:S03]  /*149f0*/  @P4 IMAD.MOV.U32 R6, RZ, RZ, R84 ;  /* 0x000000ffff064224 */ /* 0x002fc600078e0054 */
[----:B0-----:R-:W4:Y:S01]  /*14a00*/  LDL.LU R84, [R1+0x5f4] ;  /* 0x0005f40001547983 */ /* 0x001f220000300800 */
[C---:B------:R-:W-:Y:S01]  /*14a10*/  ISETP.GT.AND P1, PT, R8.reuse, 0x62, PT ;  /* 0x000000620800780c */ /* 0x040fe20003f24270 */
[----:B------:R-:W-:Y:S01]  /*14a20*/  @P4 IMAD.MOV.U32 R7, RZ, RZ, R86 ;  /* 0x000000ffff074224 */ /* 0x000fe200078e0056 */
[----:B------:R-:W-:Y:S02]  /*14a30*/  PRMT R45, RZ, 0x7610, R45 ;  /* 0x00007610ff2d7816 */ /* 0x000fe4000000002d */
[----:B------:R-:W-:Y:S02]  /*14a40*/  ISETP.GT.AND P2, PT, R8, 0x63, PT ;  /* 0x000000630800780c */ /* 0x000fe40003f44270 */
[----:B------:R-:W-:Y:S02]  /*14a50*/  PRMT R74, RZ, 0x7610, R74 ;  /* 0x00007610ff4a7816 */ /* 0x000fe4000000004a */
[----:B------:R0:W4:Y:S01]  /*14a60*/  @P4 LDG.E.U8 R45, desc[UR18][R6.64] ;  /* 0x00000012062d4981 */ /* 0x000122000c1e1100 */
[----:B------:R-:W-:-:S02]  /*14a70*/  IADD3 R11, P4, PT, R3, R11, RZ ;  /* 0x0000000b030b7210 */ /* 0x000fc40007f9e0ff */
[----:B------:R-:W-:Y:S02]  /*14a80*/  ISETP.GT.AND P5, PT, R8, 0x64, PT ;  /* 0x000000640800780c */ /* 0x000fe40003fa4270 */
[----:B0-----:R-:W-:Y:S02]  /*14a90*/  @P1 IMAD.MOV.U32 R6, RZ, RZ, R10 ;  /* 0x000000ffff061224 */ /* 0x001fe400078e000a */
[----:B------:R-:W-:Y:S01]  /*14aa0*/  @P1 IMAD.MOV.U32 R7, RZ, RZ, R14 ;  /* 0x000000ffff071224 */ /* 0x000fe200078e000e */
[----:B------:R-:W-:Y:S01]  /*14ab0*/  PRMT R82, RZ, 0x7610, R82 ;  /* 0x00007610ff527816 */ /* 0x000fe20000000052 */
[----:B------:R-:W4:Y:S04]  /*14ac0*/  LDL.LU R14, [R1+0x5fc] ;  /* 0x0005fc00010e7983 */ /* 0x000f280000300800 */
[----:B------:R0:W4:Y:S01]  /*14ad0*/  @P1 LDG.E.U8 R74, desc[UR18][R6.64] ;  /* 0x00000012064a1981 */ /* 0x000122000c1e1100 */
[----:B------:R-:W-:-:S03]  /*14ae0*/  PRMT R9, RZ, 0x7610, R9 ;  /* 0x00007610ff097816 */ /* 0x000fc60000000009 */
[----:B------:R-:W4:Y:S01]  /*14af0*/  LDL.LU R10, [R1+0x600] ;  /* 0x00060000010a7983 */ /* 0x000f220000300800 */
[----:B0-----:R-:W-:Y:S02]  /*14b00*/  @P2 IMAD.MOV.U32 R6, RZ, RZ, R11 ;  /* 0x000000ffff062224 */ /* 0x001fe400078e000b */
[----:B--2---:R-:W-:-:S04]  /*14b10*/  IMAD.X R15, R5, 0x1, R15, P4 ;  /* 0x00000001050f7824 */ /* 0x004fc800020e060f */
[----:B------:R-:W-:Y:S01]  /*14b20*/  @P2 IMAD.MOV.U32 R7, RZ, RZ, R15 ;  /* 0x000000ffff072224 */ /* 0x000fe200078e000f */
[----:B---3--:R-:W-:-:S04]  /*14b30*/  IADD3 R68, P1, PT, R3, R68, RZ ;  /* 0x0000004403447210 */ /* 0x008fc80007f3e0ff */
[----:B------:R0:W2:Y:S02]  /*14b40*/  @P2 LDG.E.U8 R82, desc[UR18][R6.64] ;  /* 0x0000001206522981 */ /* 0x0000a4000c1e1100 */
[----:B0-----:R-:W-:Y:S02]  /*14b50*/  @P5 IMAD.MOV.U32 R6, RZ, RZ, R68 ;  /* 0x000000ffff065224 */ /* 0x001fe400078e0044 */
[----:B----4-:R-:W-:-:S04]  /*14b60*/  IMAD.X R84, R5, 0x1, R84, P1 ;  /* 0x0000000105547824 */ /* 0x010fc800008e0654 */
[----:B------:R-:W-:-:S05]  /*14b70*/  @P5 IMAD.MOV.U32 R7, RZ, RZ, R84 ;  /* 0x000000ffff075224 */ /* 0x000fca00078e0054 */
[----:B------:R0:W3:Y:S04]  /*14b80*/  @P5 LDG.E.U8 R9, desc[UR18][R6.64] ;  /* 0x0000001206095981 */ /* 0x0000e8000c1e1100 */
[----:B------:R-:W-:Y:S04]  /*14b90*/  STL [R1+0x5f0], R11 ;  /* 0x0005f00b01007387 */ /* 0x000fe80000100800 */
[----:B------:R1:W-:Y:S04]  /*14ba0*/  STL [R1+0x5ec], R15 ;  /* 0x0005ec0f01007387 */ /* 0x0003e80000100800 */
[----:B-1----:R-:W4:Y:S04]  /*14bb0*/  LDL.LU R15, [R1+0x484] ;  /* 0x00048400010f7983 */ /* 0x002f280000300800 */
[----:B------:R-:W2:Y:S01]  /*14bc0*/  LDL.LU R11, [R1+0x488] ;  /* 0x00048800010b7983 */ /* 0x000ea20000300800 */
[----:B------:R-:W-:-:S02]  /*14bd0*/  ISETP.GT.AND P2, PT, R8, 0x65, PT ;  /* 0x000000650800780c */ /* 0x000fc40003f44270 */
[----:B------:R-:W-:Y:S01]  /*14be0*/  IADD3 R10, P1, PT, R3, R10, RZ ;  /* 0x0000000a030a7210 */ /* 0x000fe20007f3e0ff */
[----:B------:R-:W-:Y:S04]  /*14bf0*/  STL [R1+0x5f8], R68 ;  /* 0x0005f84401007387 */ /* 0x000fe80000100800 */
[----:B------:R-:W-:Y:S01]  /*14c00*/  STL [R1+0x5f4], R84 ;  /* 0x0005f45401007387 */ /* 0x000fe20000100800 */
[----:B------:R-:W-:Y:S01]  /*14c10*/  IMAD.X R14, R5, 0x1, R14, P1 ;  /* 0x00000001050e7824 */ /* 0x000fe200008e060e */
[----:B------:R-:W-:-:S04]  /*14c20*/  PRMT R92, RZ, 0x7610, R92 ;  /* 0x00007610ff5c7816 */ /* 0x000fc8000000005c */
[----:B0-----:R-:W-:Y:S02]  /*14c30*/  @P2 IMAD.MOV.U32 R6, RZ, RZ, R10 ;  /* 0x000000ffff062224 */ /* 0x001fe400078e000a */
[----:B------:R-:W-:-:S05]  /*14c40*/  @P2 IMAD.MOV.U32 R7, RZ, RZ, R14 ;  /* 0x000000ffff072224 */ /* 0x000fca00078e000e */
[----:B------:R0:W4:Y:S04]  /*14c50*/  @P2 LDG.E.U8 R92, desc[UR18][R6.64] ;  /* 0x00000012065c2981 */ /* 0x000128000c1e1100 */
[----:B---3--:R1:W-:Y:S04]  /*14c60*/  STL [R1+0x4], R9 ;  /* 0x0000040901007387 */ /* 0x0083e80000100800 */
[----:B-1----:R-:W3:Y:S04]  /*14c70*/  LDL.LU R9, [R1+0x1a4] ;  /* 0x0001a40001097983 */ /* 0x002ee80000300800 */
[----:B------:R-:W-:Y:S04]  /*14c80*/  STL [R1+0x600], R10 ;  /* 0x0006000a01007387 */ /* 0x000fe80000100800 */
[----:B------:R1:W-:Y:S04]  /*14c90*/  STL [R1+0x5fc], R14 ;  /* 0x0005fc0e01007387 */ /* 0x0003e80000100800 */
[----:B-1----:R-:W3:Y:S01]  /*14ca0*/  LDL.LU R14, [R1+0x1a0] ;  /* 0x0001a000010e7983 */ /* 0x002ee20000300800 */
[----:B------:R-:W-:-:S02]  /*14cb0*/  ISETP.GT.AND P2, PT, R8, 0x66, PT ;  /* 0x000000660800780c */ /* 0x000fc40003f44270 */
[----:B--2---:R-:W-:Y:S01]  /*14cc0*/  IADD3 R11, P1, PT, R3, R11, RZ ;  /* 0x0000000b030b7210 */ /* 0x004fe20007f3e0ff */
[----:B------:R-:W2:Y:S01]  /*14cd0*/  LDL.LU R10, [R1+0x608] ;  /* 0x00060800010a7983 */ /* 0x000ea20000300800 */
[----:B------:R-:W-:-:S03]  /*14ce0*/  PRMT R90, RZ, 0x7610, R90 ;  /* 0x00007610ff5a7816 */ /* 0x000fc6000000005a */
[----:B----4-:R-:W-:-:S06]  /*14cf0*/  IMAD.X R15, R5, 0x1, R15, P1 ;  /* 0x00000001050f7824 */ /* 0x010fcc00008e060f */
[----:B0-----:R-:W-:Y:S02]  /*14d00*/  @P2 IMAD.MOV.U32 R6, RZ, RZ, R11 ;  /* 0x000000ffff062224 */ /* 0x001fe400078e000b */
[----:B------:R-:W-:-:S05]  /*14d10*/  @P2 IMAD.MOV.U32 R7, RZ, RZ, R15 ;  /* 0x000000ffff072224 */ /* 0x000fca00078e000f */
[----:B------:R0:W4:Y:S01]  /*14d20*/  @P2 LDG.E.U8 R90, desc[UR18][R6.64] ;  /* 0x00000012065a2981 */ /* 0x000122000c1e1100 */
[----:B------:R-:W-:Y:S02]  /*14d30*/  ISETP.GT.AND P2, PT, R8, 0x67, PT ;  /* 0x000000670800780c */ /* 0x000fe40003f44270 */
[----:B------:R-:W-:Y:S01]  /*14d40*/  PRMT R88, RZ, 0x7610, R88 ;  /* 0x00007610ff587816 */ /* 0x000fe20000000058 */
[----:B------:R-:W-:Y:S04]  /*14d50*/  STL [R1+0x834], R92 ;  /* 0x0008345c01007387 */ /* 0x000fe80000100800 */
[----:B------:R1:W-:Y:S04]  /*14d60*/  STL [R1+0x488], R11 ;  /* 0x0004880b01007387 */ /* 0x0003e80000100800 */
[----:B------:R0:W-:Y:S04]  /*14d70*/  STL [R1+0x484], R15 ;  /* 0x0004840f01007387 */ /* 0x0001e80000100800 */
[----:B-1----:R-:W2:Y:S04]  /*14d80*/  LDL.LU R11, [R1+0x604] ;  /* 0x00060400010b7983 */ /* 0x002ea80000300800 */
[----:B------:R-:W2:Y:S04]  /*14d90*/  LDL.LU R68, [R1+0x60c] ;  /* 0x00060c0001447983 */ /* 0x000ea80000300800 */
[----:B0-----:R-:W2:Y:S01]  /*14da0*/  LDL.LU R15, [R1+0x610] ;  /* 0x00061000010f7983 */ /* 0x001ea20000300800 */
[----:B---3--:R-:W-:-:S05]  /*14db0*/  IADD3 R9, P1, PT, R3, R9, RZ ;  /* 0x0000000903097210 */ /* 0x008fca0007f3e0ff */
[----:B------:R-:W-:Y:S02]  /*14dc0*/  @P2 IMAD.MOV.U32 R6, RZ, RZ, R9 ;  /* 0x000000ffff062224 */ /* 0x000fe400078e0009 */
[----:B------:R-:W-:-:S04]  /*14dd0*/  IMAD.X R14, R5, 0x1, R14, P1 ;  /* 0x00000001050e7824 */ /* 0x000fc800008e060e */
[----:B------:R-:W-:-:S05]  /*14de0*/  @P2 IMAD.MOV.U32 R7, RZ, RZ, R14 ;  /* 0x000000ffff072224 */ /* 0x000fca00078e000e */
[----:B------:R0:W3:Y:S01]  /*14df0*/  @P2 LDG.E.U8 R88, desc[UR18][R6.64] ;  /* 0x0000001206582981 */ /* 0x0000e2000c1e1100 */
[----:B------:R-:W-:-:S03]  /*14e00*/  ISETP.GT.AND P2, PT, R8, 0x68, PT ;  /* 0x000000680800780c */ /* 0x000fc60003f44270 */
[----:B----4-:R-:W-:Y:S04]  /*14e10*/  STL [R1+0x820], R90 ;  /* 0x0008205a01007387 */ /* 0x010fe80000100800 */
[----:B------:R-:W-:Y:S04]  /*14e20*/  STL [R1+0x1a4], R9 ;  /* 0x0001a40901007387 */ /* 0x000fe80000100800 */
[----:B------:R1:W-:Y:S01]  /*14e30*/  STL [R1+0x1a0], R14 ;  /* 0x0001a00e01007387 */ /* 0x0003e20000100800 */
[----:B--2---:R-:W-:-:S03]  /*14e40*/  IADD3 R10, P1, PT, R3, R10, RZ ;  /* 0x0000000a030a7210 */ /* 0x004fc60007f3e0ff */
[----:B-1----:R-:W2:Y:S04]  /*14e50*/  LDL.LU R14, [R1+0x614] ;  /* 0x00061400010e7983 */ /* 0x002ea80000300800 */
[----:B------:R-:W4:Y:S01]  /*14e60*/  LDL.LU R9, [R1+0x618] ;  /* 0x0006180001097983 */ /* 0x000f220000300800 */
[----:B------:R-:W-:Y:S01]  /*14e70*/  IMAD.X R11, R5, 0x1, R11, P1 ;  /* 0x00000001050b7824 */ /* 0x000fe200008e060b */
[----:B------:R-:W-:Y:S01]  /*14e80*/  PRMT R28, RZ, 0x7610, R28 ;  /* 0x00007610ff1c7816 */ /* 0x000fe2000000001c */
[----:B0-----:R-:W-:Y:S02]  /*14e90*/  @P2 IMAD.MOV.U32 R6, RZ, RZ, R10 ;  /* 0x000000ffff062224 */ /* 0x001fe400078e000a */
[----:B------:R-:W-:Y:S01]  /*14ea0*/  @P2 IMAD.MOV.U32 R7, RZ, RZ, R11 ;  /* 0x000000ffff072224 */ /* 0x000fe200078e000b */
[----:B------:R-:W-:-:S04]  /*14eb0*/  IADD3 R15, P1, PT, R3, R15, RZ ;  /* 0x0000000f030f7210 */ /* 0x000fc80007f3e0ff */
[----:B------:R0:W2:Y:S01]  /*14ec0*/  @P2 LDG.E.U8 R28, desc[UR18][R6.64] ;  /* 0x00000012061c2981 */ /* 0x0000a2000c1e1100 */
[----:B------:R-:W-:Y:S01]  /*14ed0*/  ISETP.GT.AND P2, PT, R8, 0x69, PT ;  /* 0x000000690800780c */ /* 0x000fe20003f44270 */
[----:B------:R-:W-:-:S12]  /*14ee0*/  IMAD.X R68, R5, 0x1, R68, P1 ;  /* 0x0000000105447824 */ /* 0x000fd800008e0644 */
[----:B0-----:R-:W-:Y:S02]  /*14ef0*/  @P2 IMAD.MOV.U32 R7, RZ, RZ, R68 ;  /* 0x000000ffff072224 */ /* 0x001fe400078e0044 */
[----:B------:R-:W-:Y:S01]  /*14f00*/  @P2 IMAD.MOV.U32 R6, RZ, RZ, R15 ;  /* 0x000000ffff062224 */ /* 0x000fe200078e000f */
[----:B---3--:R-:W-:Y:S04]  /*14f10*/  STL [R1+0x824], R88 ;  /* 0x0008245801007387 */ /* 0x008fe80000100800 */
[----:B------:R-:W-:Y:S04]  /*14f20*/  STL [R1+0x608], R10 ;  /* 0x0006080a01007387 */ /* 0x000fe80000100800 */
[----:B------:R0:W-:Y:S04]  /*14f30*/  STL [R1+0x604], R11 ;  /* 0x0006040b01007387 */ /* 0x0001e80000100800 */
[----:B0-----:R-:W3:Y:S04]  /*14f40*/  LDL.LU R11, [R1+0x61c] ;  /* 0x00061c00010b7983 */ /* 0x001ee80000300800 */
[----:B------:R-:W3:Y:S04]  /*14f50*/  LDL.LU R10, [R1+0x620] ;  /* 0x00062000010a7983 */ /* 0x000ee80000300800 */
[----:B------:R-:W-:Y:S04]  /*14f60*/  STL [R1+0x610], R15 ;  /* 0x0006100f01007387 */ /* 0x000fe80000100800 */
[----:B------:R0:W-:Y:S04]  /*14f70*/  STL [R1+0x60c], R68 ;  /* 0x00060c4401007387 */ /* 0x0001e80000100800 */
[----:B0-----:R-:W3:Y:S04]  /*14f80*/  LDL.LU R68, [R1+0x624] ;  /* 0x0006240001447983 */ /* 0x001ee80000300800 */
[----:B------:R-:W3:Y:S01]  /*14f90*/  LDL.LU R15, [R1+0x628] ;  /* 0x00062800010f7983 */ /* 0x000ee20000300800 */
[----:B------:R-:W-:-:S06]  /*14fa0*/  PRMT R44, RZ, 0x7610, R44 ;  /* 0x00007610ff2c7816 */ /* 0x000fcc000000002c */
[----:B------:R0:W3:Y:S01]  /*14fb0*/  @P2 LDG.E.U8 R44, desc[UR18][R6.64] ;  /* 0x00000012062c2981 */ /* 0x0000e2000c1e1100 */
[----:B------:R-:W-:Y:S02]  /*14fc0*/  ISETP.GT.AND P2, PT, R8, 0x6a, PT ;  /* 0x0000006a0800780c */ /* 0x000fe40003f44270 */
[----:B----4-:R-:W-:Y:S02]  /*14fd0*/  IADD3 R9, P1, PT, R3, R9, RZ ;  /* 0x0000000903097210 */ /* 0x010fe40007f3e0ff */
[----:B------:R-:W-:-:S03]  /*14fe0*/  PRMT R73, RZ, 0x7610, R73 ;  /* 0x00007610ff497816 */ /* 0x000fc60000000049 */
[----:B--2---:R-:W-:-:S06]  /*14ff0*/  IMAD.X R14, R5, 0x1, R14, P1 ;  /* 0x00000001050e7824 */ /* 0x004fcc00008e060e */
[----:B0-----:R-:W-:Y:S02]  /*15000*/  @P2 IMAD.MOV.U32 R6, RZ, RZ, R9 ;  /* 0x000000ffff062224 */ /* 0x001fe400078e0009 */
[----:B------:R-:W-:-:S05]  /*15010*/  @P2 IMAD.MOV.U32 R7, RZ, RZ, R14 ;  /* 0x000000ffff072224 */ /* 0x000fca00078e000e */
[----:B------:R0:W2:Y:S01]  /*15020*/  @P2 LDG.E.U8 R73, desc[UR18][R6.64] ;  /* 0x0000001206492981 */ /* 0x0000a2000c1e1100 */
[----:B------:R-:W-:Y:S02]  /*15030*/  ISETP.GT.AND P2, PT, R8, 0x6b, PT ;  /* 0x0000006b0800780c */ /* 0x000fe40003f44270 */
[----:B------:R-:W-:Y:S01]  /*15040*/  PRMT R80, RZ, 0x7610, R80 ;  /* 0x00007610ff507816 */ /* 0x000fe20000000050 */
[----:B------:R-:W-:Y:S04]  /*15050*/  STL [R1+0x618], R9 ;  /* 0x0006180901007387 */ /* 0x000fe80000100800 */
[----:B------:R1:W-:Y:S01]  /*15060*/  STL [R1+0x614], R14 ;  /* 0x0006140e01007387 */ /* 0x0003e20000100800 */
[----:B------:R-:W-:-:S03]  /*15070*/  PRMT R79, RZ, 0x7610, R79 ;  /* 0x00007610ff4f7816 */ /* 0x000fc6000000004f */
[----:B-1----:R-:W4:Y:S04]  /*15080*/  LDL.LU R14, [R1+0x62c] ;  /* 0x00062c00010e7983 */ /* 0x002f280000300800 */
[----:B------:R-:W2:Y:S01]  /*15090*/  LDL.LU R9, [R1+0x630] ;  /* 0x0006300001097983 */ /* 0x000ea20000300800 */
[----:B---3--:R-:W-:-:S05]  /*150a0*/  IADD3 R10, P1, PT, R3, R10, RZ ;  /* 0x0000000a030a7210 */ /* 0x008fca0007f3e0ff */
[----:B------:R-:W-:Y:S02]  /*150b0*/  IMAD.X R11, R5, 0x1, R11, P1 ;  /* 0x00000001050b7824 */ /* 0x000fe400008e060b */
[----:B0-----:R-:W-:Y:S02]  /*150c0*/  @P2 IMAD.MOV.U32 R6, RZ, RZ, R10 ;  /* 0x000000ffff062224 */ /* 0x001fe400078e000a */
[----:B------:R-:W-:-:S05]  /*150d0*/  @P2 IMAD.MOV.U32 R7, RZ, RZ, R11 ;  /* 0x000000ffff072224 */ /* 0x000fca00078e000b */
[----:B------:R0:W3:Y:S01]  /*150e0*/  @P2 LDG.E.U8 R80, desc[UR18][R6.64] ;  /* 0x0000001206502981 */ /* 0x0000e2000c1e1100 */
[----:B------:R-:W-:Y:S02]  /*150f0*/  ISETP.GT.AND P2, PT, R8, 0x6c, PT ;  /* 0x0000006c0800780c */ /* 0x000fe40003f44270 */
[----:B------:R-:W-:-:S05]  /*15100*/  IADD3 R15, P1, PT, R3, R15, RZ ;  /* 0x0000000f030f7210 */ /* 0x000fca0007f3e0ff */
[----:B------:R-:W-:-:S06]  /*15110*/  IMAD.X R68, R5, 0x1, R68, P1 ;  /* 0x0000000105447824 */ /* 0x000fcc00008e0644 */
[----:B0-----:R-:W-:Y:S02]  /*15120*/  @P2 IMAD.MOV.U32 R6, RZ, RZ, R15 ;  /* 0x000000ffff062224 */ /* 0x001fe400078e000f */
[----:B------:R-:W-:-:S05]  /*15130*/  @P2 IMAD.MOV.U32 R7, RZ, RZ, R68 ;  /* 0x000000ffff072224 */ /* 0x000fca00078e0044 */
[----:B------:R0:W3:Y:S04]  /*15140*/  @P2 LDG.E.U8 R79, desc[UR18][R6.64] ;  /* 0x00000012064f2981 */ /* 0x0000e8000c1e1100 */
[----:B------:R-:W-:Y:S04]  /*15150*/  STL [R1+0x620], R10 ;  /* 0x0006200a01007387 */ /* 0x000fe80000100800 */
[----:B------:R1:W-:Y:S04]  /*15160*/  STL [R1+0x61c], R11 ;  /* 0x00061c0b01007387 */ /* 0x0003e80000100800 */
[----:B-1----:R-:W3:Y:S04]  /*15170*/  LDL.LU R11, [R1+0x1a8] ;  /* 0x0001a800010b7983 */ /* 0x002ee80000300800 */
[----:B------:R-:W3:Y:S01]  /*15180*/  LDL.LU R10, [R1+0x1ac] ;  /* 0x0001ac00010a7983 */ /* 0x000ee20000300800 */
[----:B------:R-:W-:-:S03]  /*15190*/  ISETP.GT.AND P2, PT, R8, 0x6d, PT ;  /* 0x0000006d0800780c */ /* 0x000fc60003f44270 */
[----:B------:R1:W-:Y:S01]  /*151a0*/  STL [R1+0x628], R15 ;  /* 0x0006280f01007387 */ /* 0x0003e20000100800 */
[----:B------:R-:W-:-:S03]  /*151b0*/  PRMT R78, RZ, 0x7610, R78 ;  /* 0x00007610ff4e7816 */ /* 0x000fc6000000004e */
[----:B------:R0:W-:Y:S01]  /*151c0*/  STL [R1+0x624], R68 ;  /* 0x0006244401007387 */ /* 0x0001e20000100800 */
[----:B--2---:R-:W-:-:S03]  /*151d0*/  IADD3 R9, P1, PT, R3, R9, RZ ;  /* 0x0000000903097210 */ /* 0x004fc60007f3e0ff */
[----:B-1----:R-:W2:Y:S02]  /*151e0*/  LDL.LU R15, [R1+0x1b4] ;  /* 0x0001b400010f7983 */ /* 0x002ea40000300800 */
[----:B----4-:R-:W-:Y:S02]  /*151f0*/  IMAD.X R14, R5, 0x1, R14, P1 ;  /* 0x00000001050e7824 */ /* 0x010fe400008e060e */
[----:B0-----:R-:W-:Y:S02]  /*15200*/  @P2 IMAD.MOV.U32 R6, RZ, RZ, R9 ;  /* 0x000000ffff062224 */ /* 0x001fe400078e0009 */
[----:B------:R-:W-:-:S05]  /*15210*/  @P2 IMAD.MOV.U32 R7, RZ, RZ, R14 ;  /* 0x000000ffff072224 */ /* 0x000fca00078e000e */
[----:B------:R0:W4:Y:S01]  /*15220*/  @P2 LDG.E.U8 R78, desc[UR18][R6.64] ;  /* 0x00000012064e2981 */ /* 0x000122000c1e1100 */
[----:B------:R-:W-:Y:S02]  /*15230*/  ISETP.GT.AND P2, PT, R8, 0x6e, PT ;  /* 0x0000006e0800780c */ /* 0x000fe40003f44270 */
[----:B------:R-:W-:Y:S01]  /*15240*/  PRMT R77, RZ, 0x7610, R77 ;  /* 0x00007610ff4d7816 */ /* 0x000fe2000000004d */
[----:B---3--:R-:W-:Y:S04]  /*15250*/  STL [R1+0x844], R79 ;  /* 0x0008444f01007387 */ /* 0x008fe80000100800 */
[----:B------:R1:W-:Y:S04]  /*15260*/  STL [R1+0x630], R9 ;  /* 0x0006300901007387 */ /* 0x0003e80000100800 */
[----:B------:R-:W-:Y:S04]  /*15270*/  STL [R1+0x62c], R14 ;  /* 0x00062c0e01007387 */ /* 0x000fe80000100800 */
[----:B------:R-:W3:Y:S01]  /*15280*/  LDL.LU R68, [R1+0x1b0] ;  /* 0x0001b00001447983 */ /* 0x000ee20000300800 */
[----:B------:R-:W-:-:S03]  /*15290*/  PRMT R76, RZ, 0x7610, R76 ;  /* 0x00007610ff4c7816 */ /* 0x000fc6000000004c */
[----:B-1----:R-:W3:Y:S01]  /*152a0*/  LDL.LU R9, [R1+0x638] ;  /* 0x0006380001097983 */ /* 0x002ee20000300800 */
[----:B------:R-:W-:-:S05]  /*152b0*/  IADD3 R10, P1, PT, R3, R10, RZ ;  /* 0x0000000a030a7210 */ /* 0x000fca0007f3e0ff */
[----:B------:R-:W-:Y:S02]  /*152c0*/  IMAD.X R11, R5, 0x1, R11, P1 ;  /* 0x00000001050b7824 */ /* 0x000fe400008e060b */
[----:B0-----:R-:W-:Y:S02]  /*152d0*/  @P2 IMAD.MOV.U32 R6, RZ, RZ, R10 ;  /* 0x000000ffff062224 */ /* 0x001fe400078e000a */
[----:B------:R-:W-:-:S05]  /*152e0*/  @P2 IMAD.MOV.U32 R7, RZ, RZ, R11 ;  /* 0x000000ffff072224 */ /* 0x000fca00078e000b */
[----:B------:R0:W3:Y:S01]  /*152f0*/  @P2 LDG.E.U8 R77, desc[UR18][R6.64] ;  /* 0x00000012064d2981 */ /* 0x0000e2000c1e1100 */
[----:B------:R-:W-:Y:S02]  /*15300*/  ISETP.GT.AND P2, PT, R8, 0x6f, PT ;  /* 0x0000006f0800780c */ /* 0x000fe40003f44270 */
[----:B--2---:R-:W-:Y:S01]  /*15310*/  IADD3 R15, P1, PT, R3, R15, RZ ;  /* 0x0000000f030f7210 */ /* 0x004fe20007f3e0ff */
[----:B----4-:R-:W-:Y:S10]  /*15320*/  STL [R1+0x838], R78 ;  /* 0x0008384e01007387 */ /* 0x010ff40000100800 */
[----:B0-----:R-:W-:Y:S01]  /*15330*/  @P2 IMAD.MOV.U32 R6, RZ, RZ, R15 ;  /* 0x000000ffff062224 */ /* 0x001fe200078e000f */
[----:B------:R0:W-:Y:S04]  /*15340*/  STL [R1+0x1ac], R10 ;  /* 0x0001ac0a01007387 */ /* 0x0001e80000100800 */
[----:B------:R1:W-:Y:S04]  /*15350*/  STL [R1+0x1a8], R11 ;  /* 0x0001a80b01007387 */ /* 0x0003e80000100800 */
[----:B0-----:R-:W2:Y:S04]  /*15360*/  LDL.LU R10, [R1+0x634] ;  /* 0x00063400010a7983 */ /* 0x001ea80000300800 */
[----:B------:R-:W4:Y:S04]  /*15370*/  LDL.LU R14, [R1+0x63c] ;  /* 0x00063c00010e7983 */ /* 0x000f280000300800 */
[----:B-1----:R-:W4:Y:S01]  /*15380*/  LDL.LU R11, [R1+0x640] ;  /* 0x00064000010b7983 */ /* 0x002f220000300800 */
[----:B---3--:R-:W-:-:S04]  /*15390*/  IMAD.X R68, R5, 0x1, R68, P1 ;  /* 0x0000000105447824 */ /* 0x008fc800008e0644 */
[----:B------:R-:W-:-:S05]  /*153a0*/  @P2 IMAD.MOV.U32 R7, RZ, RZ, R68 ;  /* 0x000000ffff072224 */ /* 0x000fca00078e0044 */
[----:B------:R0:W3:Y:S04]  /*153b0*/  @P2 LDG.E.U8 R76, desc[UR18][R6.64] ;  /* 0x00000012064c2981 */ /* 0x0000e8000c1e1100 */
[----:B------:R-:W-:Y:S04]  /*153c0*/  STL [R1+0x828], R77 ;  /* 0x0008284d01007387 */ /* 0x000fe80000100800 */
[----:B------:R-:W-:Y:S04]  /*153d0*/  STL [R1+0x1b4], R15 ;  /* 0x0001b40f01007387 */ /* 0x000fe80000100800 */
[----:B------:R1:W-:Y:S04]  /*153e0*/  STL [R1+0x1b0], R68 ;  /* 0x0001b04401007387 */ /* 0x0003e80000100800 */
[----:B-1----:R-:W3:Y:S04]  /*153f0*/  LDL.LU R68, [R1+0x644] ;  /* 0x0006440001447983 */ /* 0x002ee80000300800 */
[----:B------:R-:W3:Y:S01]  /*15400*/  LDL.LU R15, [R1+0x648] ;  /* 0x00064800010f7983 */ /* 0x000ee20000300800 */
[----:B------:R-:W-:-:S02]  /*15410*/  ISETP.GT.AND P2, PT, R8, 0x70, PT ;  /* 0x000000700800780c */ /* 0x000fc40003f44270 */
[----:B------:R-:W-:Y:S02]  /*15420*/  IADD3 R9, P1, PT, R3, R9, RZ ;  /* 0x0000000903097210 */ /* 0x000fe40007f3e0ff */
[----:B------:R-:W-:-:S03]  /*15430*/  PRMT R31, RZ, 0x7610, R31 ;  /* 0x00007610ff1f7816 */ /* 0x000fc6000000001f */
[----:B--2---:R-:W-:-:S06]  /*15440*/  IMAD.X R10, R5, 0x1, R10, P1 ;  /* 0x00000001050a7824 */ /* 0x004fcc00008e060a */
[----:B0-----:R-:W-:Y:S02]  /*15450*/  @P2 IMAD.MOV.U32 R6, RZ, RZ, R9 ;  /* 0x000000ffff062224 */ /* 0x001fe400078e0009 */
[----:B------:R-:W-:-:S05]  /*15460*/  @P2 IMAD.MOV.U32 R7, RZ, RZ, R10 ;  /* 0x000000ffff072224 */ /* 0x000fca00078e000a */
[----:B------:R0:W2:Y:S01]  /*15470*/  @P2 LDG.E.U8 R31, desc[UR18][R6.64] ;  /* 0x00000012061f2981 */ /* 0x0000a2000c1e1100 */
[----:B------:R-:W-:Y:S02]  /*15480*/  ISETP.GT.AND P2, PT, R8, 0x71, PT ;  /* 0x000000710800780c */ /* 0x000fe40003f44270 */
[----:B----4-:R-:W-:Y:S02]  /*15490*/  IADD3 R11, P1, PT, R3, R11, RZ ;  /* 0x0000000b030b7210 */ /* 0x010fe40007f3e0ff */
[----:B------:R-:W-:-:S03]  /*154a0*/  PRMT R47, RZ, 0x7610, R47 ;  /* 0x00007610ff2f7816 */ /* 0x000fc6000000002f */
[----:B------:R-:W-:-:S06]  /*154b0*/  IMAD.X R14, R5, 0x1, R14, P1 ;  /* 0x00000001050e7824 */ /* 0x000fcc00008e060e */
[----:B0-----:R-:W-:Y:S02]  /*154c0*/  @P2 IMAD.MOV.U32 R6, RZ, RZ, R11 ;  /* 0x000000ffff062224 */ /* 0x001fe400078e000b */
[----:B------:R-:W-:-:S05]  /*154d0*/  @P2 IMAD.MOV.U32 R7, RZ, RZ, R14 ;  /* 0x000000ffff072224 */ /* 0x000fca00078e000e */
[----:B------:R0:W4:Y:S01]  /*154e0*/  @P2 LDG.E.U8 R47, desc[UR18][R6.64] ;  /* 0x00000012062f2981 */ /* 0x000122000c1e1100 */
[----:B------:R-:W-:Y:S02]  /*154f0*/  ISETP.GT.AND P2, PT, R8, RZ, PT ;  /* 0x000000ff0800720c */ /* 0x000fe40003f44270 */
[----:B------:R-:W-:Y:S02]  /*15500*/  IADD3 R0, P1, PT, R3, R0, RZ ;  /* 0x0000000003007210 */ /* 0x000fe40007f3e0ff */
[----:B------:R-:W-:-:S03]  /*15510*/  PRMT R17, RZ, 0x7610, R17 ;  /* 0x00007610ff117816 */ /* 0x000fc60000000011 */
[----:B------:R-:W-:-:S06]  /*15520*/  IMAD.X R2, R5, 0x1, R2, P1 ;  /* 0x0000000105027824 */ /* 0x000fcc00008e0602 */
[----:B0-----:R-:W-:Y:S02]  /*15530*/  @P2 IMAD.MOV.U32 R6, RZ, RZ, R0 ;  /* 0x000000ffff062224 */ /* 0x001fe400078e0000 */
[----:B------:R-:W-:-:S05]  /*15540*/  @P2 IMAD.MOV.U32 R7, RZ, RZ, R2 ;  /* 0x000000ffff072224 */ /* 0x000fca00078e0002 */
[----:B------:R0:W2:Y:S01]  /*15550*/  @P2 LDG.E.U8 R17, desc[UR18][R6.64] ;  /* 0x0000001206112981 */ /* 0x0000a2000c1e1100 */
[----:B------:R-:W-:-:S03]  /*15560*/  ISETP.GT.AND P2, PT, R8, 0x72, PT ;  /* 0x000000720800780c */ /* 0x000fc60003f44270 */
[----:B---3--:R-:W-:Y:S04]  /*15570*/  STL [R1+0x82c], R76 ;  /* 0x00082c4c01007387 */ /* 0x008fe80000100800 */
[----:B------:R-:W-:Y:S04]  /*15580*/  STL [R1+0x638], R9 ;  /* 0x0006380901007387 */ /* 0x000fe80000100800 */
[----:B------:R1:W-:Y:S04]  /*15590*/  STL [R1+0x634], R10 ;  /* 0x0006340a01007387 */ /* 0x0003e80000100800 */
[----:B-1----:R-:W3:Y:S04]  /*155a0*/  LDL.LU R10, [R1+0x64c] ;  /* 0x00064c00010a7983 */ /* 0x002ee80000300800 */
[----:B------:R-:W2:Y:S04]  /*155b0*/  LDL.LU R9, [R1+0x650] ;  /* 0x0006500001097983 */ /* 0x000ea80000300800 */
[----:B------:R-:W-:Y:S04]  /*155c0*/  STL [R1+0x640], R11 ;  /* 0x0006400b01007387 */ /* 0x000fe80000100800 */
[----:B------:R1:W-:Y:S04]  /*155d0*/  STL [R1+0x63c], R14 ;  /* 0x00063c0e01007387 */ /* 0x0003e80000100800 */
[----:B-1----:R-:W4:Y:S04]  /*155e0*/  LDL.LU R14, [R1+0x654] ;  /* 0x00065400010e7983 */ /* 0x002f280000300800 */
[----:B------:R-:W4:Y:S01]  /*155f0*/  LDL.LU R11, [R1+0x658] ;  /* 0x00065800010b7983 */ /* 0x000f220000300800 */
[----:B------:R-:W-:-:S03]  /*15600*/  IADD3 R15, P1, PT, R3, R15, RZ ;  /* 0x0000000f030f7210 */ /* 0x000fc60007f3e0ff */
[----:B------:R-:W-:Y:S02]  /*15610*/  STL [R1+0x83c], R0 ;  /* 0x00083c0001007387 */ /* 0x000fe40000100800 */
[----:B------:R-:W-:Y:S02]  /*15620*/  IMAD.X R68, R5, 0x1, R68, P1 ;  /* 0x0000000105447824 */ /* 0x000fe400008e0644 */
[----:B------:R-:W-:Y:S01]  /*15630*/  STL [R1+0x830], R2 ;  /* 0x0008300201007387 */ /* 0x000fe20000100800 */
[----:B0-----:R-:W-:-:S03]  /*15640*/  @P2 IMAD.MOV.U32 R6, RZ, RZ, R15 ;  /* 0x000000ffff062224 */ /* 0x001fc600078e000f */
[----:B------:R0:W-:Y:S04]  /*15650*/  STL [R1+0x648], R15 ;  /* 0x0006480f01007387 */ /* 0x0001e80000100800 */
[----:B------:R-:W-:Y:S04]  /*15660*/  STL [R1+0x644], R68 ;  /* 0x0006444401007387 */ /* 0x000fe80000100800 */
[----:B0-----:R-:W4:Y:S04]  /*15670*/  LDL.LU R15, [R1+0x65c] ;  /* 0x00065c00010f7983 */ /* 0x001f280000300800 */
[----:B------:R-:W4:Y:S01]  /*15680*/  LDL.LU R0, [R1+0x660] ;  /* 0x0006600001007983 */ /* 0x000f220000300800 */
[----:B------:R-:W-:Y:S01]  /*15690*/  PRMT R65, RZ, 0x7610, R65 ;  /* 0x00007610ff417816 */ /* 0x000fe20000000041 */
[----:B------:R-:W-:-:S05]  /*156a0*/  @P2 IMAD.MOV.U32 R7, RZ, RZ, R68 ;  /* 0x000000ffff072224 */ /* 0x000fca00078e0044 */
[----:B------:R0:W4:Y:S01]  /*156b0*/  @P2 LDG.E.U8 R65, desc[UR18][R6.64] ;  /* 0x0000001206412981 */ /* 0x000122000c1e1100 */
[----:B------:R-:W-:Y:S02]  /*156c0*/  ISETP.GT.AND P2, PT, R8, 0x73, PT ;  /* 0x000000730800780c */ /* 0x000fe40003f44270 */
[----:B------:R-:W-:Y:S02]  /*156d0*/  PRMT R75, RZ, 0x7610, R75 ;  /* 0x00007610ff4b7816 */ /* 0x000fe4000000004b */
[----:B------:R-:W-:Y:S02]  /*156e0*/  PRMT R72, RZ, 0x7610, R72 ;  /* 0x00007610ff487816 */ /* 0x000fe40000000048 */
[----:B------:R-:W-:Y:S02]  /*156f0*/  PRMT R71, RZ, 0x7610, R71 ;  /* 0x00007610ff477816 */ /* 0x000fe40000000047 */
[----:B--2---:R-:W-:-:S05]  /*15700*/  IADD3 R9, P1, PT, R3, R9, RZ ;  /* 0x0000000903097210 */ /* 0x004fca0007f3e0ff */
[----:B---3--:R-:W-:Y:S02]  /*15710*/  IMAD.X R10, R5, 0x1, R10, P1 ;  /* 0x00000001050a7824 */ /* 0x008fe400008e060a */
[----:B0-----:R-:W-:Y:S02]  /*15720*/  @P2 IMAD.MOV.U32 R6, RZ, RZ, R9 ;  /* 0x000000ffff062224 */ /* 0x001fe400078e0009 */
[----:B------:R-:W-:-:S05]  /*15730*/  @P2 IMAD.MOV.U32 R7, RZ, RZ, R10 ;  /* 0x000000ffff072224 */ /* 0x000fca00078e000a */
[----:B------:R0:W2:Y:S01]  /*15740*/  @P2 LDG.E.U8 R75, desc[UR18][R6.64] ;  /* 0x00000012064b2981 */ /* 0x0000a2000c1e1100 */
[----:B------:R-:W-:Y:S02]  /*15750*/  ISETP.GT.AND P2, PT, R8, 0x74, PT ;  /* 0x000000740800780c */ /* 0x000fe40003f44270 */
[----:B----4-:R-:W-:-:S05]  /*15760*/  IADD3 R11, P1, PT, R3, R11, RZ ;  /* 0x0000000b030b7210 */ /* 0x010fca0007f3e0ff */
[----:B------:R-:W-:-:S06]  /*15770*/  IMAD.X R14, R5, 0x1, R14, P1 ;  /* 0x00000001050e7824 */ /* 0x000fcc00008e060e */
[----:B0-----:R-:W-:Y:S02]  /*15780*/  @P2 IMAD.MOV.U32 R6, RZ, RZ, R11 ;  /* 0x000000ffff062224 */ /* 0x001fe400078e000b */
[----:B------:R-:W-:-:S05]  /*15790*/  @P2 IMAD.MOV.U32 R7, RZ, RZ, R14 ;  /* 0x000000ffff072224 */ /* 0x000fca00078e000e */
[----:B------:R0:W3:Y:S01]  /*157a0*/  @P2 LDG.E.U8 R72, desc[UR18][R6.64] ;  /* 0x0000001206482981 */ /* 0x0000e2000c1e1100 */
[----:B------:R-:W-:-:S03]  /*157b0*/  ISETP.GT.AND P2, PT, R8, 0x75, PT ;  /* 0x000000750800780c */ /* 0x000fc60003f44270 */
[----:B------:R-:W-:Y:S04]  /*157c0*/  STL [R1+0x650], R9 ;  /* 0x0006500901007387 */ /* 0x000fe80000100800 */
[----:B------:R1:W-:Y:S01]  /*157d0*/  STL [R1+0x64c], R10 ;  /* 0x00064c0a01007387 */ /* 0x0003e20000100800 */
[----:B------:R-:W-:-:S05]  /*157e0*/  IADD3 R0, P1, PT, R3, R0, RZ ;  /* 0x0000000003007210 */ /* 0x000fca0007f3e0ff */
[----:B------:R-:W-:Y:S01]  /*157f0*/  IMAD.X R15, R5, 0x1, R15, P1 ;  /* 0x00000001050f7824 */ /* 0x000fe200008e060f */
[----:B-1----:R-:W4:Y:S01]  /*15800*/  LDL.LU R10, [R1+0x1b8] ;  /* 0x0001b800010a7983 */ /* 0x002f220000300800 */
[----:B0-----:R-:W-:-:S03]  /*15810*/  @P2 IMAD.MOV.U32 R6, RZ, RZ, R0 ;  /* 0x000000ffff062224 */ /* 0x001fc600078e0000 */
[----:B------:R-:W2:Y:S01]  /*15820*/  LDL.LU R9, [R1+0x1bc] ;  /* 0x0001bc0001097983 */ /* 0x000ea20000300800 */
[----:B------:R-:W-:-:S05]  /*15830*/  @P2 IMAD.MOV.U32 R7, RZ, RZ, R15 ;  /* 0x000000ffff072224 */ /* 0x000fca00078e000f */
[----:B------:R-:W4:Y:S04]  /*15840*/  @P2 LDG.E.U8 R71, desc[UR18][R6.64] ;  /* 0x0000001206472981 */ /* 0x000f28000c1e1100 */
[----:B------:R-:W-:Y:S04]  /*15850*/  STL [R1+0x658], R11 ;  /* 0x0006580b01007387 */ /* 0x000fe80000100800 */
[----:B------:R0:W-:Y:S04]  /*15860*/  STL [R1+0x654], R14 ;  /* 0x0006540e01007387 */ /* 0x0001e80000100800 */
[----:B0-----:R-:W4:Y:S04]  /*15870*/  LDL.LU R14, [R1+0x1c0] ;  /* 0x0001c000010e7983 */ /* 0x001f280000300800 */
[----:B------:R-:W4:Y:S04]  /*15880*/  LDL.LU R2, [R1+0x1c4] ;  /* 0x0001c40001027983 */ /* 0x000f280000300800 */
[----:B------:R-:W4:Y:S01]  /*15890*/  LDL.LU R11, [R1+0x664] ;  /* 0x00066400010b7983 */ /* 0x000f220000300800 */
[----:B------:R-:W-:-:S03]  /*158a0*/  ISETP.GT.AND P2, PT, R8, 0x76, PT ;  /* 0x000000760800780c */ /* 0x000fc60003f44270 */
[----:B---3--:R-:W-:Y:S04]  /*158b0*/  STL [R1+0x848], R72 ;  /* 0x0008484801007387 */ /* 0x008fe80000100800 */
[----:B------:R0:W-:Y:S04]  /*158c0*/  STL [R1+0x660], R0 ;  /* 0x0006600001007387 */ /* 0x0001e80000100800 */
[----:B------:R-:W-:Y:S04]  /*158d0*/  STL [R1+0x65c], R15 ;  /* 0x00065c0f01007387 */ /* 0x000fe80000100800 */
[----:B0-----:R-:W3:Y:S01]  /*158e0*/  LDL.LU R0, [R1+0x668] ;  /* 0x0006680001007983 */ /* 0x001ee20000300800 */
[----:B--2---:R-:W-:-:S05]  /*158f0*/  IADD3 R9, P1, PT, R3, R9, RZ ;  /* 0x0000000903097210 */ /* 0x004fca0007f3e0ff */
[----:B----4-:R-:W-:Y:S01]  /*15900*/  IMAD.X R10, R5, 0x1, R10, P1 ;  /* 0x00000001050a7824 */ /* 0x010fe200008e060a */
[----:B------:R-:W-:Y:S01]  /*15910*/  STL [R1+0x840], R71 ;  /* 0x0008404701007387 */ /* 0x000fe20000100800 */
[----:B------:R-:W-:Y:S02]  /*15920*/  @P2 IMAD.MOV.U32 R6, RZ, RZ, R9 ;  /* 0x000000ffff062224 */ /* 0x000fe400078e0009 */
[----:B------:R-:W-:Y:S01]  /*15930*/  @P2 IMAD.MOV.U32 R7, RZ, RZ, R10 ;  /* 0x000000ffff072224 */ /* 0x000fe200078e000a */
[----:B------:R-:W-:Y:S04]  /*15940*/  STL [R1+0x1bc], R9 ;  /* 0x0001bc0901007387 */ /* 0x000fe80000100800 */
[----:B------:R0:W-:Y:S04]  /*15950*/  STL [R1+0x1b8], R10 ;  /* 0x0001b80a01007387 */ /* 0x0001e80000100800 */
[----:B0-----:R-:W2:Y:S04]  /*15960*/  LDL.LU R10, [R1+0x66c] ;  /* 0x00066c00010a7983 */ /* 0x001ea80000300800 */
[----:B------:R-:W4:Y:S01]  /*15970*/  LDL.LU R9, [R1+0x670] ;  /* 0x0006700001097983 */ /* 0x000f220000300800 */
[----:B------:R-:W-:-:S02]  /*15980*/  PRMT R69, RZ, 0x7610, R69 ;  /* 0x00007610ff457816 */ /* 0x000fc40000000045 */
[----:B------:R-:W-:-:S04]  /*15990*/  IADD3 R2, P1, PT, R3, R2, RZ ;  /* 0x0000000203027210 */ /* 0x000fc80007f3e0ff */
[----:B------:R0:W2:Y:S01]  /*159a0*/  @P2 LDG.E.U8 R69, desc[UR18][R6.64] ;  /* 0x0000001206452981 */ /* 0x0000a2000c1e1100 */
[----:B------:R-:W-:Y:S01]  /*159b0*/  ISETP.GT.AND P2, PT, R8, 0x77, PT ;  /* 0x000000770800780c */ /* 0x000fe20003f44270 */
[----:B------:R-:W-:Y:S02]  /*159c0*/  IMAD.X R14, R5, 0x1, R14, P1 ;  /* 0x00000001050e7824 */ /* 0x000fe400008e060e */
[----:B------:R-:W-:Y:S04]  /*159d0*/  STL [R1+0x1c4], R2 ;  /* 0x0001c40201007387 */ /* 0x000fe80000100800 */
[----:B------:R1:W-:Y:S06]  /*159e0*/  STL [R1+0x1c0], R14 ;  /* 0x0001c00e01007387 */ /* 0x0003ec0000100800 */
[----:B0-----:R-:W-:-:S02]  /*159f0*/  @P2 IMAD.MOV.U32 R7, RZ, RZ, R14 ;  /* 0x000000ffff072224 */ /* 0x001fc400078e000e */
[----:B------:R-:W-:Y:S01]  /*15a00*/  @P2 IMAD.MOV.U32 R6, RZ, RZ, R2 ;  /* 0x000000ffff062224 */ /* 0x000fe200078e0002 */
[----:B-1----:R-:W2:Y:S04]  /*15a10*/  LDL.LU R14, [R1+0x674] ;  /* 0x00067400010e7983 */ /* 0x002ea80000300800 */
[----:B------:R-:W2:Y:S01]  /*15a20*/  LDL.LU R2, [R1+0x678] ;  /* 0x0006780001027983 */ /* 0x000ea20000300800 */
[----:B------:R-:W-:-:S06]  /*15a30*/  PRMT R67, RZ, 0x7610, R67 ;  /* 0x00007610ff437816 */ /* 0x000fcc0000000043 */
[----:B------:R0:W2:Y:S01]  /*15a40*/  @P2 LDG.E.U8 R67, desc[UR18][R6.64] ;  /* 0x0000001206432981 */ /* 0x0000a2000c1e1100 */
[----:B------:R-:W-:Y:S02]  /*15a50*/  ISETP.GT.AND P2, PT, R8, 0x78, PT ;  /* 0x000000780800780c */ /* 0x000fe40003f44270 */
[----:B------:R-:W-:Y:S02]  /*15a60*/  PRMT R30, RZ, 0x7610, R30 ;  /* 0x00007610ff1e7816 */ /* 0x000fe4000000001e */
[----:B---3--:R-:W-:-:S05]  /*15a70*/  IADD3 R0, P1, PT, R3, R0, RZ ;  /* 0x0000000003007210 */ /* 0x008fca0007f3e0ff */
[----:B------:R-:W-:Y:S01]  /*15a80*/  IMAD.X R11, R5, 0x1, R11, P1 ;  /* 0x00000001050b7824 */ /* 0x000fe200008e060b */
[----:B------:R-:W-:Y:S04]  /*15a90*/  STL [R1+0x668], R0 ;  /* 0x0006680001007387 */ /* 0x000fe80000100800 */
[----:B------:R1:W-:Y:S04]  /*15aa0*/  STL [R1+0x664], R11 ;  /* 0x0006640b01007387 */ /* 0x0003e80000100800 */
[----:B------:R-:W3:Y:S04]  /*15ab0*/  LDL.LU R68, [R1+0x67c] ;  /* 0x00067c0001447983 */ /* 0x000ee80000300800 */
[----:B------:R-:W3:Y:S01]  /*15ac0*/  LDL.LU R15, [R1+0x680] ;  /* 0x00068000010f7983 */ /* 0x000ee20000300800 */
[----:B0-----:R-:W-:-:S02]  /*15ad0*/  @P2 IMAD.MOV.U32 R6, RZ, RZ, R0 ;  /* 0x000000ffff062224 */ /* 0x001fc400078e0000 */
[----:B------:R-:W-:Y:S02]  /*15ae0*/  @P2 IMAD.MOV.U32 R7, RZ, RZ, R11 ;  /* 0x000000ffff072224 */ /* 0x000fe400078e000b */
[----:B-1----:R-:W3:Y:S04]  /*15af0*/  LDL.LU R11, [R1+0x684] ;  /* 0x00068400010b7983 */ /* 0x002ee80000300800 */
[----:B------:R-:W3:Y:S04]  /*15b00*/  LDL.LU R0, [R1+0x688] ;  /* 0x0006880001007983 */ /* 0x000ee80000300800 */
[----:B------:R0:W3:Y:S01]  /*15b10*/  @P2 LDG.E.U8 R30, desc[UR18][R6.64] ;  /* 0x00000012061e2981 */ /* 0x0000e2000c1e1100 */
[----:B------:R-:W-:-:S02]  /*15b20*/  ISETP.GT.AND P2, PT, R8, 0x79, PT ;  /* 0x000000790800780c */ /* 0x000fc40003f44270 */
[----:B----4-:R-:W-:-:S05]  /*15b30*/  IADD3 R9, P1, PT, R3, R9, RZ ;  /* 0x0000000903097210 */ /* 0x010fca0007f3e0ff */
[----:B--2---:R-:W-:Y:S01]  /*15b40*/  IMAD.X R10, R5, 0x1, R10, P1 ;  /* 0x00000001050a7824 */ /* 0x004fe200008e060a */
[----:B------:R-:W-:Y:S05]  /*15b50*/  STL [R1+0x670], R9 ;  /* 0x0006700901007387 */ /* 0x000fea0000100800 */
[----:B0-----:R-:W-:Y:S01]  /*15b60*/  @P2 IMAD.MOV.U32 R7, RZ, RZ, R10 ;  /* 0x000000ffff072224 */ /* 0x001fe200078e000a */
[----:B------:R0:W-:Y:S01]  /*15b70*/  STL [R1+0x66c], R10 ;  /* 0x00066c0a01007387 */ /* 0x0001e20000100800 */
[----:B------:R-:W-:-:S03]  /*15b80*/  @P2 IMAD.MOV.U32 R6, RZ, RZ, R9 ;  /* 0x000000ffff062224 */ /* 0x000fc600078e0009 */
[----:B0-----:R-:W2:Y:S04]  /*15b90*/  LDL.LU R10, [R1+0x68c] ;  /* 0x00068c00010a7983 */ /* 0x001ea80000300800 */
[----:B------:R-:W4:Y:S01]  /*15ba0*/  LDL.LU R9, [R1+0x690] ;  /* 0x0006900001097983 */ /* 0x000f220000300800 */
[----:B------:R-:W-:-:S06]  /*15bb0*/  PRMT R46, RZ, 0x7610, R46 ;  /* 0x00007610ff2e7816 */ /* 0x000fcc000000002e */
[----:B------:R0:W2:Y:S01]  /*15bc0*/  @P2 LDG.E.U8 R46, desc[UR18][R6.64] ;  /* 0x00000012062e2981 */ /* 0x0000a2000c1e1100 */
[----:B------:R-:W-:Y:S02]  /*15bd0*/  ISETP.GT.AND P2, PT, R8, 0x7a, PT ;  /* 0x0000007a0800780c */ /* 0x000fe40003f44270 */
[----:B------:R-:W-:Y:S02]  /*15be0*/  IADD3 R2, P1, PT, R3, R2, RZ ;  /* 0x0000000203027210 */ /* 0x000fe40007f3e0ff */
[----:B------:R-:W-:-:S03]  /*15bf0*/  PRMT R54, RZ, 0x7610, R54 ;  /* 0x00007610ff367816 */ /* 0x000fc60000000036 */
[----:B------:R-:W-:-:S06]  /*15c00*/  IMAD.X R14, R5, 0x1, R14, P1 ;  /* 0x00000001050e7824 */ /* 0x000fcc00008e060e */
[----:B0-----:R-:W-:Y:S02]  /*15c10*/  @P2 IMAD.MOV.U32 R6, RZ, RZ, R2 ;  /* 0x000000ffff062224 */ /* 0x001fe400078e0002 */
[----:B------:R-:W-:-:S05]  /*15c20*/  @P2 IMAD.MOV.U32 R7, RZ, RZ, R14 ;  /* 0x000000ffff072224 */ /* 0x000fca00078e000e */
[----:B------:R0:W2:Y:S01]  /*15c30*/  @P2 LDG.E.U8 R54, desc[UR18][R6.64] ;  /* 0x0000001206362981 */ /* 0x0000a2000c1e1100 */
[----:B------:R-:W-:-:S03]  /*15c40*/  ISETP.GT.AND P2, PT, R8, 0x7b, PT ;  /* 0x0000007b0800780c */ /* 0x000fc60003f44270 */
[----:B------:R-:W-:Y:S04]  /*15c50*/  STL [R1+0x678], R2 ;  /* 0x0006780201007387 */ /* 0x000fe80000100800 */
[----:B------:R1:W-:Y:S01]  /*15c60*/  STL [R1+0x674], R14 ;  /* 0x0006740e01007387 */ /* 0x0003e20000100800 */
[----:B------:R-:W-:-:S03]  /*15c70*/  PRMT R66, RZ, 0x7610, R66 ;  /* 0x00007610ff427816 */ /* 0x000fc60000000042 */
[----:B-1----:R-:W2:Y:S04]  /*15c80*/  LDL.LU R14, [R1+0x1c8] ;  /* 0x0001c800010e7983 */ /* 0x002ea80000300800 */
[----:B------:R-:W2:Y:S01]  /*15c90*/  LDL.LU R2, [R1+0x1cc] ;  /* 0x0001cc0001027983 */ /* 0x000ea20000300800 */
[----:B------:R-:W-:Y:S02]  /*15ca0*/  PRMT R64, RZ, 0x7610, R64 ;  /* 0x00007610ff407816 */ /* 0x000fe40000000040 */
        /* <DEDUP_REMOVED lines=9> */
[----:B------:R-:W-:Y:S01]  /*15d40*/  @P2 IMAD.MOV.U32 R7, RZ, RZ, R11 ;  /* 0x000000ffff072224 */ /* 0x000fe200078e000b */
[----:B------:R-:W-:Y:S04]  /*15d50*/  STL [R1+0x680], R15 ;  /* 0x0006800f01007387 */ /* 0x000fe80000100800 */
[----:B------:R0:W3:Y:S01]  /*15d60*/  @P2 LDG.E.U8 R64, desc[UR18][R6.64] ;  /* 0x0000001206402981 */ /* 0x0000e2000c1e1100 */
[----:B------:R-:W-:-:S03]  /*15d70*/  ISETP.GT.AND P2, PT, R8, 0x7d, PT ;  /* 0x0000007d0800780c */ /* 0x000fc60003f44270 */
[----:B------:R-:W-:Y:S01]  /*15d80*/  STL [R1+0x67c], R68 ;  /* 0x00067c4401007387 */ /* 0x000fe20000100800 */
[----:B----4-:R-:W-:-:S03]  /*15d90*/  IADD3 R9, P1, PT, R3, R9, RZ ;  /* 0x0000000903097210 */ /* 0x010fc60007f3e0ff */
[----:B------:R-:W-:Y:S04]  /*15da0*/  STL [R1+0x688], R0 ;  /* 0x0006880001007387 */ /* 0x000fe80000100800 */
[----:B------:R1:W-:Y:S01]  /*15db0*/  STL [R1+0x684], R11 ;  /* 0x0006840b01007387 */ /* 0x0003e20000100800 */
[----:B--2---:R-:W-:-:S03]  /*15dc0*/  IMAD.X R10, R5, 0x1, R10, P1 ;  /* 0x00000001050a7824 */ /* 0x004fc600008e060a */
[----:B-1----:R-:W2:Y:S04]  /*15dd0*/  LDL.LU R11, [R1+0x1d0] ;  /* 0x0001d000010b7983 */ /* 0x002ea80000300800 */
[----:B------:R-:W4:Y:S01]  /*15de0*/  LDL.LU R0, [R1+0x1d4] ;  /* 0x0001d40001007983 */ /* 0x000f220000300800 */
[----:B0-----:R-:W-:-:S03]  /*15df0*/  @P2 IMAD.MOV.U32 R7, RZ, RZ, R10 ;  /* 0x000000ffff072224 */ /* 0x001fc600078e000a */
[----:B------:R-:W-:Y:S01]  /*15e00*/  STL [R1+0x690], R9 ;  /* 0x0006900901007387 */ /* 0x000fe20000100800 */
[----:B------:R-:W-:-:S03]  /*15e10*/  @P2 IMAD.MOV.U32 R6, RZ, RZ, R9 ;  /* 0x000000ffff062224 */ /* 0x000fc600078e0009 */
[----:B------:R0:W-:Y:S04]  /*15e20*/  STL [R1+0x68c], R10 ;  /* 0x00068c0a01007387 */ /* 0x0001e80000100800 */
[----:B0-----:R-:W3:Y:S04]  /*15e30*/  LDL.LU R10, [R1+0x1f8] ;  /* 0x0001f800010a7983 */ /* 0x001ee80000300800 */
[----:B------:R-:W3:Y:S01]  /*15e40*/  LDL.LU R9, [R1+0x20c] ;  /* 0x00020c0001097983 */ /* 0x000ee20000300800 */
[----:B------:R-:W-:-:S06]  /*15e50*/  PRMT R63, RZ, 0x7610, R63 ;  /* 0x00007610ff3f7816 */ /* 0x000fcc000000003f */
[----:B------:R0:W3:Y:S01]  /*15e60*/  @P2 LDG.E.U8 R63, desc[UR18][R6.64] ;  /* 0x00000012063f2981 */ /* 0x0000e2000c1e1100 */
[----:B------:R-:W-:Y:S02]  /*15e70*/  ISETP.GT.AND P2, PT, R8, 0x7e, PT ;  /* 0x0000007e0800780c */ /* 0x000fe40003f44270 */
[----:B------:R-:W-:-:S05]  /*15e80*/  IADD3 R2, P1, PT, R3, R2, RZ ;  /* 0x0000000203027210 */ /* 0x000fca0007f3e0ff */
[----:B------:R1:W-:Y:S06]  /*15e90*/  STL [R1+0x1cc], R2 ;  /* 0x0001cc0201007387 */ /* 0x0003ec0000100800 */
[----:B0-----:R-:W-:Y:S02]  /*15ea0*/  @P2 IMAD.MOV.U32 R6, RZ, RZ, R2 ;  /* 0x000000ffff062224 */ /* 0x001fe400078e0002 */
[----:B-1----:R-:W0:Y:S01]  /*15eb0*/  S2R R2, SR_TID.X ;  /* 0x0000000000027919 */ /* 0x002e220000002100 */
[----:B------:R-:W-:Y:S01]  /*15ec0*/  IMAD.X R14, R5, 0x1, R14, P1 ;  /* 0x00000001050e7824 */ /* 0x000fe200008e060e */
[----:B------:R-:W-:-:S03]  /*15ed0*/  PRMT R61, RZ, 0x7610, R61 ;  /* 0x00007610ff3d7816 */ /* 0x000fc6000000003d */
[----:B------:R-:W-:Y:S01]  /*15ee0*/  @P2 IMAD.MOV.U32 R7, RZ, RZ, R14 ;  /* 0x000000ffff072224 */ /* 0x000fe200078e000e */
[----:B------:R-:W-:-:S04]  /*15ef0*/  ISETP.GT.AND P4, PT, R8, 0x7f, PT ;  /* 0x0000007f0800780c */ /* 0x000fc80003f84270 */
[----:B------:R1:W3:Y:S04]  /*15f00*/  @P2 LDG.E.U8 R61, desc[UR18][R6.64] ;  /* 0x00000012063d2981 */ /* 0x0002e8000c1e1100 */
[----:B------:R1:W-:Y:S01]  /*15f10*/  STL [R1+0x1c8], R14 ;  /* 0x0001c80e01007387 */ /* 0x0003e20000100800 */
[----:B------:R-:W-:-:S03]  /*15f20*/  SHF.R.S32.HI R88, RZ, 0x1f, R4 ;  /* 0x0000001fff587819 */ /* 0x000fc60000011404 */
[----:B------:R-:W3:Y:S01]  /*15f30*/  LDL.LU R15, [R1+0x1d8] ;  /* 0x0001d800010f7983 */ /* 0x000ee20000300800 */
[----:B------:R-:W-:-:S03]  /*15f40*/  IMAD.MOV.U32 R84, RZ, RZ, R12 ;  /* 0x000000ffff547224 */ /* 0x000fc600078e000c */
[----:B-1----:R-:W3:Y:S01]  /*15f50*/  LDL.LU R14, [R1+0x1dc] ;  /* 0x0001dc00010e7983 */ /* 0x002ee20000300800 */
[----:B0-----:R-:W-:-:S04]  /*15f60*/  LOP3.LUT R2, R2, 0x7f, RZ, 0xc0, !PT ;  /* 0x0000007f02027812 */ /* 0x001fc800078ec0ff */
[----:B------:R-:W-:Y:S02]  /*15f70*/  ISETP.GE.AND P1, PT, R2, R8, PT ;  /* 0x000000080200720c */ /* 0x000fe40003f26270 */
[----:B----4-:R-:W-:-:S05]  /*15f80*/  IADD3 R0, P2, PT, R3, R0, RZ ;  /* 0x0000000003007210 */ /* 0x010fca0007f5e0ff */
[----:B--2---:R-:W-:Y:S01]  /*15f90*/  IMAD.X R11, R5, 0x1, R11, P2 ;  /* 0x00000001050b7824 */ /* 0x004fe200010e060b */
[----:B------:R0:W-:Y:S01]  /*15fa0*/  STL [R1+0x1d4], R0 ;  /* 0x0001d40001007387 */ /* 0x0001e20000100800 */
[----:B------:R-:W-:-:S03]  /*15fb0*/  @P4 IMAD.MOV.U32 R6, RZ, RZ, R0 ;  /* 0x000000ffff064224 */ /* 0x000fc600078e0000 */
[----:B------:R1:W-:Y:S04]  /*15fc0*/  STL [R1+0x1d0], R11 ;  /* 0x0001d00b01007387 */ /* 0x0003e80000100800 */
[----:B------:R-:W2:Y:S04]  /*15fd0*/  LDL.LU R12, [R1+0x234] ;  /* 0x00023400010c7983 */ /* 0x000ea80000300800 */
[----:B0-----:R-:W4:Y:S01]  /*15fe0*/  LDL.LU R0, [R1+0x238] ;  /* 0x0002380001007983 */ /* 0x001f220000300800 */
[----:B---3--:R-:W-:-:S05]  /*15ff0*/  IADD3 R9, P2, PT, R4, R9, RZ ;  /* 0x0000000904097210 */ /* 0x008fca0007f5e0ff */
[----:B------:R-:W-:Y:S01]  /*16000*/  IMAD.X R10, R88, 0x1, R10, P2 ;  /* 0x00000001580a7824 */ /* 0x000fe200010e060a */
[----:B------:R0:W-:Y:S01]  /*16010*/  STL [R1+0x20c], R9 ;  /* 0x00020c0901007387 */ /* 0x0001e20000100800 */
[----:B------:R-:W-:Y:S02]  /*16020*/  @P4 IMAD.MOV.U32 R7, RZ, RZ, R11 ;  /* 0x000000ffff074224 */ /* 0x000fe400078e000b */
[----:B------:R-:W-:Y:S01]  /*16030*/  @!P1 IMAD.MOV.U32 R8, RZ, RZ, R9 ;  /* 0x000000ffff089224 */ /* 0x000fe200078e0009 */
[----:B------:R3:W-:Y:S04]  /*16040*/  STL [R1+0x1f8], R10 ;  /* 0x0001f80a01007387 */ /* 0x0007e80000100800 */
[----:B-1----:R-:W2:Y:S01]  /*16050*/  LDL.LU R11, [R1+0x274] ;  /* 0x00027400010b7983 */ /* 0x002ea20000300800 */
[----:B0-----:R-:W-:-:S03]  /*16060*/  @!P1 IMAD.MOV.U32 R9, RZ, RZ, R10 ;  /* 0x000000ffff099224 */ /* 0x001fc600078e000a */
[----:B---3--:R-:W3:Y:S01]  /*16070*/  LDL.LU R10, [R1+0x278] ;  /* 0x00027800010a7983 */ /* 0x008ee20000300800 */
[----:B------:R-:W-:-:S06]  /*16080*/  PRMT R60, RZ, 0x7610, R60 ;  /* 0x00007610ff3c7816 */ /* 0x000fcc000000003c */
[----:B------:R0:W3:Y:S01]  /*16090*/  @P4 LDG.E.U8 R60, desc[UR18][R6.64] ;  /* 0x00000012063c4981 */ /* 0x0000e2000c1e1100 */
[----:B------:R-:W-:Y:S01]  /*160a0*/  BAR.SYNC.DEFER_BLOCKING 0x0 ;  /* 0x0000000000007b1d */ /* 0x000fe20000010000 */
[----:B0-----:R-:W-:Y:S02]  /*160b0*/  PRMT R6, RZ, 0x7610, R6 ;  /* 0x00007610ff067816 */ /* 0x001fe40000000006 */
[----:B------:R-:W-:Y:S02]  /*160c0*/  PRMT R48, RZ, 0x7610, R48 ;  /* 0x00007610ff307816 */ /* 0x000fe40000000030 */
[----:B------:R-:W-:-:S05]  /*160d0*/  IADD3 R14, P2, PT, R4, R14, RZ ;  /* 0x0000000e040e7210 */ /* 0x000fca0007f5e0ff */
[----:B------:R-:W-:Y:S01]  /*160e0*/  IMAD.X R15, R88, 0x1, R15, P2 ;  /* 0x00000001580f7824 */ /* 0x000fe200010e060f */
[----:B------:R0:W3:Y:S04]  /*160f0*/  @!P1 LDG.E.U8 R6, desc[UR18][R8.64] ;  /* 0x0000001208069981 */ /* 0x0000e8000c1e1100 */
[----:B------:R-:W-:Y:S04]  /*16100*/  STL [R1+0x1dc], R14 ;  /* 0x0001dc0e01007387 */ /* 0x000fe80000100800 */
[----:B------:R1:W-:Y:S01]  /*16110*/  STL [R1+0x1d8], R15 ;  /* 0x0001d80f01007387 */ /* 0x0003e20000100800 */
[----:B0-----:R-:W-:-:S02]  /*16120*/  @!P1 IMAD.MOV.U32 R8, RZ, RZ, R14 ;  /* 0x000000ffff089224 */ /* 0x001fc400078e000e */
[----:B------:R-:W-:-:S05]  /*16130*/  @!P1 IMAD.MOV.U32 R9, RZ, RZ, R15 ;  /* 0x000000ffff099224 */ /* 0x000fca00078e000f */
[----:B------:R0:W3:Y:S04]  /*16140*/  @!P1 LDG.E.U8 R48, desc[UR18][R8.64] ;  /* 0x0000001208309981 */ /* 0x0000e8000c1e1100 */
[----:B-1----:R-:W3:Y:S04]  /*16150*/  LDL.LU R15, [R1+0x2b4] ;  /* 0x0002b400010f7983 */ /* 0x002ee80000300800 */
[----:B------:R-:W3:Y:S01]  /*16160*/  LDL.LU R14, [R1+0x2b8] ;  /* 0x0002b800010e7983 */ /* 0x000ee20000300800 */
[----:B----4-:R-:W-:-:S05]  /*16170*/  IADD3 R0, P2, PT, R4, R0, RZ ;  /* 0x0000000004007210 */ /* 0x010fca0007f5e0ff */
[----:B--2---:R-:W-:Y:S01]  /*16180*/  IMAD.X R12, R88, 0x1, R12, P2 ;  /* 0x00000001580c7824 */ /* 0x004fe200010e060c */
[----:B------:R-:W-:Y:S01]  /*16190*/  STL [R1+0x238], R0 ;  /* 0x0002380001007387 */ /* 0x000fe20000100800 */
[----:B0-----:R-:W-:Y:S02]  /*161a0*/  @!P1 IMAD.MOV.U32 R8, RZ, RZ, R0 ;  /* 0x000000ffff089224 */ /* 0x001fe400078e0000 */
[----:B------:R-:W-:Y:S01]  /*161b0*/  @!P1 IMAD.MOV.U32 R9, RZ, RZ, R12 ;  /* 0x000000ffff099224 */ /* 0x000fe200078e000c */
[----:B------:R0:W-:Y:S04]  /*161c0*/  STL [R1+0x234], R12 ;  /* 0x0002340c01007387 */ /* 0x0001e80000100800 */
[----:B0-----:R-:W2:Y:S01]  /*161d0*/  LDL.LU R12, [R1+0x2f4] ;  /* 0x0002f400010c7983 */ /* 0x001ea20000300800 */
[----:B---3--:R-:W-:-:S03]  /*161e0*/  IADD3 R10, P2, PT, R4, R10, RZ ;  /* 0x0000000a040a7210 */ /* 0x008fc60007f5e0ff */
[----:B------:R-:W3:Y:S02]  /*161f0*/  LDL.LU R0, [R1+0x2f8] ;  /* 0x0002f80001007983 */ /* 0x000ee40000300800 */
[----:B------:R-:W-:Y:S02]  /*16200*/  IMAD.X R11, R88, 0x1, R11, P2 ;  /* 0x00000001580b7824 */ /* 0x000fe400010e060b */
[----:B------:R0:W-:Y:S04]  /*16210*/  STL [R1+0x278], R10 ;  /* 0x0002780a01007387 */ /* 0x0001e80000100800 */
[----:B------:R1:W-:Y:S04]  /*16220*/  STL [R1+0x274], R11 ;  /* 0x0002740b01007387 */ /* 0x0003e80000100800 */
[----:B------:R-:W4:Y:S04]  /*16230*/  LDL.LU R71, [R1+0x334] ;  /* 0x0003340001477983 */ /* 0x000f280000300800 */
[----:B------:R-:W4:Y:S01]  /*16240*/  LDL.LU R68, [R1+0x338] ;  /* 0x0003380001447983 */ /* 0x000f220000300800 */
[----:B------:R-:W-:-:S06]  /*16250*/  PRMT R7, RZ, 0x7610, R7 ;  /* 0x00007610ff077816 */ /* 0x000fcc0000000007 */
[----:B------:R0:W4:Y:S02]  /*16260*/  @!P1 LDG.E.U8 R7, desc[UR18][R8.64] ;  /* 0x0000001208079981 */ /* 0x000124000c1e1100 */
[----:B0-----:R-:W-:Y:S02]  /*16270*/  PRMT R8, RZ, 0x7610, R8 ;  /* 0x00007610ff087816 */ /* 0x001fe40000000008 */
[----:B------:R-:W-:-:S04]  /*16280*/  PRMT R9, RZ, 0x7610, R9 ;  /* 0x00007610ff097816 */ /* 0x000fc80000000009 */
[----:B------:R0:W4:Y:S01]  /*16290*/  @!P1 LDG.E.U8 R8, desc[UR18][R10.64] ;  /* 0x000000120a089981 */ /* 0x000122000c1e1100 */
[----:B------:R-:W-:Y:S01]  /*162a0*/  IMAD.MOV.U32 R86, RZ, RZ, R13 ;  /* 0x000000ffff567224 */ /* 0x000fe200078e000d */
[----:B------:R-:W-:-:S05]  /*162b0*/  IADD3 R14, P2, PT, R4, R14, RZ ;  /* 0x0000000e040e7210 */ /* 0x000fca0007f5e0ff */
[----:B------:R-:W-:Y:S01]  /*162c0*/  IMAD.X R15, R88, 0x1, R15, P2 ;  /* 0x00000001580f7824 */ /* 0x000fe200010e060f */
[----:B------:R-:W-:Y:S01]  /*162d0*/  STL [R1+0x2b8], R14 ;  /* 0x0002b80e01007387 */ /* 0x000fe20000100800 */
[----:B0-----:R-:W-:Y:S02]  /*162e0*/  @!P1 IMAD.MOV.U32 R10, RZ, RZ, R14 ;  /* 0x000000ffff0a9224 */ /* 0x001fe400078e000e */
[----:B-1----:R-:W-:Y:S01]  /*162f0*/  @!P1 IMAD.MOV.U32 R11, RZ, RZ, R15 ;  /* 0x000000ffff0b9224 */ /* 0x002fe200078e000f */
[----:B------:R0:W-:Y:S04]  /*16300*/  STL [R1+0x2b4], R15 ;  /* 0x0002b40f01007387 */ /* 0x0001e80000100800 */
[----:B------:R1:W4:Y:S04]  /*16310*/  @!P1 LDG.E.U8 R9, desc[UR18][R10.64] ;  /* 0x000000120a099981 */ /* 0x000328000c1e1100 */
[----:B0-----:R-:W4:Y:S04]  /*16320*/  LDL.LU R15, [R1+0x374] ;  /* 0x00037400010f7983 */ /* 0x001f280000300800 */
[----:B------:R-:W4:Y:S01]  /*16330*/  LDL.LU R14, [R1+0x378] ;  /* 0x00037800010e7983 */ /* 0x000f220000300800 */
[----:B-1----:R-:W-:-:S02]  /*16340*/  PRMT R10, RZ, 0x7610, R10 ;  /* 0x00007610ff0a7816 */ /* 0x002fc4000000000a */
[----:B---3--:R-:W-:-:S05]  /*16350*/  IADD3 R0, P2, PT, R4, R0, RZ ;  /* 0x0000000004007210 */ /* 0x008fca0007f5e0ff */
[----:B--2---:R-:W-:Y:S01]  /*16360*/  IMAD.X R12, R88, 0x1, R12, P2 ;  /* 0x00000001580c7824 */ /* 0x004fe200010e060c */
[----:B------:R-:W-:Y:S03]  /*16370*/  STL [R1+0x2f8], R0 ;  /* 0x0002f80001007387 */ /* 0x000fe60000100800 */
[----:B------:R-:W-:Y:S01]  /*16380*/  @!P1 IMAD.MOV.U32 R13, RZ, RZ, R12 ;  /* 0x000000ffff0d9224 */ /* 0x000fe200078e000c */
[----:B------:R0:W-:Y:S04]  /*16390*/  STL [R1+0x2f4], R12 ;  /* 0x0002f40c01007387 */ /* 0x0001e80000100800 */
[----:B------:R-:W2:Y:S01]  /*163a0*/  LDL.LU R72, [R1+0x3b4] ;  /* 0x0003b40001487983 */ /* 0x000ea20000300800 */
[----:B----4-:R-:W-:Y:S01]  /*163b0*/  IADD3 R68, P2, PT, R4, R68, RZ ;  /* 0x0000004404447210 */ /* 0x010fe20007f5e0ff */
[----:B0-----:R-:W-:-:S02]  /*163c0*/  @!P1 IMAD.MOV.U32 R12, RZ, RZ, R0 ;  /* 0x000000ffff0c9224 */ /* 0x001fc400078e0000 */
[----:B------:R-:W3:Y:S02]  /*163d0*/  LDL.LU R0, [R1+0x3b8] ;  /* 0x0003b80001007983 */ /* 0x000ee40000300800 */
[----:B------:R-:W-:Y:S02]  /*163e0*/  IMAD.X R71, R88, 0x1, R71, P2 ;  /* 0x0000000158477824 */ /* 0x000fe400010e0647 */
[----:B------:R-:W-:Y:S04]  /*163f0*/  STL [R1+0x338], R68 ;  /* 0x0003384401007387 */ /* 0x000fe80000100800 */
[----:B------:R0:W4:Y:S04]  /*16400*/  @!P1 LDG.E.U8 R10, desc[UR18][R12.64] ;  /* 0x000000120c0a9981 */ /* 0x000128000c1e1100 */
[----:B------:R1:W-:Y:S04]  /*16410*/  STL [R1+0x334], R71 ;  /* 0x0003344701007387 */ /* 0x0003e80000100800 */
[----:B------:R-:W4:Y:S01]  /*16420*/  LDL.LU R76, [R1+0x1e0] ;  /* 0x0001e000014c7983 */ /* 0x000f220000300800 */
[----:B0-----:R-:W-:-:S03]  /*16430*/  @!P1 IMAD.MOV.U32 R13, RZ, RZ, R71 ;  /* 0x000000ffff0d9224 */ /* 0x001fc600078e0047 */
[----:B-1----:R-:W4:Y:S01]  /*16440*/  LDL.LU R71, [R1+0x1e4] ;  /* 0x0001e40001477983 */ /* 0x002f220000300800 */
[----:B------:R-:W-:Y:S01]  /*16450*/  PRMT R11, RZ, 0x7610, R11 ;  /* 0x00007610ff0b7816 */ /* 0x000fe2000000000b */
[----:B------:R-:W-:-:S05]  /*16460*/  @!P1 IMAD.MOV.U32 R12, RZ, RZ, R68 ;  /* 0x000000ffff0c9224 */ /* 0x000fca00078e0044 */
[----:B------:R0:W4:Y:S02]  /*16470*/  @!P1 LDG.E.U8 R11, desc[UR18][R12.64] ;  /* 0x000000120c0b9981 */ /* 0x000124000c1e1100 */
[----:B0-----:R-:W-:Y:S02]  /*16480*/  PRMT R12, RZ, 0x7610, R12 ;  /* 0x00007610ff0c7816 */ /* 0x001fe4000000000c */
[----:B------:R-:W-:-:S05]  /*16490*/  IADD3 R14, P2, PT, R4, R14, RZ ;  /* 0x0000000e040e7210 */ /* 0x000fca0007f5e0ff */
[----:B------:R-:W-:Y:S01]  /*164a0*/  IMAD.X R15, R88, 0x1, R15, P2 ;  /* 0x00000001580f7824 */ /* 0x000fe200010e060f */
[----:B------:R0:W-:Y:S04]  /*164b0*/  STL [R1+0x378], R14 ;  /* 0x0003780e01007387 */ /* 0x0001e80000100800 */
[----:B------:R1:W-:Y:S04]  /*164c0*/  STL [R1+0x374], R15 ;  /* 0x0003740f01007387 */ /* 0x0003e80000100800 */
[----:B------:R-:W4:Y:S04]  /*164d0*/  LDL.LU R77, [R1+0x23c] ;  /* 0x00023c00014d7983 */ /* 0x000f280000300800 */
[----:B------:R-:W4:Y:S04]  /*164e0*/  LDL.LU R68, [R1+0x240] ;  /* 0x0002400001447983 */ /* 0x000f280000300800 */
[----:B------:R0:W4:Y:S04]  /*164f0*/  @!P1 LDG.E.U8 R12, desc[UR18][R14.64] ;  /* 0x000000120e0c9981 */ /* 0x000128000c1e1100 */
[----:B------:R-:W-:Y:S04]  /*16500*/  STS.U8 [R2+UR9+0x4000], R17 ;  /* 0x0040001102007988 */ /* 0x000fe80008000009 */
[----:B------:R-:W-:Y:S01]  /*16510*/  STS.U8 [R2+UR9+0x4400], R16 ;  /* 0x0044001002007988 */ /* 0x000fe20008000009 */
[----:B---3--:R-:W-:-:S05]  /*16520*/  IADD3 R0, P2, PT, R4, R0, RZ ;  /* 0x0000000004007210 */ /* 0x008fca0007f5e0ff */
[----:B--2---:R-:W-:Y:S01]  /*16530*/  IMAD.X R72, R88, 0x1, R72, P2 ;  /* 0x0000000158487824 */ /* 0x004fe200010e0648 */
[----:B------:R-:W-:Y:S01]  /*16540*/  STL [R1+0x3b8], R0 ;  /* 0x0003b80001007387 */ /* 0x000fe20000100800 */
[----:B0-----:R-:W-:Y:S02]  /*16550*/  @!P1 IMAD.MOV.U32 R14, RZ, RZ, R0 ;  /* 0x000000ffff0e9224 */ /* 0x001fe400078e0000 */
[----:B-1----:R-:W-:Y:S01]  /*16560*/  @!P1 IMAD.MOV.U32 R15, RZ, RZ, R72 ;  /* 0x000000ffff0f9224 */ /* 0x002fe200078e0048 */
[----:B------:R0:W-:Y:S04]  /*16570*/  STL [R1+0x3b4], R72 ;  /* 0x0003b44801007387 */ /* 0x0001e80000100800 */
[----:B0-----:R-:W2:Y:S01]  /*16580*/  LDL.LU R72, [R1+0x27c] ;  /* 0x00027c0001487983 */ /* 0x001ea20000300800 */
[----:B----4-:R-:W-:-:S03]  /*16590*/  IADD3 R71, P2, PT, R4, R71, RZ ;  /* 0x0000004704477210 */ /* 0x010fc60007f5e0ff */
[----:B------:R-:W3:Y:S02]  /*165a0*/  LDL.LU R0, [R1+0x280] ;  /* 0x0002800001007983 */ /* 0x000ee40000300800 */
[----:B------:R-:W-:Y:S02]  /*165b0*/  IMAD.X R76, R88, 0x1, R76, P2 ;  /* 0x00000001584c7824 */ /* 0x000fe400010e064c */
[----:B------:R-:W-:Y:S01]  /*165c0*/  STL [R1+0x1e4], R71 ;  /* 0x0001e44701007387 */ /* 0x000fe20000100800 */
[----:B------:R-:W-:Y:S02]  /*165d0*/  @!P1 IMAD.MOV.U32 R16, RZ, RZ, R71 ;  /* 0x000000ffff109224 */ /* 0x000fe400078e0047 */
[----:B------:R-:W-:Y:S01]  /*165e0*/  @!P1 IMAD.MOV.U32 R17, RZ, RZ, R76 ;  /* 0x000000ffff119224 */ /* 0x000fe200078e004c */
[----:B------:R0:W-:Y:S04]  /*165f0*/  STL [R1+0x1e0], R76 ;  /* 0x0001e04c01007387 */ /* 0x0001e80000100800 */
[----:B0-----:R-:W4:Y:S04]  /*16600*/  LDL.LU R76, [R1+0x2bc] ;  /* 0x0002bc00014c7983 */ /* 0x001f280000300800 */
[----:B------:R-:W4:Y:S01]  /*16610*/  LDL.LU R71, [R1+0x2c0] ;  /* 0x0002c00001477983 */ /* 0x000f220000300800 */
[----:B------:R-:W-:-:S06]  /*16620*/  PRMT R13, RZ, 0x7610, R13 ;  /* 0x00007610ff0d7816 */ /* 0x000fcc000000000d */
[----:B------:R0:W4:Y:S02]  /*16630*/  @!P1 LDG.E.U8 R13, desc[UR18][R14.64] ;  /* 0x000000120e0d9981 */ /* 0x000124000c1e1100 */
[----:B0-----:R-:W-:Y:S02]  /*16640*/  PRMT R14, RZ, 0x7610, R14 ;  /* 0x00007610ff0e7816 */ /* 0x001fe4000000000e */
[----:B------:R-:W-:-:S04]  /*16650*/  PRMT R15, RZ, 0x7610, R15 ;  /* 0x00007610ff0f7816 */ /* 0x000fc8000000000f */
[----:B------:R0:W4:Y:S01]  /*16660*/  @!P1 LDG.E.U8 R14, desc[UR18][R16.64] ;  /* 0x00000012100e9981 */ /* 0x000122000c1e1100 */
[----:B------:R-:W-:-:S05]  /*16670*/  IADD3 R68, P2, PT, R4, R68, RZ ;  /* 0x0000004404447210 */ /* 0x000fca0007f5e0ff */
[----:B------:R-:W-:Y:S01]  /*16680*/  IMAD.X R77, R88, 0x1, R77, P2 ;  /* 0x00000001584d7824 */ /* 0x000fe200010e064d */
[----:B------:R-:W-:Y:S01]  /*16690*/  STL [R1+0x240], R68 ;  /* 0x0002404401007387 */ /* 0x000fe20000100800 */
[----:B0-----:R-:W-:Y:S02]  /*166a0*/  @!P1 IMAD.MOV.U32 R16, RZ, RZ, R68 ;  /* 0x000000ffff109224 */ /* 0x001fe400078e0044 */
[----:B------:R-:W-:Y:S01]  /*166b0*/  @!P1 IMAD.MOV.U32 R17, RZ, RZ, R77 ;  /* 0x000000ffff119224 */ /* 0x000fe200078e004d */
[----:B------:R0:W-:Y:S04]  /*166c0*/  STL [R1+0x23c], R77 ;  /* 0x00023c4d01007387 */ /* 0x0001e80000100800 */
[----:B------:R-:W-:Y:S04]  /*166d0*/  STS.U8 [R2+UR9+0x4800], R19 ;  /* 0x0048001302007988 */ /* 0x000fe80008000009 */
[----:B------:R1:W4:Y:S04]  /*166e0*/  @!P1 LDG.E.U8 R15, desc[UR18][R16.64] ;  /* 0x00000012100f9981 */ /* 0x000328000c1e1100 */
[----:B0-----:R-:W4:Y:S04]  /*166f0*/  LDL.LU R77, [R1+0x2fc] ;  /* 0x0002fc00014d7983 */ /* 0x001f280000300800 */
[----:B------:R-:W4:Y:S01]  /*16700*/  LDL.LU R68, [R1+0x300] ;  /* 0x0003000001447983 */ /* 0x000f220000300800 */
[----:B-1----:R-:W-:-:S03]  /*16710*/  PRMT R16, RZ, 0x7610, R16 ;  /* 0x00007610ff107816 */ /* 0x002fc60000000010 */
[----:B------:R0:W-:Y:S01]  /*16720*/  STS.U8 [R2+UR9+0x4c00], R18 ;  /* 0x004c001202007988 */ /* 0x0001e20008000009 */
[----:B---3--:R-:W-:-:S05]  /*16730*/  IADD3 R0, P2, PT, R4, R0, RZ ;  /* 0x0000000004007210 */ /* 0x008fca0007f5e0ff */
[----:B--2---:R-:W-:Y:S01]  /*16740*/  IMAD.X R72, R88, 0x1, R72, P2 ;  /* 0x0000000158487824 */ /* 0x004fe200010e0648 */
[----:B------:R-:W-:Y:S01]  /*16750*/  STL [R1+0x280], R0 ;  /* 0x0002800001007387 */ /* 0x000fe20000100800 */
[----:B0-----:R-:W-:Y:S02]  /*16760*/  @!P1 IMAD.MOV.U32 R18, RZ, RZ, R0 ;  /* 0x000000ffff129224 */ /* 0x001fe400078e0000 */
[----:B------:R-:W-:Y:S01]  /*16770*/  @!P1 IMAD.MOV.U32 R19, RZ, RZ, R72 ;  /* 0x000000ffff139224 */ /* 0x000fe200078e0048 */
[----:B------:R0:W-:Y:S04]  /*16780*/  STL [R1+0x27c], R72 ;  /* 0x00027c4801007387 */ /* 0x0001e80000100800 */
[----:B------:R1:W2:Y:S04]  /*16790*/  @!P1 LDG.E.U8 R16, desc[UR18][R18.64] ;  /* 0x0000001212109981 */ /* 0x0002a8000c1e1100 */
[----:B0-----:R-:W3:Y:S01]  /*167a0*/  LDL.LU R72, [R1+0x33c] ;  /* 0x00033c0001487983 */ /* 0x001ee20000300800 */
[----:B----4-:R-:W-:-:S03]  /*167b0*/  IADD3 R71, P2, PT, R4, R71, RZ ;  /* 0x0000004704477210 */ /* 0x010fc60007f5e0ff */
[----:B------:R-:W4:Y:S02]  /*167c0*/  LDL.LU R0, [R1+0x340] ;  /* 0x0003400001007983 */ /* 0x000f240000300800 */
[----:B------:R-:W-:Y:S02]  /*167d0*/  IMAD.X R76, R88, 0x1, R76, P2 ;  /* 0x00000001584c7824 */ /* 0x000fe400010e064c */
[----:B------:R-:W-:Y:S01]  /*167e0*/  STL [R1+0x2c0], R71 ;  /* 0x0002c04701007387 */ /* 0x000fe20000100800 */
[----:B-1----:R-:W-:Y:S02]  /*167f0*/  @!P1 IMAD.MOV.U32 R18, RZ, RZ, R71 ;  /* 0x000000ffff129224 */ /* 0x002fe400078e0047 */
[----:B------:R-:W-:Y:S01]  /*16800*/  @!P1 IMAD.MOV.U32 R19, RZ, RZ, R76 ;  /* 0x000000ffff139224 */ /* 0x000fe200078e004c */
[----:B------:R0:W-:Y:S04]  /*16810*/  STL [R1+0x2bc], R76 ;  /* 0x0002bc4c01007387 */ /* 0x0001e80000100800 */
[----:B0-----:R-:W2:Y:S04]  /*16820*/  LDL.LU R76, [R1+0x37c] ;  /* 0x00037c00014c7983 */ /* 0x001ea80000300800 */
[----:B------:R-:W2:Y:S01]  /*16830*/  LDL.LU R71, [R1+0x380] ;  /* 0x0003800001477983 */ /* 0x000ea20000300800 */
[----:B------:R-:W-:-:S03]  /*16840*/  PRMT R17, RZ, 0x7610, R17 ;  /* 0x00007610ff117816 */ /* 0x000fc60000000011 */
[----:B------:R-:W-:Y:S04]  /*16850*/  STS.U8 [R2+UR9+0x5000], R21 ;  /* 0x0050001502007988 */ /* 0x000fe80008000009 */
[----:B------:R0:W2:Y:S04]  /*16860*/  @!P1 LDG.E.U8 R17, desc[UR18][R18.64] ;  /* 0x0000001212119981 */ /* 0x0000a8000c1e1100 */
[----:B------:R1:W-:Y:S01]  /*16870*/  STS.U8 [R2+UR9+0x5400], R20 ;  /* 0x0054001402007988 */ /* 0x0003e20008000009 */
[----:B0-----:R-:W-:Y:S02]  /*16880*/  PRMT R18, RZ, 0x7610, R18 ;  /* 0x00007610ff127816 */ /* 0x001fe40000000012 */
[----:B------:R-:W-:-:S05]  /*16890*/  IADD3 R68, P2, PT, R4, R68, RZ ;  /* 0x0000004404447210 */ /* 0x000fca0007f5e0ff */
[----:B------:R-:W-:Y:S01]  /*168a0*/  IMAD.X R77, R88, 0x1, R77, P2 ;  /* 0x00000001584d7824 */ /* 0x000fe200010e064d */
[----:B------:R0:W-:Y:S01]  /*168b0*/  STL [R1+0x300], R68 ;  /* 0x0003004401007387 */ /* 0x0001e20000100800 */
[----:B-1----:R-:W-:Y:S02]  /*168c0*/  @!P1 IMAD.MOV.U32 R20, RZ, RZ, R68 ;  /* 0x000000ffff149224 */ /* 0x002fe400078e0044 */
[----:B------:R-:W-:Y:S01]  /*168d0*/  @!P1 IMAD.MOV.U32 R21, RZ, RZ, R77 ;  /* 0x000000ffff159224 */ /* 0x000fe200078e004d */
[----:B------:R-:W-:Y:S04]  /*168e0*/  STL [R1+0x2fc], R77 ;  /* 0x0002fc4d01007387 */ /* 0x000fe80000100800 */
[----:B------:R1:W2:Y:S04]  /*168f0*/  @!P1 LDG.E.U8 R18, desc[UR18][R20.64] ;  /* 0x0000001214129981 */ /* 0x0002a8000c1e1100 */
[----:B0-----:R-:W2:Y:S04]  /*16900*/  LDL.LU R68, [R1+0x3c0] ;  /* 0x0003c00001447983 */ /* 0x001ea80000300800 */
[----:B------:R-:W-:Y:S04]  /*16910*/  STS.U8 [R2+UR9+0x5800], R23 ;  /* 0x0058001702007988 */ /* 0x000fe80008000009 */
[----:B------:R-:W-:Y:S01]  /*16920*/  STS.U8 [R2+UR9+0x5c00], R22 ;  /* 0x005c001602007988 */ /* 0x000fe20008000009 */
[----:B----4-:R-:W-:-:S05]  /*16930*/  IADD3 R0, P2, PT, R4, R0, RZ ;  /* 0x0000000004007210 */ /* 0x010fca0007f5e0ff */
[----:B---3--:R-:W-:Y:S01]  /*16940*/  IMAD.X R72, R88, 0x1, R72, P2 ;  /* 0x0000000158487824 */ /* 0x008fe200010e0648 */
[----:B------:R-:W-:Y:S03]  /*16950*/  STL [R1+0x340], R0 ;  /* 0x0003400001007387 */ /* 0x000fe60000100800 */
[----:B-1----:R-:W-:Y:S01]  /*16960*/  @!P1 IMAD.MOV.U32 R21, RZ, RZ, R72 ;  /* 0x000000ffff159224 */ /* 0x002fe200078e0048 */
[----:B------:R0:W-:Y:S01]  /*16970*/  STL [R1+0x33c], R72 ;  /* 0x00033c4801007387 */ /* 0x0001e20000100800 */
[----:B------:R-:W-:-:S03]  /*16980*/  @!P1 IMAD.MOV.U32 R20, RZ, RZ, R0 ;  /* 0x000000ffff149224 */ /* 0x000fc600078e0000 */
[----:B0-----:R-:W3:Y:S01]  /*16990*/  LDL.LU R72, [R1+0x3bc] ;  /* 0x0003bc0001487983 */ /* 0x001ee20000300800 */
[----:B--2---:R-:W-:-:S03]  /*169a0*/  IADD3 R71, P2, PT, R4, R71, RZ ;  /* 0x0000004704477210 */ /* 0x004fc60007f5e0ff */
[----:B------:R-:W2:Y:S02]  /*169b0*/  LDL.LU R77, [R1+0x1e8] ;  /* 0x0001e800014d7983 */ /* 0x000ea40000300800 */
[----:B------:R-:W-:Y:S02]  /*169c0*/  IMAD.X R76, R88, 0x1, R76, P2 ;  /* 0x00000001584c7824 */ /* 0x000fe400010e064c */
[----:B------:R-:W4:Y:S01]  /*169d0*/  LDL.LU R0, [R1+0x1ec] ;  /* 0x0001ec0001007983 */ /* 0x000f220000300800 */
[----:B------:R-:W-:Y:S02]  /*169e0*/  @!P1 IMAD.MOV.U32 R22, RZ, RZ, R71 ;  /* 0x000000ffff169224 */ /* 0x000fe400078e0047 */
[----:B------:R-:W-:Y:S01]  /*169f0*/  @!P1 IMAD.MOV.U32 R23, RZ, RZ, R76 ;  /* 0x000000ffff179224 */ /* 0x000fe200078e004c */
[----:B------:R-:W-:Y:S04]  /*16a00*/  STL [R1+0x380], R71 ;  /* 0x0003804701007387 */ /* 0x000fe80000100800 */
[----:B------:R0:W-:Y:S04]  /*16a10*/  STL [R1+0x37c], R76 ;  /* 0x00037c4c01007387 */ /* 0x0001e80000100800 */
[----:B0-----:R-:W2:Y:S04]  /*16a20*/  LDL.LU R76, [R1+0x244] ;  /* 0x00024400014c7983 */ /* 0x001ea80000300800 */
[----:B------:R-:W2:Y:S01]  /*16a30*/  LDL.LU R71, [R1+0x248] ;  /* 0x0002480001477983 */ /* 0x000ea20000300800 */
[----:B------:R-:W-:-:S06]  /*16a40*/  PRMT R19, RZ, 0x7610, R19 ;  /* 0x00007610ff137816 */ /* 0x000fcc0000000013 */
[----:B------:R0:W2:Y:S02]  /*16a50*/  @!P1 LDG.E.U8 R19, desc[UR18][R20.64] ;  /* 0x0000001214139981 */ /* 0x0000a4000c1e1100 */
[----:B0-----:R-:W-:Y:S02]  /*16a60*/  PRMT R20, RZ, 0x7610, R20 ;  /* 0x00007610ff147816 */ /* 0x001fe40000000014 */
[----:B------:R-:W-:-:S04]  /*16a70*/  IADD3 R68, P2, PT, R4, R68, RZ ;  /* 0x0000004404447210 */ /* 0x000fc80007f5e0ff */
[----:B------:R0:W2:Y:S01]  /*16a80*/  @!P1 LDG.E.U8 R20, desc[UR18][R22.64] ;  /* 0x0000001216149981 */ /* 0x0000a2000c1e1100 */
[----:B------:R-:W-:-:S03]  /*16a90*/  PRMT R21, RZ, 0x7610, R21 ;  /* 0x00007610ff157816 */ /* 0x000fc60000000015 */
[----:B------:R-:W-:Y:S01]  /*16aa0*/  STL [R1+0x3c0], R68 ;  /* 0x0003c04401007387 */ /* 0x000fe20000100800 */
[----:B0-----:R-:W-:-:S03]  /*16ab0*/  @!P1 IMAD.MOV.U32 R22, RZ, RZ, R68 ;  /* 0x000000ffff169224 */ /* 0x001fc600078e0044 */
[----:B------:R-:W-:Y:S04]  /*16ac0*/  STS.U8 [R2+UR9+0x6000], R25 ;  /* 0x0060001902007988 */ /* 0x000fe80008000009 */
[----:B------:R-:W-:Y:S01]  /*16ad0*/  STS.U8 [R2+UR9+0x6400], R24 ;  /* 0x0064001802007988 */ /* 0x000fe20008000009 */
[----:B---3--:R-:W-:-:S04]  /*16ae0*/  IMAD.X R72, R88, 0x1, R72, P2 ;  /* 0x0000000158487824 */ /* 0x008fc800010e0648 */
[----:B------:R-:W-:Y:S01]  /*16af0*/  @!P1 IMAD.MOV.U32 R23, RZ, RZ, R72 ;  /* 0x000000ffff179224 */ /* 0x000fe200078e0048 */
[----:B------:R0:W-:Y:S01]  /*16b00*/  STL [R1+0x3bc], R72 ;  /* 0x0003bc4801007387 */ /* 0x0001e20000100800 */
[----:B----4-:R-:W-:-:S03]  /*16b10*/  IADD3 R0, P2, PT, R4, R0, RZ ;  /* 0x0000000004007210 */ /* 0x010fc60007f5e0ff */
[----:B------:R1:W3:Y:S02]  /*16b20*/  @!P1 LDG.E.U8 R21, desc[UR18][R22.64] ;  /* 0x0000001216159981 */ /* 0x0002e4000c1e1100 */
[----:B--2---:R-:W-:Y:S02]  /*16b30*/  IMAD.X R77, R88, 0x1, R77, P2 ;  /* 0x00000001584d7824 */ /* 0x004fe400010e064d */
[----:B0-----:R-:W2:Y:S04]  /*16b40*/  LDL.LU R72, [R1+0x284] ;  /* 0x0002840001487983 */ /* 0x001ea80000300800 */
[----:B------:R-:W4:Y:S01]  /*16b50*/  LDL.LU R68, [R1+0x288] ;  /* 0x0002880001447983 */ /* 0x000f220000300800 */
[----:B-1----:R-:W-:Y:S01]  /*16b60*/  PRMT R22, RZ, 0x7610, R22 ;  /* 0x00007610ff167816 */ /* 0x002fe20000000016 */
[----:B------:R-:W-:-:S02]  /*16b70*/  @!P1 IMAD.MOV.U32 R24, RZ, RZ, R0 ;  /* 0x000000ffff189224 */ /* 0x000fc400078e0000 */
[----:B------:R0:W-:Y:S01]  /*16b80*/  STL [R1+0x1ec], R0 ;  /* 0x0001ec0001007387 */ /* 0x0001e20000100800 */
[----:B------:R-:W-:Y:S01]  /*16b90*/  @!P1 IMAD.MOV.U32 R25, RZ, RZ, R77 ;  /* 0x000000ffff199224 */ /* 0x000fe200078e004d */
[----:B------:R-:W-:Y:S02]  /*16ba0*/  IADD3 R71, P2, PT, R4, R71, RZ ;  /* 0x0000004704477210 */ /* 0x000fe40007f5e0ff */
[----:B------:R-:W-:Y:S03]  /*16bb0*/  STL [R1+0x1e8], R77 ;  /* 0x0001e84d01007387 */ /* 0x000fe60000100800 */
[----:B------:R-:W-:Y:S01]  /*16bc0*/  IMAD.X R76, R88, 0x1, R76, P2 ;  /* 0x00000001584c7824 */ /* 0x000fe200010e064c */
[----:B0-----:R-:W3:Y:S04]  /*16bd0*/  LDL.LU R0, [R1+0x2c8] ;  /* 0x0002c80001007983 */ /* 0x001ee80000300800 */
[----:B------:R0:W3:Y:S04]  /*16be0*/  @!P1 LDG.E.U8 R22, desc[UR18][R24.64] ;  /* 0x0000001218169981 */ /* 0x0000e8000c1e1100 */
[----:B------:R-:W-:Y:S04]  /*16bf0*/  STL [R1+0x248], R71 ;  /* 0x0002484701007387 */ /* 0x000fe80000100800 */
[----:B------:R1:W-:Y:S01]  /*16c00*/  STL [R1+0x244], R76 ;  /* 0x0002444c01007387 */ /* 0x0003e20000100800 */
[----:B0-----:R-:W-:-:S03]  /*16c10*/  @!P1 IMAD.MOV.U32 R25, RZ, RZ, R76 ;  /* 0x000000ffff199224 */ /* 0x001fc600078e004c */
[----:B-1----:R-:W3:Y:S01]  /*16c20*/  LDL.LU R76, [R1+0x2c4] ;  /* 0x0002c400014c7983 */ /* 0x002ee20000300800 */
[----:B------:R-:W-:Y:S01]  /*16c30*/  PRMT R23, RZ, 0x7610, R23 ;  /* 0x00007610ff177816 */ /* 0x000fe20000000017 */
[----:B------:R-:W-:Y:S02]  /*16c40*/  @!P1 IMAD.MOV.U32 R24, RZ, RZ, R71 ;  /* 0x000000ffff189224 */ /* 0x000fe400078e0047 */
[----:B------:R-:W3:Y:S04]  /*16c50*/  LDL.LU R71, [R1+0x308] ;  /* 0x0003080001477983 */ /* 0x000ee80000300800 */
[----:B------:R-:W-:Y:S04]  /*16c60*/  STS.U8 [R2+UR9+0x6800], R27 ;  /* 0x0068001b02007988 */ /* 0x000fe80008000009 */
[----:B------:R0:W3:Y:S04]  /*16c70*/  @!P1 LDG.E.U8 R23, desc[UR18][R24.64] ;  /* 0x0000001218179981 */ /* 0x0000e8000c1e1100 */
[----:B------:R1:W-:Y:S01]  /*16c80*/  STS.U8 [R2+UR9+0x6c00], R26 ;  /* 0x006c001a02007988 */ /* 0x0003e20008000009 */
[----:B0-----:R-:W-:-:S02]  /*16c90*/  PRMT R24, RZ, 0x7610, R24 ;  /* 0x00007610ff187816 */ /* 0x001fc40000000018 */
[----:B----4-:R-:W-:-:S05]  /*16ca0*/  IADD3 R68, P2, PT, R4, R68, RZ ;  /* 0x0000004404447210 */ /* 0x010fca0007f5e0ff */
[----:B--2---:R-:W-:Y:S01]  /*16cb0*/  IMAD.X R72, R88, 0x1, R72, P2 ;  /* 0x0000000158487824 */ /* 0x004fe200010e0648 */
[----:B------:R-:W-:Y:S01]  /*16cc0*/  STL [R1+0x288], R68 ;  /* 0x0002884401007387 */ /* 0x000fe20000100800 */
[----:B-1----:R-:W-:Y:S02]  /*16cd0*/  @!P1 IMAD.MOV.U32 R26, RZ, RZ, R68 ;  /* 0x000000ffff1a9224 */ /* 0x002fe400078e0044 */
[----:B------:R-:W-:Y:S01]  /*16ce0*/  @!P1 IMAD.MOV.U32 R27, RZ, RZ, R72 ;  /* 0x000000ffff1b9224 */ /* 0x000fe200078e0048 */
[----:B------:R0:W-:Y:S04]  /*16cf0*/  STL [R1+0x284], R72 ;  /* 0x0002844801007387 */ /* 0x0001e80000100800 */
[----:B------:R-:W2:Y:S01]  /*16d00*/  LDL.LU R77, [R1+0x304] ;  /* 0x00030400014d7983 */ /* 0x000ea20000300800 */
[----:B---3--:R-:W-:-:S03]  /*16d10*/  IADD3 R0, P2, PT, R4, R0, RZ ;  /* 0x0000000004007210 */ /* 0x008fc60007f5e0ff */
[----:B------:R1:W3:Y:S04]  /*16d20*/  @!P1 LDG.E.U8 R24, desc[UR18][R26.64] ;  /* 0x000000121a189981 */ /* 0x0002e8000c1e1100 */
[----:B0-----:R-:W4:Y:S04]  /*16d30*/  LDL.LU R72, [R1+0x344] ;  /* 0x0003440001487983 */ /* 0x001f280000300800 */
[----:B------:R-:W3:Y:S01]  /*16d40*/  LDL.LU R68, [R1+0x348] ;  /* 0x0003480001447983 */ /* 0x000ee20000300800 */
[----:B-1----:R-:W-:-:S03]  /*16d50*/  @!P1 IMAD.MOV.U32 R26, RZ, RZ, R0 ;  /* 0x000000ffff1a9224 */ /* 0x002fc600078e0000 */
[----:B------:R-:W-:Y:S01]  /*16d60*/  STL [R1+0x2c8], R0 ;  /* 0x0002c80001007387 */ /* 0x000fe20000100800 */
[----:B------:R-:W-:-:S04]  /*16d70*/  IMAD.X R76, R88, 0x1, R76, P2 ;  /* 0x00000001584c7824 */ /* 0x000fc800010e064c */
[----:B------:R-:W-:Y:S01]  /*16d80*/  @!P1 IMAD.MOV.U32 R27, RZ, RZ, R76 ;  /* 0x000000ffff1b9224 */ /* 0x000fe200078e004c */
[----:B------:R0:W-:Y:S04]  /*16d90*/  STL [R1+0x2c4], R76 ;  /* 0x0002c44c01007387 */ /* 0x0001e80000100800 */
[----:B0-----:R-:W4:Y:S04]  /*16da0*/  LDL.LU R76, [R1+0x384] ;  /* 0x00038400014c7983 */ /* 0x001f280000300800 */
[----:B------:R-:W4:Y:S01]  /*16db0*/  LDL.LU R0, [R1+0x388] ;  /* 0x0003880001007983 */ /* 0x000f220000300800 */
[----:B------:R-:W-:-:S02]  /*16dc0*/  IADD3 R71, P2, PT, R4, R71, RZ ;  /* 0x0000004704477210 */ /* 0x000fc40007f5e0ff */
[----:B------:R-:W-:Y:S01]  /*16dd0*/  PRMT R25, RZ, 0x7610, R25 ;  /* 0x00007610ff197816 */ /* 0x000fe20000000019 */
[----:B------:R-:W-:Y:S04]  /*16de0*/  STS.U8 [R2+UR9+0x7000], R29 ;  /* 0x0070001d02007988 */ /* 0x000fe80008000009 */
[----:B------:R0:W-:Y:S04]  /*16df0*/  STS.U8 [R2+UR9+0x7400], R28 ;  /* 0x0074001c02007988 */ /* 0x0001e80008000009 */
[----:B------:R1:W-:Y:S04]  /*16e00*/  STL [R1+0x308], R71 ;  /* 0x0003084701007387 */ /* 0x0003e80000100800 */
[----:B------:R1:W4:Y:S01]  /*16e10*/  @!P1 LDG.E.U8 R25, desc[UR18][R26.64] ;  /* 0x000000121a199981 */ /* 0x000322000c1e1100 */
[----:B0-----:R-:W-:Y:S01]  /*16e20*/  @!P1 IMAD.MOV.U32 R28, RZ, RZ, R71 ;  /* 0x000000ffff1c9224 */ /* 0x001fe200078e0047 */
[----:B-1----:R-:W-:-:S02]  /*16e30*/  PRMT R26, RZ, 0x7610, R26 ;  /* 0x00007610ff1a7816 */ /* 0x002fc4000000001a */
[----:B------:R-:W-:Y:S04]  /*16e40*/  STS.U8 [R2+UR9+0x7800], R31 ;  /* 0x0078001f02007988 */ /* 0x000fe80008000009 */
[----:B------:R-:W-:Y:S01]  /*16e50*/  STS.U8 [R2+UR9+0x7c00], R30 ;  /* 0x007c001e02007988 */ /* 0x000fe20008000009 */
[----:B--2---:R-:W-:-:S05]  /*16e60*/  IMAD.X R77, R88, 0x1, R77, P2 ;  /* 0x00000001584d7824 */ /* 0x004fca00010e064d */
[----:B------:R0:W-:Y:S01]  /*16e70*/  STL [R1+0x304], R77 ;  /* 0x0003044d01007387 */ /* 0x0001e20000100800 */
[----:B---3--:R-:W-:-:S03]  /*16e80*/  IADD3 R68, P2, PT, R4, R68, RZ ;  /* 0x0000004404447210 */ /* 0x008fc60007f5e0ff */
[----:B------:R-:W2:Y:S01]  /*16e90*/  LDL.LU R71, [R1+0x3c4] ;  /* 0x0003c40001477983 */ /* 0x000ea20000300800 */
[----:B------:R-:W-:Y:S02]  /*16ea0*/  @!P1 IMAD.MOV.U32 R29, RZ, RZ, R77 ;  /* 0x000000ffff1d9224 */ /* 0x000fe400078e004d */
[----:B----4-:R-:W-:Y:S01]  /*16eb0*/  IMAD.X R72, R88, 0x1, R72, P2 ;  /* 0x0000000158487824 */ /* 0x010fe200010e0648 */
[----:B------:R-:W-:Y:S04]  /*16ec0*/  STL [R1+0x348], R68 ;  /* 0x0003484401007387 */ /* 0x000fe80000100800 */
[----:B------:R1:W-:Y:S04]  /*16ed0*/  STL [R1+0x344], R72 ;  /* 0x0003444801007387 */ /* 0x0003e80000100800 */
[----:B0-----:R-:W3:Y:S04]  /*16ee0*/  LDL.LU R77, [R1+0x1f4] ;  /* 0x0001f400014d7983 */ /* 0x001ee80000300800 */
[----:B------:R0:W4:Y:S01]  /*16ef0*/  @!P1 LDG.E.U8 R26, desc[UR18][R28.64] ;  /* 0x000000121c1a9981 */ /* 0x000122000c1e1100 */
[----:B------:R-:W-:Y:S01]  /*16f00*/  IADD3 R0, P2, PT, R4, R0, RZ ;  /* 0x0000000004007210 */ /* 0x000fe20007f5e0ff */
[----:B0-----:R-:W-:-:S02]  /*16f10*/  @!P1 IMAD.MOV.U32 R29, RZ, RZ, R72 ;  /* 0x000000ffff1d9224 */ /* 0x001fc400078e0048 */
[----:B-1----:R-:W4:Y:S02]  /*16f20*/  LDL.LU R72, [R1+0x210] ;  /* 0x0002100001487983 */ /* 0x002f240000300800 */
[----:B------:R-:W-:Y:S02]  /*16f30*/  IMAD.X R76, R88, 0x1, R76, P2 ;  /* 0x00000001584c7824 */ /* 0x000fe400010e064c */
[----:B------:R-:W-:Y:S01]  /*16f40*/  STL [R1+0x388], R0 ;  /* 0x0003880001007387 */ /* 0x000fe20000100800 */
[----:B------:R-:W-:Y:S02]  /*16f50*/  @!P1 IMAD.MOV.U32 R30, RZ, RZ, R0 ;  /* 0x000000ffff1e9224 */ /* 0x000fe400078e0000 */
[----:B------:R-:W-:Y:S01]  /*16f60*/  @!P1 IMAD.MOV.U32 R31, RZ, RZ, R76 ;  /* 0x000000ffff1f9224 */ /* 0x000fe200078e004c */
[----:B------:R0:W-:Y:S04]  /*16f70*/  STL [R1+0x384], R76 ;  /* 0x0003844c01007387 */ /* 0x0001e80000100800 */
[----:B------:R-:W4:Y:S04]  /*16f80*/  LDL.LU R78, [R1+0x1f0] ;  /* 0x0001f000014e7983 */ /* 0x000f280000300800 */
[----:B0-----:R-:W4:Y:S04]  /*16f90*/  LDL.LU R76, [R1+0x24c] ;  /* 0x00024c00014c7983 */ /* 0x001f280000300800 */
[----:B------:R-:W4:Y:S01]  /*16fa0*/  LDL.LU R0, [R1+0x250] ;  /* 0x0002500001007983 */ /* 0x000f220000300800 */
[----:B------:R-:W-:-:S02]  /*16fb0*/  @!P1 IMAD.MOV.U32 R28, RZ, RZ, R68 ;  /* 0x000000ffff1c9224 */ /* 0x000fc400078e0044 */
[----:B------:R-:W0:Y:S01]  /*16fc0*/  S2R R68, SR_TID.X ;  /* 0x0000000000447919 */ /* 0x000e220000002100 */
[----:B------:R-:W-:-:S06]  /*16fd0*/  PRMT R27, RZ, 0x7610, R27 ;  /* 0x00007610ff1b7816 */ /* 0x000fcc000000001b */
[----:B------:R1:W4:Y:S02]  /*16fe0*/  @!P1 LDG.E.U8 R27, desc[UR18][R28.64] ;  /* 0x000000121c1b9981 */ /* 0x000324000c1e1100 */
[----:B-1----:R-:W-:Y:S02]  /*16ff0*/  PRMT R28, RZ, 0x7610, R28 ;  /* 0x00007610ff1c7816 */ /* 0x002fe4000000001c */
[----:B------:R-:W-:-:S04]  /*17000*/  PRMT R29, RZ, 0x7610, R29 ;  /* 0x00007610ff1d7816 */ /* 0x000fc8000000001d */
[----:B------:R1:W4:Y:S01]  /*17010*/  @!P1 LDG.E.U8 R28, desc[UR18][R30.64] ;  /* 0x000000121e1c9981 */ /* 0x000322000c1e1100 */
[----:B0-----:R-:W-:-:S04]  /*17020*/  LOP3.LUT R68, R68, 0x7f, RZ, 0xc0, !PT ;  /* 0x0000007f44447812 */ /* 0x001fc800078ec0ff */
[----:B------:R-:W-:-:S05]  /*17030*/  LOP3.LUT R68, R68, 0x10, RZ, 0x3c, !PT ;  /* 0x0000001044447812 */ /* 0x000fca00078e3cff */
[----:B------:R-:W-:Y:S04]  /*17040*/  STS.U8 [R68+UR9+0x4080], R33 ;  /* 0x0040802144007988 */ /* 0x000fe80008000009 */
[----:B------:R-:W-:Y:S01]  /*17050*/  STS.U8 [R68+UR9+0x4480], R32 ;  /* 0x0044802044007988 */ /* 0x000fe20008000009 */
[----:B--2---:R-:W-:-:S05]  /*17060*/  IADD3 R71, P2, PT, R4, R71, RZ ;  /* 0x0000004704477210 */ /* 0x004fca0007f5e0ff */
[----:B------:R-:W-:Y:S01]  /*17070*/  STL [R1+0x3c4], R71 ;  /* 0x0003c44701007387 */ /* 0x000fe20000100800 */
[----:B-1----:R-:W-:Y:S02]  /*17080*/  @!P1 IMAD.MOV.U32 R30, RZ, RZ, R71 ;  /* 0x000000ffff1e9224 */ /* 0x002fe400078e0047 */
[----:B---3--:R-:W-:-:S04]  /*17090*/  IMAD.X R77, R88, 0x1, R77, P2 ;  /* 0x00000001584d7824 */ /* 0x008fc800010e064d */
[----:B------:R-:W-:Y:S01]  /*170a0*/  @!P1 IMAD.MOV.U32 R31, RZ, RZ, R77 ;  /* 0x000000ffff1f9224 */ /* 0x000fe200078e004d */
[----:B------:R0:W-:Y:S04]  /*170b0*/  STL [R1+0x1f4], R77 ;  /* 0x0001f44d01007387 */ /* 0x0001e80000100800 */
[----:B------:R1:W2:Y:S04]  /*170c0*/  @!P1 LDG.E.U8 R29, desc[UR18][R30.64] ;  /* 0x000000121e1d9981 */ /* 0x0002a8000c1e1100 */
[----:B0-----:R-:W3:Y:S04]  /*170d0*/  LDL.LU R77, [R1+0x28c] ;  /* 0x00028c00014d7983 */ /* 0x001ee80000300800 */
[----:B------:R-:W2:Y:S01]  /*170e0*/  LDL.LU R71, [R1+0x290] ;  /* 0x0002900001477983 */ /* 0x000ea20000300800 */
[----:B----4-:R-:W-:-:S02]  /*170f0*/  IADD3 R72, P2, PT, R4, R72, RZ ;  /* 0x0000004804487210 */ /* 0x010fc40007f5e0ff */
[----:B-1----:R-:W-:-:S03]  /*17100*/  PRMT R30, RZ, 0x7610, R30 ;  /* 0x00007610ff1e7816 */ /* 0x002fc6000000001e */
[----:B------:R0:W-:Y:S01]  /*17110*/  STL [R1+0x210], R72 ;  /* 0x0002104801007387 */ /* 0x0001e20000100800 */
[----:B------:R-:W-:Y:S02]  /*17120*/  @!P1 IMAD.MOV.U32 R32, RZ, RZ, R72 ;  /* 0x000000ffff209224 */ /* 0x000fe400078e0048 */
[----:B------:R-:W-:-:S04]  /*17130*/  IMAD.X R78, R88, 0x1, R78, P2 ;  /* 0x00000001584e7824 */ /* 0x000fc800010e064e */
[----:B------:R-:W-:Y:S01]  /*17140*/  @!P1 IMAD.MOV.U32 R33, RZ, RZ, R78 ;  /* 0x000000ffff219224 */ /* 0x000fe200078e004e */
[----:B------:R-:W-:Y:S04]  /*17150*/  STL [R1+0x1f0], R78 ;  /* 0x0001f04e01007387 */ /* 0x000fe80000100800 */
[----:B0-----:R-:W4:Y:S01]  /*17160*/  LDL.LU R72, [R1+0x2d0] ;  /* 0x0002d00001487983 */ /* 0x001f220000300800 */
[----:B------:R-:W-:-:S03]  /*17170*/  IADD3 R0, P2, PT, R4, R0, RZ ;  /* 0x0000000004007210 */ /* 0x000fc60007f5e0ff */
[----:B------:R0:W4:Y:S02]  /*17180*/  @!P1 LDG.E.U8 R30, desc[UR18][R32.64] ;  /* 0x00000012201e9981 */ /* 0x000124000c1e1100 */
[----:B------:R-:W-:Y:S02]  /*17190*/  IMAD.X R76, R88, 0x1, R76, P2 ;  /* 0x00000001584c7824 */ /* 0x000fe400010e064c */
[----:B------:R-:W-:Y:S04]  /*171a0*/  STL [R1+0x250], R0 ;  /* 0x0002500001007387 */ /* 0x000fe80000100800 */
[----:B------:R1:W-:Y:S01]  /*171b0*/  STL [R1+0x24c], R76 ;  /* 0x00024c4c01007387 */ /* 0x0003e20000100800 */
[----:B0-----:R-:W-:-:S03]  /*171c0*/  @!P1 IMAD.MOV.U32 R33, RZ, RZ, R76 ;  /* 0x000000ffff219224 */ /* 0x001fc600078e004c */
[----:B-1----:R-:W4:Y:S01]  /*171d0*/  LDL.LU R76, [R1+0x2cc] ;  /* 0x0002cc00014c7983 */ /* 0x002f220000300800 */
[----:B------:R-:W-:Y:S01]  /*171e0*/  PRMT R31, RZ, 0x7610, R31 ;  /* 0x00007610ff1f7816 */ /* 0x000fe2000000001f */
[----:B------:R-:W-:Y:S02]  /*171f0*/  @!P1 IMAD.MOV.U32 R32, RZ, RZ, R0 ;  /* 0x000000ffff209224 */ /* 0x000fe400078e0000 */
[----:B------:R-:W4:Y:S04]  /*17200*/  LDL.LU R0, [R1+0x310] ;  /* 0x0003100001007983 */ /* 0x000f280000300800 */
[----:B------:R-:W-:Y:S04]  /*17210*/  STS.U8 [R68+UR9+0x4880], R35 ;  /* 0x0048802344007988 */ /* 0x000fe80008000009 */
[----:B------:R0:W4:Y:S04]  /*17220*/  @!P1 LDG.E.U8 R31, desc[UR18][R32.64] ;  /* 0x00000012201f9981 */ /* 0x000128000c1e1100 */
[----:B------:R1:W-:Y:S01]  /*17230*/  STS.U8 [R68+UR9+0x4c80], R34 ;  /* 0x004c802244007988 */ /* 0x0003e20008000009 */
[----:B0-----:R-:W-:-:S02]  /*17240*/  PRMT R32, RZ, 0x7610, R32 ;  /* 0x00007610ff207816 */ /* 0x001fc40000000020 */
[----:B--2---:R-:W-:-:S05]  /*17250*/  IADD3 R71, P2, PT, R4, R71, RZ ;  /* 0x0000004704477210 */ /* 0x004fca0007f5e0ff */
[----:B---3--:R-:W-:Y:S01]  /*17260*/  IMAD.X R77, R88, 0x1, R77, P2 ;  /* 0x00000001584d7824 */ /* 0x008fe200010e064d */
[----:B------:R-:W-:Y:S01]  /*17270*/  STL [R1+0x290], R71 ;  /* 0x0002904701007387 */ /* 0x000fe20000100800 */
[----:B-1----:R-:W-:Y:S02]  /*17280*/  @!P1 IMAD.MOV.U32 R34, RZ, RZ, R71 ;  /* 0x000000ffff229224 */ /* 0x002fe400078e0047 */
[----:B------:R-:W-:Y:S01]  /*17290*/  @!P1 IMAD.MOV.U32 R35, RZ, RZ, R77 ;  /* 0x000000ffff239224 */ /* 0x000fe200078e004d */
[----:B------:R0:W-:Y:S04]  /*172a0*/  STL [R1+0x28c], R77 ;  /* 0x00028c4d01007387 */ /* 0x0001e80000100800 */
[----:B------:R1:W2:Y:S04]  /*172b0*/  @!P1 LDG.E.U8 R32, desc[UR18][R34.64] ;  /* 0x0000001222209981 */ /* 0x0002a8000c1e1100 */
[----:B0-----:R-:W3:Y:S01]  /*172c0*/  LDL.LU R77, [R1+0x30c] ;  /* 0x00030c00014d7983 */ /* 0x001ee20000300800 */
[----:B----4-:R-:W-:-:S03]  /*172d0*/  IADD3 R72, P2, PT, R4, R72, RZ ;  /* 0x0000004804487210 */ /* 0x010fc60007f5e0ff */
[----:B------:R-:W4:Y:S04]  /*172e0*/  LDL.LU R78, [R1+0x34c] ;  /* 0x00034c00014e7983 */ /* 0x000f280000300800 */
[----:B------:R-:W2:Y:S01]  /*172f0*/  LDL.LU R71, [R1+0x350] ;  /* 0x0003500001477983 */ /* 0x000ea20000300800 */
        /* <DEDUP_REMOVED lines=10> */
[----:B------:R-:W-:Y:S04]  /*173a0*/  STL [R1+0x310], R0 ;  /* 0x0003100001007387 */ /* 0x000fe80000100800 */
[----:B------:R0:W-:Y:S04]  /*173b0*/  STS.U8 [R68+UR9+0x5480], R36 ;  /* 0x0054802444007988 */ /* 0x0001e80008000009 */
[----:B------:R1:W4:Y:S01]  /*173c0*/  @!P1 LDG.E.U8 R33, desc[UR18][R34.64] ;  /* 0x0000001222219981 */ /* 0x000322000c1e1100 */
[----:B0-----:R-:W-:Y:S01]  /*173d0*/  @!P1 IMAD.MOV.U32 R36, RZ, RZ, R0 ;  /* 0x000000ffff249224 */ /* 0x001fe200078e0000 */
[----:B-1----:R-:W-:-:S02]  /*173e0*/  PRMT R34, RZ, 0x7610, R34 ;  /* 0x00007610ff227816 */ /* 0x002fc40000000022 */
[----:B------:R-:W-:Y:S01]  /*173f0*/  STS.U8 [R68+UR9+0x5880], R39 ;  /* 0x0058802744007988 */ /* 0x000fe20008000009 */
[----:B---3--:R-:W-:-:S04]  /*17400*/  IMAD.X R77, R88, 0x1, R77, P2 ;  /* 0x00000001584d7824 */ /* 0x008fc800010e064d */
[----:B------:R-:W-:Y:S01]  /*17410*/  @!P1 IMAD.MOV.U32 R37, RZ, RZ, R77 ;  /* 0x000000ffff259224 */ /* 0x000fe200078e004d */
[----:B------:R0:W-:Y:S01]  /*17420*/  STL [R1+0x30c], R77 ;  /* 0x00030c4d01007387 */ /* 0x0001e20000100800 */
[----:B--2---:R-:W-:-:S03]  /*17430*/  IADD3 R71, P2, PT, R4, R71, RZ ;  /* 0x0000004704477210 */ /* 0x004fc60007f5e0ff */
[----:B------:R1:W2:Y:S02]  /*17440*/  @!P1 LDG.E.U8 R34, desc[UR18][R36.64] ;  /* 0x0000001224229981 */ /* 0x0002a4000c1e1100 */
[----:B----4-:R-:W-:Y:S02]  /*17450*/  IMAD.X R78, R88, 0x1, R78, P2 ;  /* 0x00000001584e7824 */ /* 0x010fe400010e064e */
[----:B0-----:R-:W3:Y:S04]  /*17460*/  LDL.LU R77, [R1+0x1fc] ;  /* 0x0001fc00014d7983 */ /* 0x001ee80000300800 */
[----:B------:R-:W4:Y:S01]  /*17470*/  LDL.LU R0, [R1+0x3c8] ;  /* 0x0003c80001007983 */ /* 0x000f220000300800 */
[----:B-1----:R-:W-:-:S03]  /*17480*/  @!P1 IMAD.MOV.U32 R36, RZ, RZ, R71 ;  /* 0x000000ffff249224 */ /* 0x002fc600078e0047 */
[----:B------:R0:W-:Y:S04]  /*17490*/  STL [R1+0x350], R71 ;  /* 0x0003504701007387 */ /* 0x0001e80000100800 */
[----:B------:R-:W-:Y:S04]  /*174a0*/  STL [R1+0x34c], R78 ;  /* 0x00034c4e01007387 */ /* 0x000fe80000100800 */
[----:B0-----:R-:W2:Y:S01]  /*174b0*/  LDL.LU R71, [R1+0x218] ;  /* 0x0002180001477983 */ /* 0x001ea20000300800 */
[----:B------:R-:W-:-:S05]  /*174c0*/  IADD3 R72, P2, PT, R4, R72, RZ ;  /* 0x0000004804487210 */ /* 0x000fca0007f5e0ff */
[----:B------:R-:W-:Y:S01]  /*174d0*/  IMAD.X R76, R88, 0x1, R76, P2 ;  /* 0x00000001584c7824 */ /* 0x000fe200010e064c */
[----:B------:R-:W-:Y:S03]  /*174e0*/  STL [R1+0x390], R72 ;  /* 0x0003904801007387 */ /* 0x000fe60000100800 */
[----:B------:R-:W-:Y:S01]  /*174f0*/  @!P1 IMAD.MOV.U32 R39, RZ, RZ, R76 ;  /* 0x000000ffff279224 */ /* 0x000fe200078e004c */
[----:B------:R0:W-:Y:S04]  /*17500*/  STL [R1+0x38c], R76 ;  /* 0x00038c4c01007387 */ /* 0x0001e80000100800 */
[----:B0-----:R-:W2:Y:S01]  /*17510*/  LDL.LU R76, [R1+0x214] ;  /* 0x00021400014c7983 */ /* 0x001ea20000300800 */
[----:B------:R-:W-:Y:S01]  /*17520*/  PRMT R35, RZ, 0x7610, R35 ;  /* 0x00007610ff237816 */ /* 0x000fe20000000023 */
[----:B------:R-:W-:-:S02]  /*17530*/  @!P1 IMAD.MOV.U32 R37, RZ, RZ, R78 ;  /* 0x000000ffff259224 */ /* 0x000fc400078e004e */
[----:B------:R0:W-:Y:S04]  /*17540*/  STS.U8 [R68+UR9+0x5c80], R38 ;  /* 0x005c802644007988 */ /* 0x0001e80008000009 */
[----:B------:R1:W2:Y:S01]  /*17550*/  @!P1 LDG.E.U8 R35, desc[UR18][R36.64] ;  /* 0x0000001224239981 */ /* 0x0002a2000c1e1100 */
[----:B0-----:R-:W-:-:S03]  /*17560*/  @!P1 IMAD.MOV.U32 R38, RZ, RZ, R72 ;  /* 0x000000ffff269224 */ /* 0x001fc600078e0048 */
[----:B------:R-:W2:Y:S01]  /*17570*/  LDL.LU R72, [R1+0x258] ;  /* 0x0002580001487983 */ /* 0x000ea20000300800 */
[----:B-1----:R-:W-:-:S06]  /*17580*/  PRMT R36, RZ, 0x7610, R36 ;  /* 0x00007610ff247816 */ /* 0x002fcc0000000024 */
[----:B------:R0:W2:Y:S04]  /*17590*/  @!P1 LDG.E.U8 R36, desc[UR18][R38.64] ;  /* 0x0000001226249981 */ /* 0x0000a8000c1e1100 */
[----:B------:R-:W-:Y:S04]  /*175a0*/  STS.U8 [R68+UR9+0x6080], R41 ;  /* 0x0060802944007988 */ /* 0x000fe80008000009 */
[----:B------:R-:W-:Y:S01]  /*175b0*/  STS.U8 [R68+UR9+0x6480], R40 ;  /* 0x0064802844007988 */ /* 0x000fe20008000009 */
[----:B----4-:R-:W-:-:S05]  /*175c0*/  IADD3 R0, P2, PT, R4, R0, RZ ;  /* 0x0000000004007210 */ /* 0x010fca0007f5e0ff */
[----:B---3--:R-:W-:Y:S01]  /*175d0*/  IMAD.X R77, R88, 0x1, R77, P2 ;  /* 0x00000001584d7824 */ /* 0x008fe200010e064d */
[----:B------:R-:W-:Y:S03]  /*175e0*/  STL [R1+0x3c8], R0 ;  /* 0x0003c80001007387 */ /* 0x000fe60000100800 */
[----:B0-----:R-:W-:Y:S01]  /*175f0*/  @!P1 IMAD.MOV.U32 R39, RZ, RZ, R77 ;  /* 0x000000ffff279224 */ /* 0x001fe200078e004d */
[----:B------:R0:W-:Y:S01]  /*17600*/  STL [R1+0x1fc], R77 ;  /* 0x0001fc4d01007387 */ /* 0x0001e20000100800 */
[----:B--2---:R-:W-:Y:S01]  /*17610*/  IADD3 R71, P2, PT, R4, R71, RZ ;  /* 0x0000004704477210 */ /* 0x004fe20007f5e0ff */
[----:B------:R-:W-:Y:S02]  /*17620*/  @!P1 IMAD.MOV.U32 R38, RZ, RZ, R0 ;  /* 0x000000ffff269224 */ /* 0x000fe400078e0000 */
[----:B0-----:R-:W2:Y:S04]  /*17630*/  LDL.LU R77, [R1+0x254] ;  /* 0x00025400014d7983 */ /* 0x001ea80000300800 */
[----:B------:R-:W3:Y:S04]  /*17640*/  LDL.LU R78, [R1+0x294] ;  /* 0x00029400014e7983 */ /* 0x000ee80000300800 */
[----:B------:R-:W4:Y:S01]  /*17650*/  LDL.LU R0, [R1+0x298] ;  /* 0x0002980001007983 */ /* 0x000f220000300800 */
[----:B------:R-:W-:-:S03]  /*17660*/  @!P1 IMAD.MOV.U32 R40, RZ, RZ, R71 ;  /* 0x000000ffff289224 */ /* 0x000fc600078e0047 */
[----:B------:R-:W-:Y:S01]  /*17670*/  STL [R1+0x218], R71 ;  /* 0x0002184701007387 */ /* 0x000fe20000100800 */
[----:B------:R-:W-:-:S04]  /*17680*/  IMAD.X R76, R88, 0x1, R76, P2 ;  /* 0x00000001584c7824 */ /* 0x000fc800010e064c */
[----:B------:R-:W-:Y:S01]  /*17690*/  @!P1 IMAD.MOV.U32 R41, RZ, RZ, R76 ;  /* 0x000000ffff299224 */ /* 0x000fe200078e004c */
[----:B------:R0:W-:Y:S04]  /*176a0*/  STL [R1+0x214], R76 ;  /* 0x0002144c01007387 */ /* 0x0001e80000100800 */
[----:B0-----:R-:W3:Y:S04]  /*176b0*/  LDL.LU R76, [R1+0x2d4] ;  /* 0x0002d400014c7983 */ /* 0x001ee80000300800 */
[----:B------:R-:W3:Y:S01]  /*176c0*/  LDL.LU R71, [R1+0x2d8] ;  /* 0x0002d80001477983 */ /* 0x000ee20000300800 */
[----:B------:R-:W-:-:S02]  /*176d0*/  PRMT R37, RZ, 0x7610, R37 ;  /* 0x00007610ff257816 */ /* 0x000fc40000000025 */
[----:B------:R-:W-:-:S04]  /*176e0*/  IADD3 R72, P2, PT, R4, R72, RZ ;  /* 0x0000004804487210 */ /* 0x000fc80007f5e0ff */
[----:B------:R0:W3:Y:S04]  /*176f0*/  @!P1 LDG.E.U8 R37, desc[UR18][R38.64] ;  /* 0x0000001226259981 */ /* 0x0000e8000c1e1100 */
[----:B------:R-:W-:Y:S01]  /*17700*/  STL [R1+0x258], R72 ;  /* 0x0002584801007387 */ /* 0x000fe20000100800 */
[----:B0-----:R-:W-:Y:S02]  /*17710*/  PRMT R38, RZ, 0x7610, R38 ;  /* 0x00007610ff267816 */ /* 0x001fe40000000026 */
[----:B------:R-:W-:-:S04]  /*17720*/  PRMT R39, RZ, 0x7610, R39 ;  /* 0x00007610ff277816 */ /* 0x000fc80000000027 */
[----:B------:R0:W3:Y:S04]  /*17730*/  @!P1 LDG.E.U8 R38, desc[UR18][R40.64] ;  /* 0x0000001228269981 */ /* 0x0000e8000c1e1100 */
[----:B------:R-:W-:Y:S01]  /*17740*/  STS.U8 [R68+UR9+0x6880], R43 ;  /* 0x0068802b44007988 */ /* 0x000fe20008000009 */
[----:B0-----:R-:W-:-:S03]  /*17750*/  @!P1 IMAD.MOV.U32 R40, RZ, RZ, R72 ;  /* 0x000000ffff289224 */ /* 0x001fc600078e0048 */
[----:B------:R-:W-:Y:S01]  /*17760*/  STS.U8 [R68+UR9+0x6c80], R42 ;  /* 0x006c802a44007988 */ /* 0x000fe20008000009 */
[----:B--2---:R-:W-:-:S04]  /*17770*/  IMAD.X R77, R88, 0x1, R77, P2 ;  /* 0x00000001584d7824 */ /* 0x004fc800010e064d */
[----:B------:R-:W-:Y:S01]  /*17780*/  @!P1 IMAD.MOV.U32 R41, RZ, RZ, R77 ;  /* 0x000000ffff299224 */ /* 0x000fe200078e004d */
[----:B------:R0:W-:Y:S01]  /*17790*/  STL [R1+0x254], R77 ;  /* 0x0002544d01007387 */ /* 0x0001e20000100800 */
[----:B----4-:R-:W-:-:S03]  /*177a0*/  IADD3 R0, P2, PT, R4, R0, RZ ;  /* 0x0000000004007210 */ /* 0x010fc60007f5e0ff */
[----:B------:R1:W2:Y:S02]  /*177b0*/  @!P1 LDG.E.U8 R39, desc[UR18][R40.64] ;  /* 0x0000001228279981 */ /* 0x0002a4000c1e1100 */
[----:B---3--:R-:W-:Y:S02]  /*177c0*/  IMAD.X R78, R88, 0x1, R78, P2 ;  /* 0x00000001584e7824 */ /* 0x008fe400010e064e */
[----:B0-----:R-:W3:Y:S04]  /*177d0*/  LDL.LU R77, [R1+0x314] ;  /* 0x00031400014d7983 */ /* 0x001ee80000300800 */
[----:B------:R-:W4:Y:S01]  /*177e0*/  LDL.LU R72, [R1+0x318] ;  /* 0x0003180001487983 */ /* 0x000f220000300800 */
[----:B-1----:R-:W-:Y:S01]  /*177f0*/  PRMT R40, RZ, 0x7610, R40 ;  /* 0x00007610ff287816 */ /* 0x002fe20000000028 */
[----:B------:R-:W-:-:S02]  /*17800*/  @!P1 IMAD.MOV.U32 R42, RZ, RZ, R0 ;  /* 0x000000ffff2a9224 */ /* 0x000fc400078e0000 */
[----:B------:R0:W-:Y:S01]  /*17810*/  STL [R1+0x298], R0 ;  /* 0x0002980001007387 */ /* 0x0001e20000100800 */
[----:B------:R-:W-:-:S03]  /*17820*/  @!P1 IMAD.MOV.U32 R43, RZ, RZ, R78 ;  /* 0x000000ffff2b9224 */ /* 0x000fc600078e004e */
[----:B------:R-:W-:Y:S04]  /*17830*/  STL [R1+0x294], R78 ;  /* 0x0002944e01007387 */ /* 0x000fe80000100800 */
[----:B------:R1:W2:Y:S04]  /*17840*/  @!P1 LDG.E.U8 R40, desc[UR18][R42.64] ;  /* 0x000000122a289981 */ /* 0x0002a8000c1e1100 */
[----:B0-----:R-:W2:Y:S01]  /*17850*/  LDL.LU R0, [R1+0x358] ;  /* 0x0003580001007983 */ /* 0x001ea20000300800 */
[----:B------:R-:W-:-:S05]  /*17860*/  IADD3 R71, P2, PT, R4, R71, RZ ;  /* 0x0000004704477210 */ /* 0x000fca0007f5e0ff */
[----:B------:R-:W-:Y:S01]  /*17870*/  IMAD.X R76, R88, 0x1, R76, P2 ;  /* 0x00000001584c7824 */ /* 0x000fe200010e064c */
[----:B------:R-:W-:Y:S03]  /*17880*/  STL [R1+0x2d8], R71 ;  /* 0x0002d84701007387 */ /* 0x000fe60000100800 */
[----:B-1----:R-:W-:Y:S01]  /*17890*/  @!P1 IMAD.MOV.U32 R43, RZ, RZ, R76 ;  /* 0x000000ffff2b9224 */ /* 0x002fe200078e004c */
[----:B------:R0:W-:Y:S04]  /*178a0*/  STL [R1+0x2d4], R76 ;  /* 0x0002d44c01007387 */ /* 0x0001e80000100800 */
[----:B0-----:R-:W2:Y:S01]  /*178b0*/  LDL.LU R76, [R1+0x354] ;  /* 0x00035400014c7983 */ /* 0x001ea20000300800 */
[----:B------:R-:W-:Y:S01]  /*178c0*/  PRMT R41, RZ, 0x7610, R41 ;  /* 0x00007610ff297816 */ /* 0x000fe20000000029 */
[----:B------:R-:W-:-:S02]  /*178d0*/  @!P1 IMAD.MOV.U32 R42, RZ, RZ, R71 ;  /* 0x000000ffff2a9224 */ /* 0x000fc400078e0047 */
[----:B------:R-:W2:Y:S04]  /*178e0*/  LDL.LU R71, [R1+0x398] ;  /* 0x0003980001477983 */ /* 0x000ea80000300800 */
[----:B------:R-:W-:Y:S04]  /*178f0*/  STS.U8 [R68+UR9+0x7080], R45 ;  /* 0x0070802d44007988 */ /* 0x000fe80008000009 */
[----:B------:R0:W2:Y:S04]  /*17900*/  @!P1 LDG.E.U8 R41, desc[UR18][R42.64] ;  /* 0x000000122a299981 */ /* 0x0000a8000c1e1100 */
[----:B------:R1:W-:Y:S01]  /*17910*/  STS.U8 [R68+UR9+0x7480], R44 ;  /* 0x0074802c44007988 */ /* 0x0003e20008000009 */
[----:B0-----:R-:W-:-:S02]  /*17920*/  PRMT R42, RZ, 0x7610, R42 ;  /* 0x00007610ff2a7816 */ /* 0x001fc4000000002a */
[----:B----4-:R-:W-:-:S05]  /*17930*/  IADD3 R72, P2, PT, R4, R72, RZ ;  /* 0x0000004804487210 */ /* 0x010fca0007f5e0ff */
[----:B---3--:R-:W-:Y:S01]  /*17940*/  IMAD.X R77, R88, 0x1, R77, P2 ;  /* 0x00000001584d7824 */ /* 0x008fe200010e064d */
[----:B------:R-:W-:Y:S01]  /*17950*/  STL [R1+0x318], R72 ;  /* 0x0003184801007387 */ /* 0x000fe20000100800 */
[----:B-1----:R-:W-:Y:S02]  /*17960*/  @!P1 IMAD.MOV.U32 R44, RZ, RZ, R72 ;  /* 0x000000ffff2c9224 */ /* 0x002fe400078e0048 */
[----:B------:R-:W-:Y:S01]  /*17970*/  @!P1 IMAD.MOV.U32 R45, RZ, RZ, R77 ;  /* 0x000000ffff2d9224 */ /* 0x000fe200078e004d */
[----:B------:R0:W-:Y:S04]  /*17980*/  STL [R1+0x314], R77 ;  /* 0x0003144d01007387 */ /* 0x0001e80000100800 */
[----:B------:R-:W3:Y:S01]  /*17990*/  LDL.LU R78, [R1+0x394] ;  /* 0x00039400014e7983 */ /* 0x000ee20000300800 */
[----:B--2---:R-:W-:-:S03]  /*179a0*/  IADD3 R0, P2, PT, R4, R0, RZ ;  /* 0x0000000004007210 */ /* 0x004fc60007f5e0ff */
[----:B------:R1:W2:Y:S04]  /*179b0*/  @!P1 LDG.E.U8 R42, desc[UR18][R44.64] ;  /* 0x000000122c2a9981 */ /* 0x0002a8000c1e1100 */
[----:B0-----:R-:W4:Y:S04]  /*179c0*/  LDL.LU R77, [R1+0x200] ;  /* 0x00020000014d7983 */ /* 0x001f280000300800 */
[----:B------:R-:W2:Y:S01]  /*179d0*/  LDL.LU R72, [R1+0x3cc] ;  /* 0x0003cc0001487983 */ /* 0x000ea20000300800 */
[----:B-1----:R-:W-:-:S03]  /*179e0*/  @!P1 IMAD.MOV.U32 R44, RZ, RZ, R0 ;  /* 0x000000ffff2c9224 */ /* 0x002fc600078e0000 */
[----:B------:R0:W-:Y:S01]  /*179f0*/  STL [R1+0x358], R0 ;  /* 0x0003580001007387 */ /* 0x0001e20000100800 */
[----:B------:R-:W-:-:S05]  /*17a00*/  IMAD.X R76, R88, 0x1, R76, P2 ;  /* 0x00000001584c7824 */ /* 0x000fca00010e064c */
[----:B------:R1:W-:Y:S04]  /*17a10*/  STL [R1+0x354], R76 ;  /* 0x0003544c01007387 */ /* 0x0003e80000100800 */
[----:B0-----:R-:W4:Y:S01]  /*17a20*/  LDL.LU R0, [R1+0x220] ;  /* 0x0002200001007983 */ /* 0x001f220000300800 */
[----:B------:R-:W-:-:S03]  /*17a30*/  @!P1 IMAD.MOV.U32 R45, RZ, RZ, R76 ;  /* 0x000000ffff2d9224 */ /* 0x000fc600078e004c */
[----:B-1----:R-:W4:Y:S01]  /*17a40*/  LDL.LU R76, [R1+0x21c] ;  /* 0x00021c00014c7983 */ /* 0x002f220000300800 */
[----:B------:R-:W-:Y:S02]  /*17a50*/  IADD3 R71, P2, PT, R4, R71, RZ ;  /* 0x0000004704477210 */ /* 0x000fe40007f5e0ff */
[----:B------:R-:W-:Y:S01]  /*17a60*/  PRMT R43, RZ, 0x7610, R43 ;  /* 0x00007610ff2b7816 */ /* 0x000fe2000000002b */
[----:B------:R-:W-:Y:S04]  /*17a70*/  STS.U8 [R68+UR9+0x7880], R47 ;  /* 0x0078802f44007988 */ /* 0x000fe80008000009 */
[----:B------:R0:W-:Y:S04]  /*17a80*/  STS.U8 [R68+UR9+0x7c80], R46 ;  /* 0x007c802e44007988 */ /* 0x0001e80008000009 */
[----:B------:R1:W4:Y:S04]  /*17a90*/  @!P1 LDG.E.U8 R43, desc[UR18][R44.64] ;  /* 0x000000122c2b9981 */ /* 0x000328000c1e1100 */
[----:B------:R3:W-:Y:S01]  /*17aa0*/  STL [R1+0x398], R71 ;  /* 0x0003984701007387 */ /* 0x0007e20000100800 */
[----:B0-----:R-:W-:Y:S01]  /*17ab0*/  @!P1 IMAD.MOV.U32 R46, RZ, RZ, R71 ;  /* 0x000000ffff2e9224 */ /* 0x001fe200078e0047 */
[----:B-1----:R-:W-:-:S02]  /*17ac0*/  PRMT R44, RZ, 0x7610, R44 ;  /* 0x00007610ff2c7816 */ /* 0x002fc4000000002c */
[----:B------:R-:W-:Y:S01]  /*17ad0*/  PRMT R45, RZ, 0x7610, R45 ;  /* 0x00007610ff2d7816 */ /* 0x000fe2000000002d */
[----:B---3--:R-:W-:-:S04]  /*17ae0*/  IMAD.X R78, R88, 0x1, R78, P2 ;  /* 0x00000001584e7824 */ /* 0x008fc800010e064e */
[----:B------:R-:W-:Y:S01]  /*17af0*/  @!P1 IMAD.MOV.U32 R47, RZ, RZ, R78 ;  /* 0x000000ffff2f9224 */ /* 0x000fe200078e004e */
[----:B------:R-:W-:Y:S04]  /*17b00*/  STL [R1+0x394], R78 ;  /* 0x0003944e01007387 */ /* 0x000fe80000100800 */
[----:B------:R-:W3:Y:S01]  /*17b10*/  LDL.LU R71, [R1+0x260] ;  /* 0x0002600001477983 */ /* 0x000ee20000300800 */
[----:B--2---:R-:W-:-:S03]  /*17b20*/  IADD3 R72, P2, PT, R4, R72, RZ ;  /* 0x0000004804487210 */ /* 0x004fc60007f5e0ff */
[----:B------:R0:W2:Y:S02]  /*17b30*/  @!P1 LDG.E.U8 R44, desc[UR18][R46.64] ;  /* 0x000000122e2c9981 */ /* 0x0000a4000c1e1100 */
[----:B----4-:R-:W-:Y:S02]  /*17b40*/  IMAD.X R77, R88, 0x1, R77, P2 ;  /* 0x00000001584d7824 */ /* 0x010fe400010e064d */
[----:B------:R-:W-:Y:S04]  /*17b50*/  STL [R1+0x3cc], R72 ;  /* 0x0003cc4801007387 */ /* 0x000fe80000100800 */
[----:B------:R1:W-:Y:S01]  /*17b60*/  STL [R1+0x200], R77 ;  /* 0x0002004d01007387 */ /* 0x0003e20000100800 */
[----:B0-----:R-:W-:Y:S02]  /*17b70*/  @!P1 IMAD.MOV.U32 R46, RZ, RZ, R72 ;  /* 0x000000ffff2e9224 */ /* 0x001fe400078e0048 */
[----:B------:R-:W-:-:S05]  /*17b80*/  @!P1 IMAD.MOV.U32 R47, RZ, RZ, R77 ;  /* 0x000000ffff2f9224 */ /* 0x000fca00078e004d */
[----:B------:R0:W4:Y:S04]  /*17b90*/  @!P1 LDG.E.U8 R45, desc[UR18][R46.64] ;  /* 0x000000122e2d9981 */ /* 0x000128000c1e1100 */
[----:B-1----:R-:W2:Y:S04]  /*17ba0*/  LDL.LU R77, [R1+0x25c] ;  /* 0x00025c00014d7983 */ /* 0x002ea80000300800 */
[----:B------:R-:W4:Y:S01]  /*17bb0*/  LDL.LU R72, [R1+0x2a0] ;  /* 0x0002a00001487983 */ /* 0x000f220000300800 */
[----:B------:R-:W-:-:S05]  /*17bc0*/  IADD3 R0, P2, PT, R4, R0, RZ ;  /* 0x0000000004007210 */ /* 0x000fca0007f5e0ff */
[----:B------:R-:W-:Y:S01]  /*17bd0*/  IMAD.X R76, R88, 0x1, R76, P2 ;  /* 0x00000001584c7824 */ /* 0x000fe200010e064c */
[----:B------:R-:W-:Y:S03]  /*17be0*/  STL [R1+0x220], R0 ;  /* 0x0002200001007387 */ /* 0x000fe60000100800 */
[----:B0-----:R-:W-:Y:S01]  /*17bf0*/  @!P1 IMAD.MOV.U32 R47, RZ, RZ, R76 ;  /* 0x000000ffff2f9224 */ /* 0x001fe200078e004c */
[----:B------:R0:W-:Y:S04]  /*17c00*/  STL [R1+0x21c], R76 ;  /* 0x00021c4c01007387 */ /* 0x0001e80000100800 */
[----:B0-----:R-:W4:Y:S01]  /*17c10*/  LDL.LU R76, [R1+0x29c] ;  /* 0x00029c00014c7983 */ /* 0x001f220000300800 */
[----:B------:R-:W0:Y:S01]  /*17c20*/  S2R R68, SR_TID.X ;  /* 0x0000000000447919 */ /* 0x000e220000002100 */
[----:B------:R-:W-:-:S02]  /*17c30*/  @!P1 IMAD.MOV.U32 R46, RZ, RZ, R0 ;  /* 0x000000ffff2e9224 */ /* 0x000fc400078e0000 */
[----:B------:R-:W4:Y:S04]  /*17c40*/  LDL.LU R78, [R1+0x2dc] ;  /* 0x0002dc00014e7983 */ /* 0x000f280000300800 */
[----:B------:R-:W4:Y:S01]  /*17c50*/  LDL.LU R0, [R1+0x2e0] ;  /* 0x0002e00001007983 */ /* 0x000f220000300800 */
[----:B0-----:R-:W-:-:S04]  /*17c60*/  LOP3.LUT R68, R68, 0x7f, RZ, 0xc0, !PT ;  /* 0x0000007f44447812 */ /* 0x001fc800078ec0ff */
[----:B------:R-:W-:-:S05]  /*17c70*/  LOP3.LUT R68, R68, 0x20, RZ, 0x3c, !PT ;  /* 0x0000002044447812 */ /* 0x000fca00078e3cff */
[----:B------:R-:W-:Y:S04]  /*17c80*/  STS.U8 [R68+UR9+0x4100], R59 ;  /* 0x0041003b44007988 */ /* 0x000fe80008000009 */
[----:B------:R0:W-:Y:S04]  /*17c90*/  STS.U8 [R68+UR9+0x4500], R49 ;  /* 0x0045003144007988 */ /* 0x0001e80008000009 */
[----:B------:R1:W-:Y:S01]  /*17ca0*/  STS.U8 [R68+UR9+0x4900], R50 ;  /* 0x0049003244007988 */ /* 0x0003e20008000009 */
[----:B0-----:R-:W-:Y:S02]  /*17cb0*/  PRMT R49, RZ, 0x7610, R49 ;  /* 0x00007610ff317816 */ /* 0x001fe40000000031 */
[----:B-1----:R-:W-:-:S04]  /*17cc0*/  PRMT R50, RZ, 0x7610, R50 ;  /* 0x00007610ff327816 */ /* 0x002fc80000000032 */
[----:B------:R0:W4:Y:S01]  /*17cd0*/  @!P1 LDG.E.U8 R49, desc[UR18][R46.64] ;  /* 0x000000122e319981 */ /* 0x000122000c1e1100 */
[----:B---3--:R-:W-:-:S05]  /*17ce0*/  IADD3 R71, P2, PT, R4, R71, RZ ;  /* 0x0000004704477210 */ /* 0x008fca0007f5e0ff */
[----:B------:R-:W-:Y:S01]  /*17cf0*/  STL [R1+0x260], R71 ;  /* 0x0002604701007387 */ /* 0x000fe20000100800 */
[----:B0-----:R-:W-:Y:S02]  /*17d00*/  @!P1 IMAD.MOV.U32 R46, RZ, RZ, R71 ;  /* 0x000000ffff2e9224 */ /* 0x001fe400078e0047 */
[----:B--2---:R-:W-:Y:S01]  /*17d10*/  IMAD.X R77, R88, 0x1, R77, P2 ;  /* 0x00000001584d7824 */ /* 0x004fe200010e064d */
[----:B----4-:R-:W-:-:S04]  /*17d20*/  IADD3 R72, P2, PT, R4, R72, RZ ;  /* 0x0000004804487210 */ /* 0x010fc80007f5e0ff */
[----:B------:R0:W-:Y:S01]  /*17d30*/  STL [R1+0x25c], R77 ;  /* 0x00025c4d01007387 */ /* 0x0001e20000100800 */
[----:B------:R-:W-:-:S05]  /*17d40*/  @!P1 IMAD.MOV.U32 R47, RZ, RZ, R77 ;  /* 0x000000ffff2f9224 */ /* 0x000fca00078e004d */
[----:B------:R1:W2:Y:S04]  /*17d50*/  @!P1 LDG.E.U8 R50, desc[UR18][R46.64] ;  /* 0x000000122e329981 */ /* 0x0002a8000c1e1100 */
[----:B0-----:R-:W3:Y:S04]  /*17d60*/  LDL.LU R77, [R1+0x31c] ;  /* 0x00031c00014d7983 */ /* 0x001ee80000300800 */
[----:B------:R-:W4:Y:S01]  /*17d70*/  LDL.LU R71, [R1+0x320] ;  /* 0x0003200001477983 */ /* 0x000f220000300800 */
[----:B-1----:R-:W-:-:S03]  /*17d80*/  @!P1 IMAD.MOV.U32 R46, RZ, RZ, R72 ;  /* 0x000000ffff2e9224 */ /* 0x002fc600078e0048 */
[----:B------:R-:W-:Y:S01]  /*17d90*/  STL [R1+0x2a0], R72 ;  /* 0x0002a04801007387 */ /* 0x000fe20000100800 */
[----:B------:R-:W-:-:S04]  /*17da0*/  IMAD.X R76, R88, 0x1, R76, P2 ;  /* 0x00000001584c7824 */ /* 0x000fc800010e064c */
[----:B------:R-:W-:Y:S01]  /*17db0*/  @!P1 IMAD.MOV.U32 R47, RZ, RZ, R76 ;  /* 0x000000ffff2f9224 */ /* 0x000fe200078e004c */
[----:B------:R0:W-:Y:S04]  /*17dc0*/  STL [R1+0x29c], R76 ;  /* 0x00029c4c01007387 */ /* 0x0001e80000100800 */
[----:B0-----:R-:W2:Y:S04]  /*17dd0*/  LDL.LU R76, [R1+0x35c] ;  /* 0x00035c00014c7983 */ /* 0x001ea80000300800 */
[----:B------:R-:W2:Y:S01]  /*17de0*/  LDL.LU R72, [R1+0x360] ;  /* 0x0003600001487983 */ /* 0x000ea20000300800 */
[----:B------:R-:W-:-:S03]  /*17df0*/  IADD3 R0, P2, PT, R4, R0, RZ ;  /* 0x0000000004007210 */ /* 0x000fc60007f5e0ff */
[----:B------:R0:W-:Y:S02]  /*17e00*/  STS.U8 [R68+UR9+0x4d00], R51 ;  /* 0x004d003344007988 */ /* 0x0001e40008000009 */
[----:B------:R-:W-:Y:S02]  /*17e10*/  IMAD.X R78, R88, 0x1, R78, P2 ;  /* 0x00000001584e7824 */ /* 0x000fe400010e064e */
[----:B------:R1:W-:Y:S01]  /*17e20*/  STS.U8 [R68+UR9+0x5100], R52 ;  /* 0x0051003444007988 */ /* 0x0003e20008000009 */
[----:B0-----:R-:W-:-:S03]  /*17e30*/  PRMT R51, RZ, 0x7610, R51 ;  /* 0x00007610ff337816 */ /* 0x001fc60000000033 */
[----:B------:R0:W-:Y:S01]  /*17e40*/  STL [R1+0x2e0], R0 ;  /* 0x0002e00001007387 */ /* 0x0001e20000100800 */
[----:B-1----:R-:W-:-:S03]  /*17e50*/  PRMT R52, RZ, 0x7610, R52 ;  /* 0x00007610ff347816 */ /* 0x002fc60000000034 */
[----:B------:R1:W2:Y:S04]  /*17e60*/  @!P1 LDG.E.U8 R51, desc[UR18][R46.64] ;  /* 0x000000122e339981 */ /* 0x0002a8000c1e1100 */
[----:B------:R-:W-:Y:S01]  /*17e70*/  STL [R1+0x2dc], R78 ;  /* 0x0002dc4e01007387 */ /* 0x000fe20000100800 */
[----:B-1----:R-:W-:Y:S02]  /*17e80*/  @!P1 IMAD.MOV.U32 R46, RZ, RZ, R0 ;  /* 0x000000ffff2e9224 */ /* 0x002fe400078e0000 */
[----:B------:R-:W-:Y:S01]  /*17e90*/  @!P1 IMAD.MOV.U32 R47, RZ, RZ, R78 ;  /* 0x000000ffff2f9224 */ /* 0x000fe200078e004e */
[----:B0-----:R-:W2:Y:S04]  /*17ea0*/  LDL.LU R0, [R1+0x3a0] ;  /* 0x0003a00001007983 */ /* 0x001ea80000300800 */
[----:B------:R0:W-:Y:S04]  /*17eb0*/  STS.U8 [R68+UR9+0x5500], R53 ;  /* 0x0055003544007988 */ /* 0x0001e80008000009 */
[----:B------:R1:W2:Y:S01]  /*17ec0*/  @!P1 LDG.E.U8 R52, desc[UR18][R46.64] ;  /* 0x000000122e349981 */ /* 0x0002a2000c1e1100 */
[----:B0-----:R-:W-:-:S02]  /*17ed0*/  PRMT R53, RZ, 0x7610, R53 ;  /* 0x00007610ff357816 */ /* 0x001fc40000000035 */
[----:B----4-:R-:W-:-:S05]  /*17ee0*/  IADD3 R71, P2, PT, R4, R71, RZ ;  /* 0x0000004704477210 */ /* 0x010fca0007f5e0ff */
[----:B---3--:R-:W-:Y:S01]  /*17ef0*/  IMAD.X R77, R88, 0x1, R77, P2 ;  /* 0x00000001584d7824 */ /* 0x008fe200010e064d */
[----:B------:R-:W-:Y:S01]  /*17f00*/  STL [R1+0x320], R71 ;  /* 0x0003204701007387 */ /* 0x000fe20000100800 */
[----:B-1----:R-:W-:Y:S02]  /*17f10*/  @!P1 IMAD.MOV.U32 R46, RZ, RZ, R71 ;  /* 0x000000ffff2e9224 */ /* 0x002fe400078e0047 */
[----:B------:R-:W-:Y:S01]  /*17f20*/  @!P1 IMAD.MOV.U32 R47, RZ, RZ, R77 ;  /* 0x000000ffff2f9224 */ /* 0x000fe200078e004d */
[----:B------:R0:W-:Y:S04]  /*17f30*/  STL [R1+0x31c], R77 ;  /* 0x00031c4d01007387 */ /* 0x0001e80000100800 */
[----:B------:R1:W3:Y:S04]  /*17f40*/  @!P1 LDG.E.U8 R53, desc[UR18][R46.64] ;  /* 0x000000122e359981 */ /* 0x0002e8000c1e1100 */
[----:B0-----:R-:W4:Y:S04]  /*17f50*/  LDL.LU R77, [R1+0x39c] ;  /* 0x00039c00014d7983 */ /* 0x001f280000300800 */
[----:B------:R-:W3:Y:S01]  /*17f60*/  LDL.LU R71, [R1+0x3d0] ;  /* 0x0003d00001477983 */ /* 0x000ee20000300800 */
[----:B--2---:R-:W-:-:S05]  /*17f70*/  IADD3 R72, P2, PT, R4, R72, RZ ;  /* 0x0000004804487210 */ /* 0x004fca0007f5e0ff */
[----:B------:R-:W-:Y:S01]  /*17f80*/  IMAD.X R76, R88, 0x1, R76, P2 ;  /* 0x00000001584c7824 */ /* 0x000fe200010e064c */
[----:B------:R-:W-:Y:S03]  /*17f90*/  STL [R1+0x360], R72 ;  /* 0x0003604801007387 */ /* 0x000fe60000100800 */
[----:B-1----:R-:W-:Y:S01]  /*17fa0*/  @!P1 IMAD.MOV.U32 R47, RZ, RZ, R76 ;  /* 0x000000ffff2f9224 */ /* 0x002fe200078e004c */
[----:B------:R0:W-:Y:S04]  /*17fb0*/  STL [R1+0x35c], R76 ;  /* 0x00035c4c01007387 */ /* 0x0001e80000100800 */
[----:B0-----:R-:W2:Y:S01]  /*17fc0*/  LDL.LU R76, [R1+0x204] ;  /* 0x00020400014c7983 */ /* 0x001ea20000300800 */
[----:B------:R-:W-:-:S03]  /*17fd0*/  @!P1 IMAD.MOV.U32 R46, RZ, RZ, R72 ;  /* 0x000000ffff2e9224 */ /* 0x000fc600078e0048 */
[----:B------:R0:W-:Y:S04]  /*17fe0*/  STS.U8 [R68+UR9+0x5900], R58 ;  /* 0x0059003a44007988 */ /* 0x0001e80008000009 */
[----:B------:R-:W2:Y:S04]  /*17ff0*/  LDL.LU R78, [R1+0x224] ;  /* 0x00022400014e7983 */ /* 0x000ea80000300800 */
[----:B------:R-:W2:Y:S01]  /*18000*/  LDL.LU R72, [R1+0x228] ;  /* 0x0002280001487983 */ /* 0x000ea20000300800 */
[----:B------:R-:W-:Y:S02]  /*18010*/  IADD3 R0, P2, PT, R4, R0, RZ ;  /* 0x0000000004007210 */ /* 0x000fe40007f5e0ff */
[----:B0-----:R-:W-:Y:S01]  /*18020*/  PRMT R58, RZ, 0x7610, R58 ;  /* 0x00007610ff3a7816 */ /* 0x001fe2000000003a */
[----:B------:R0:W-:Y:S04]  /*18030*/  STS.U8 [R68+UR9+0x5d00], R57 ;  /* 0x005d003944007988 */ /* 0x0001e80008000009 */
[----:B------:R-:W-:Y:S04]  /*18040*/  STL [R1+0x3a0], R0 ;  /* 0x0003a00001007387 */ /* 0x000fe80000100800 */
[----:B------:R1:W2:Y:S01]  /*18050*/  @!P1 LDG.E.U8 R58, desc[UR18][R46.64] ;  /* 0x000000122e3a9981 */ /* 0x0002a2000c1e1100 */
[----:B0-----:R-:W-:Y:S01]  /*18060*/  PRMT R57, RZ, 0x7610, R57 ;  /* 0x00007610ff397816 */ /* 0x001fe20000000039 */
[----:B-1----:R-:W-:-:S02]  /*18070*/  @!P1 IMAD.MOV.U32 R46, RZ, RZ, R0 ;  /* 0x000000ffff2e9224 */ /* 0x002fc400078e0000 */
[----:B----4-:R-:W-:Y:S01]  /*18080*/  IMAD.X R77, R88, 0x1, R77, P2 ;  /* 0x00000001584d7824 */ /* 0x010fe200010e064d */
[----:B---3--:R-:W-:-:S04]  /*18090*/  IADD3 R71, P2, PT, R4, R71, RZ ;  /* 0x0000004704477210 */ /* 0x008fc80007f5e0ff */
[----:B------:R0:W-:Y:S01]  /*180a0*/  STL [R1+0x39c], R77 ;  /* 0x00039c4d01007387 */ /* 0x0001e20000100800 */
[----:B------:R-:W-:-:S05]  /*180b0*/  @!P1 IMAD.MOV.U32 R47, RZ, RZ, R77 ;  /* 0x000000ffff2f9224 */ /* 0x000fca00078e004d */
[----:B------:R1:W3:Y:S04]  /*180c0*/  @!P1 LDG.E.U8 R57, desc[UR18][R46.64] ;  /* 0x000000122e399981 */ /* 0x0002e8000c1e1100 */
[----:B0-----:R-:W4:Y:S04]  /*180d0*/  LDL.LU R77, [R1+0x264] ;  /* 0x00026400014d7983 */ /* 0x001f280000300800 */
[----:B------:R-:W3:Y:S01]  /*180e0*/  LDL.LU R0, [R1+0x268] ;  /* 0x0002680001007983 */ /* 0x000ee20000300800 */
[----:B-1----:R-:W-:-:S03]  /*180f0*/  @!P1 IMAD.MOV.U32 R46, RZ, RZ, R71 ;  /* 0x000000ffff2e9224 */ /* 0x002fc600078e0047 */
[----:B------:R-:W-:Y:S01]  /*18100*/  STL [R1+0x3d0], R71 ;  /* 0x0003d04701007387 */ /* 0x000fe20000100800 */
[----:B--2---:R-:W-:-:S04]  /*18110*/  IMAD.X R76, R88, 0x1, R76, P2 ;  /* 0x00000001584c7824 */ /* 0x004fc800010e064c */
        /* <DEDUP_REMOVED lines=13> */
[----:B------:R-:W-:Y:S01]  /*181f0*/  PRMT R59, RZ, 0x7610, R59 ;  /* 0x00007610ff3b7816 */ /* 0x000fe2000000003b */
[----:B-1----:R-:W-:Y:S02]  /*18200*/  @!P1 IMAD.MOV.U32 R46, RZ, RZ, R72 ;  /* 0x000000ffff2e9224 */ /* 0x002fe400078e0048 */
[----:B------:R-:W-:Y:S01]  /*18210*/  @!P1 IMAD.MOV.U32 R47, RZ, RZ, R78 ;  /* 0x000000ffff2f9224 */ /* 0x000fe200078e004e */
[----:B0-----:R-:W2:Y:S04]  /*18220*/  LDL.LU R72, [R1+0x2e8] ;  /* 0x0002e80001487983 */ /* 0x001ea80000300800 */
[----:B------:R0:W2:Y:S01]  /*18230*/  @!P1 LDG.E.U8 R55, desc[UR18][R46.64] ;  /* 0x000000122e379981 */ /* 0x0000a2000c1e1100 */
[----:B---3--:R-:W-:-:S05]  /*18240*/  IADD3 R0, P2, PT, R4, R0, RZ ;  /* 0x0000000004007210 */ /* 0x008fca0007f5e0ff */
[----:B----4-:R-:W-:Y:S01]  /*18250*/  IMAD.X R77, R88, 0x1, R77, P2 ;  /* 0x00000001584d7824 */ /* 0x010fe200010e064d */
[----:B------:R-:W-:Y:S01]  /*18260*/  STL [R1+0x268], R0 ;  /* 0x0002680001007387 */ /* 0x000fe20000100800 */
[----:B0-----:R-:W-:Y:S02]  /*18270*/  @!P1 IMAD.MOV.U32 R46, RZ, RZ, R0 ;  /* 0x000000ffff2e9224 */ /* 0x001fe400078e0000 */
[----:B------:R-:W-:Y:S01]  /*18280*/  @!P1 IMAD.MOV.U32 R47, RZ, RZ, R77 ;  /* 0x000000ffff2f9224 */ /* 0x000fe200078e004d */
[----:B------:R0:W-:Y:S04]  /*18290*/  STL [R1+0x264], R77 ;  /* 0x0002644d01007387 */ /* 0x0001e80000100800 */
[----:B------:R1:W3:Y:S04]  /*182a0*/  @!P1 LDG.E.U8 R59, desc[UR18][R46.64] ;  /* 0x000000122e3b9981 */ /* 0x0002e8000c1e1100 */
[----:B0-----:R-:W4:Y:S04]  /*182b0*/  LDL.LU R77, [R1+0x2e4] ;  /* 0x0002e400014d7983 */ /* 0x001f280000300800 */
[----:B------:R-:W3:Y:S01]  /*182c0*/  LDL.LU R0, [R1+0x328] ;  /* 0x0003280001007983 */ /* 0x000ee20000300800 */
[----:B--2---:R-:W-:-:S05]  /*182d0*/  IADD3 R71, P2, PT, R4, R71, RZ ;  /* 0x0000004704477210 */ /* 0x004fca0007f5e0ff */
[----:B------:R-:W-:Y:S01]  /*182e0*/  IMAD.X R76, R88, 0x1, R76, P2 ;  /* 0x00000001584c7824 */ /* 0x000fe200010e064c */
[----:B------:R-:W-:Y:S01]  /*182f0*/  STL [R1+0x2a8], R71 ;  /* 0x0002a84701007387 */ /* 0x000fe20000100800 */
[----:B-1----:R-:W-:Y:S02]  /*18300*/  @!P1 IMAD.MOV.U32 R46, RZ, RZ, R71 ;  /* 0x000000ffff2e9224 */ /* 0x002fe400078e0047 */
[----:B------:R-:W-:Y:S01]  /*18310*/  @!P1 IMAD.MOV.U32 R47, RZ, RZ, R76 ;  /* 0x000000ffff2f9224 */ /* 0x000fe200078e004c */
[----:B------:R0:W-:Y:S04]  /*18320*/  STL [R1+0x2a4], R76 ;  /* 0x0002a44c01007387 */ /* 0x0001e80000100800 */
[----:B------:R-:W2:Y:S04]  /*18330*/  LDL.LU R78, [R1+0x324] ;  /* 0x00032400014e7983 */ /* 0x000ea80000300800 */
[----:B0-----:R-:W2:Y:S04]  /*18340*/  LDL.LU R76, [R1+0x364] ;  /* 0x00036400014c7983 */ /* 0x001ea80000300800 */
[----:B------:R-:W2:Y:S04]  /*18350*/  LDL.LU R71, [R1+0x368] ;  /* 0x0003680001477983 */ /* 0x000ea80000300800 */
[----:B------:R0:W-:Y:S01]  /*18360*/  STS.U8 [R68+UR9+0x6900], R62 ;  /* 0x0069003e44007988 */ /* 0x0001e20008000009 */
[----:B------:R-:W-:-:S02]  /*18370*/  IADD3 R72, P2, PT, R4, R72, RZ ;  /* 0x0000004804487210 */ /* 0x000fc40007f5e0ff */
[----:B0-----:R-:W-:Y:S01]  /*18380*/  PRMT R62, RZ, 0x7610, R62 ;  /* 0x00007610ff3e7816 */ /* 0x001fe2000000003e */
[----:B------:R0:W-:Y:S04]  /*18390*/  STS.U8 [R68+UR9+0x6d00], R70 ;  /* 0x006d004644007988 */ /* 0x0001e80008000009 */
[----:B------:R-:W-:Y:S04]  /*183a0*/  STL [R1+0x2e8], R72 ;  /* 0x0002e84801007387 */ /* 0x000fe80000100800 */
[----:B------:R1:W2:Y:S01]  /*183b0*/  @!P1 LDG.E.U8 R62, desc[UR18][R46.64] ;  /* 0x000000122e3e9981 */ /* 0x0002a2000c1e1100 */
[----:B0-----:R-:W-:-:S03]  /*183c0*/  PRMT R70, RZ, 0x7610, R70 ;  /* 0x00007610ff467816 */ /* 0x001fc60000000046 */
[----:B------:R-:W-:Y:S01]  /*183d0*/  STS.U8 [R68+UR9+0x7100], R74 ;  /* 0x0071004a44007988 */ /* 0x000fe20008000009 */
[----:B-1----:R-:W-:-:S03]  /*183e0*/  @!P1 IMAD.MOV.U32 R46, RZ, RZ, R72 ;  /* 0x000000ffff2e9224 */ /* 0x002fc600078e0048 */
[----:B------:R0:W-:Y:S02]  /*183f0*/  STS.U8 [R68+UR9+0x7500], R73 ;  /* 0x0075004944007988 */ /* 0x0001e40008000009 */
[----:B0-----:R-:W-:Y:S01]  /*18400*/  PRMT R73, RZ, 0x7610, R73 ;  /* 0x00007610ff497816 */ /* 0x001fe20000000049 */
[----:B----4-:R-:W-:Y:S01]  /*18410*/  IMAD.X R77, R88, 0x1, R77, P2 ;  /* 0x00000001584d7824 */ /* 0x010fe200010e064d */
[----:B---3--:R-:W-:-:S04]  /*18420*/  IADD3 R0, P2, PT, R4, R0, RZ ;  /* 0x0000000004007210 */ /* 0x008fc80007f5e0ff */
[----:B------:R0:W-:Y:S01]  /*18430*/  STL [R1+0x2e4], R77 ;  /* 0x0002e44d01007387 */ /* 0x0001e20000100800 */
[----:B------:R-:W-:-:S05]  /*18440*/  @!P1 IMAD.MOV.U32 R47, RZ, RZ, R77 ;  /* 0x000000ffff2f9224 */ /* 0x000fca00078e004d */
[----:B------:R1:W3:Y:S04]  /*18450*/  @!P1 LDG.E.U8 R70, desc[UR18][R46.64] ;  /* 0x000000122e469981 */ /* 0x0002e8000c1e1100 */
[----:B0-----:R-:W4:Y:S04]  /*18460*/  LDL.LU R77, [R1+0x3a4] ;  /* 0x0003a400014d7983 */ /* 0x001f280000300800 */
[----:B------:R-:W3:Y:S01]  /*18470*/  LDL.LU R72, [R1+0x3a8] ;  /* 0x0003a80001487983 */ /* 0x000ee20000300800 */
[----:B--2---:R-:W-:-:S03]  /*18480*/  IMAD.X R78, R88, 0x1, R78, P2 ;  /* 0x00000001584e7824 */ /* 0x004fc600010e064e */
[----:B------:R0:W-:Y:S01]  /*18490*/  STL [R1+0x328], R0 ;  /* 0x0003280001007387 */ /* 0x0001e20000100800 */
[----:B-1----:R-:W-:Y:S02]  /*184a0*/  @!P1 IMAD.MOV.U32 R46, RZ, RZ, R0 ;  /* 0x000000ffff2e9224 */ /* 0x002fe400078e0000 */
[----:B------:R-:W-:Y:S01]  /*184b0*/  @!P1 IMAD.MOV.U32 R47, RZ, RZ, R78 ;  /* 0x000000ffff2f9224 */ /* 0x000fe200078e004e */
[----:B------:R-:W-:Y:S01]  /*184c0*/  IADD3 R71, P2, PT, R4, R71, RZ ;  /* 0x0000004704477210 */ /* 0x000fe20007f5e0ff */
[----:B------:R-:W-:Y:S04]  /*184d0*/  STL [R1+0x324], R78 ;  /* 0x0003244e01007387 */ /* 0x000fe80000100800 */
[----:B------:R-:W-:Y:S01]  /*184e0*/  IMAD.X R76, R88, 0x1, R76, P2 ;  /* 0x00000001584c7824 */ /* 0x000fe200010e064c */
[----:B0-----:R-:W2:Y:S04]  /*184f0*/  LDL.LU R0, [R1+0x3d4] ;  /* 0x0003d40001007983 */ /* 0x001ea80000300800 */
[----:B------:R0:W2:Y:S04]  /*18500*/  @!P1 LDG.E.U8 R73, desc[UR18][R46.64] ;  /* 0x000000122e499981 */ /* 0x0000a8000c1e1100 */
[----:B------:R1:W-:Y:S04]  /*18510*/  STL [R1+0x368], R71 ;  /* 0x0003684701007387 */ /* 0x0003e80000100800 */
[----:B------:R1:W-:Y:S01]  /*18520*/  STL [R1+0x364], R76 ;  /* 0x0003644c01007387 */ /* 0x0003e20000100800 */
[----:B0-----:R-:W-:-:S03]  /*18530*/  @!P1 IMAD.MOV.U32 R46, RZ, RZ, R71 ;  /* 0x000000ffff2e9224 */ /* 0x001fc600078e0047 */
[----:B-1----:R-:W2:Y:S01]  /*18540*/  LDL.LU R71, [R1+0x208] ;  /* 0x0002080001477983 */ /* 0x002ea20000300800 */
[----:B------:R-:W-:-:S03]  /*18550*/  @!P1 IMAD.MOV.U32 R47, RZ, RZ, R76 ;  /* 0x000000ffff2f9224 */ /* 0x000fc600078e004c */
[----:B------:R0:W-:Y:S04]  /*18560*/  STS.U8 [R68+UR9+0x7900], R65 ;  /* 0x0079004144007988 */ /* 0x0001e80008000009 */
[----:B------:R-:W2:Y:S01]  /*18570*/  LDL.LU R76, [R1+0x230] ;  /* 0x00023000014c7983 */ /* 0x000ea20000300800 */
[----:B0-----:R-:W-:-:S03]  /*18580*/  PRMT R65, RZ, 0x7610, R65 ;  /* 0x00007610ff417816 */ /* 0x001fc60000000041 */
[----:B------:R0:W-:Y:S04]  /*18590*/  STS.U8 [R68+UR9+0x7d00], R54 ;  /* 0x007d003644007988 */ /* 0x0001e80008000009 */
[----:B------:R1:W2:Y:S01]  /*185a0*/  @!P1 LDG.E.U8 R65, desc[UR18][R46.64] ;  /* 0x000000122e419981 */ /* 0x0002a2000c1e1100 */
[----:B0-----:R-:W-:Y:S02]  /*185b0*/  PRMT R54, RZ, 0x7610, R54 ;  /* 0x00007610ff367816 */ /* 0x001fe40000000036 */
[----:B---3--:R-:W-:-:S05]  /*185c0*/  IADD3 R72, P2, PT, R4, R72, RZ ;  /* 0x0000004804487210 */ /* 0x008fca0007f5e0ff */
[----:B----4-:R-:W-:Y:S01]  /*185d0*/  IMAD.X R77, R88, 0x1, R77, P2 ;  /* 0x00000001584d7824 */ /* 0x010fe200010e064d */
[----:B------:R0:W-:Y:S01]  /*185e0*/  STL [R1+0x3a8], R72 ;  /* 0x0003a84801007387 */ /* 0x0001e20000100800 */
[----:B-1----:R-:W-:Y:S02]  /*185f0*/  @!P1 IMAD.MOV.U32 R46, RZ, RZ, R72 ;  /* 0x000000ffff2e9224 */ /* 0x002fe400078e0048 */
[----:B------:R-:W-:Y:S01]  /*18600*/  @!P1 IMAD.MOV.U32 R47, RZ, RZ, R77 ;  /* 0x000000ffff2f9224 */ /* 0x000fe200078e004d */
[----:B------:R1:W-:Y:S04]  /*18610*/  STL [R1+0x3a4], R77 ;  /* 0x0003a44d01007387 */ /* 0x0003e80000100800 */
[----:B------:R-:W3:Y:S01]  /*18620*/  LDL.LU R78, [R1+0x22c] ;  /* 0x00022c00014e7983 */ /* 0x000ee20000300800 */
[----:B--2---:R-:W-:-:S03]  /*18630*/  IADD3 R0, P2, PT, R4, R0, RZ ;  /* 0x0000000004007210 */ /* 0x004fc60007f5e0ff */
[----:B0-----:R-:W2:Y:S04]  /*18640*/  LDL.LU R72, [R1+0x270] ;  /* 0x0002700001487983 */ /* 0x001ea80000300800 */
[----:B------:R-:W-:Y:S04]  /*18650*/  STL [R1+0x3d4], R0 ;  /* 0x0003d40001007387 */ /* 0x000fe80000100800 */
[----:B------:R0:W4:Y:S04]  /*18660*/  @!P1 LDG.E.U8 R54, desc[UR18][R46.64] ;  /* 0x000000122e369981 */ /* 0x000128000c1e1100 */
[----:B-1----:R-:W4:Y:S01]  /*18670*/  LDL.LU R77, [R1+0x26c] ;  /* 0x00026c00014d7983 */ /* 0x002f220000300800 */
[----:B------:R-:W-:-:S02]  /*18680*/  IMAD.X R71, R88, 0x1, R71, P2 ;  /* 0x0000000158477824 */ /* 0x000fc400010e0647 */
[----:B0-----:R-:W-:Y:S02]  /*18690*/  @!P1 IMAD.MOV.U32 R46, RZ, RZ, R0 ;  /* 0x000000ffff2e9224 */ /* 0x001fe400078e0000 */
[----:B------:R-:W-:Y:S01]  /*186a0*/  @!P1 IMAD.MOV.U32 R47, RZ, RZ, R71 ;  /* 0x000000ffff2f9224 */ /* 0x000fe200078e0047 */
[----:B------:R0:W-:Y:S04]  /*186b0*/  STL [R1+0x208], R71 ;  /* 0x0002084701007387 */ /* 0x0001e80000100800 */
[----:B0-----:R-:W4:Y:S04]  /*186c0*/  LDL.LU R71, [R1+0x2ac] ;  /* 0x0002ac0001477983 */ /* 0x001f280000300800 */
[----:B------:R-:W4:Y:S01]  /*186d0*/  LDL.LU R0, [R1+0x2b0] ;  /* 0x0002b00001007983 */ /* 0x000f220000300800 */
[----:B------:R-:W0:Y:S01]  /*186e0*/  S2R R68, SR_TID.X ;  /* 0x0000000000447919 */ /* 0x000e220000002100 */
[----:B------:R-:W-:-:S02]  /*186f0*/  IADD3 R76, P2, PT, R4, R76, RZ ;  /* 0x0000004c044c7210 */ /* 0x000fc40007f5e0ff */
[----:B------:R-:W-:-:S03]  /*18700*/  PRMT R74, RZ, 0x7610, R74 ;  /* 0x00007610ff4a7816 */ /* 0x000fc6000000004a */
[----:B------:R-:W-:Y:S04]  /*18710*/  STL [R1+0x230], R76 ;  /* 0x0002304c01007387 */ /* 0x000fe80000100800 */
[----:B------:R1:W4:Y:S02]  /*18720*/  @!P1 LDG.E.U8 R74, desc[UR18][R46.64] ;  /* 0x000000122e4a9981 */ /* 0x000324000c1e1100 */
[----:B-1----:R-:W-:Y:S01]  /*18730*/  @!P1 IMAD.MOV.U32 R46, RZ, RZ, R76 ;  /* 0x000000ffff2e9224 */ /* 0x002fe200078e004c */
[----:B0-----:R-:W-:-:S04]  /*18740*/  LOP3.LUT R68, R68, 0x7f, RZ, 0xc0, !PT ;  /* 0x0000007f44447812 */ /* 0x001fc800078ec0ff */
[----:B------:R-:W-:-:S05]  /*18750*/  LOP3.LUT R68, R68, 0x30, RZ, 0x3c, !PT ;  /* 0x0000003044447812 */ /* 0x000fca00078e3cff */
[----:B------:R-:W-:Y:S04]  /*18760*/  STS.U8 [R68+UR9+0x4180], R86 ;  /* 0x0041805644007988 */ /* 0x000fe80008000009 */
[----:B------:R0:W-:Y:S02]  /*18770*/  STS.U8 [R68+UR9+0x4580], R81 ;  /* 0x0045805144007988 */ /* 0x0001e40008000009 */
[----:B0-----:R-:W-:Y:S01]  /*18780*/  PRMT R81, RZ, 0x7610, R81 ;  /* 0x00007610ff517816 */ /* 0x001fe20000000051 */
[----:B---3--:R-:W-:Y:S01]  /*18790*/  IMAD.X R78, R88, 0x1, R78, P2 ;  /* 0x00000001584e7824 */ /* 0x008fe200010e064e */
[----:B--2---:R-:W-:-:S04]  /*187a0*/  IADD3 R72, P2, PT, R4, R72, RZ ;  /* 0x0000004804487210 */ /* 0x004fc80007f5e0ff */
[----:B------:R0:W-:Y:S01]  /*187b0*/  STL [R1+0x22c], R78 ;  /* 0x00022c4e01007387 */ /* 0x0001e20000100800 */
[----:B------:R-:W-:-:S05]  /*187c0*/  @!P1 IMAD.MOV.U32 R47, RZ, RZ, R78 ;  /* 0x000000ffff2f9224 */ /* 0x000fca00078e004e */
[----:B------:R1:W2:Y:S04]  /*187d0*/  @!P1 LDG.E.U8 R81, desc[UR18][R46.64] ;  /* 0x000000122e519981 */ /* 0x0002a8000c1e1100 */
[----:B0-----:R-:W3:Y:S01]  /*187e0*/  LDL.LU R78, [R1+0x2ec] ;  /* 0x0002ec00014e7983 */ /* 0x001ee20000300800 */
[----:B----4-:R-:W-:-:S03]  /*187f0*/  IMAD.X R77, R88, 0x1, R77, P2 ;  /* 0x00000001584d7824 */ /* 0x010fc600010e064d */
[----:B------:R-:W4:Y:S01]  /*18800*/  LDL.LU R76, [R1+0x2f0] ;  /* 0x0002f000014c7983 */ /* 0x000f220000300800 */
[----:B-1----:R-:W-:-:S03]  /*18810*/  @!P1 IMAD.MOV.U32 R46, RZ, RZ, R72 ;  /* 0x000000ffff2e9224 */ /* 0x002fc600078e0048 */
[----:B------:R0:W-:Y:S04]  /*18820*/  STL [R1+0x270], R72 ;  /* 0x0002704801007387 */ /* 0x0001e80000100800 */
[----:B------:R1:W-:Y:S01]  /*18830*/  STL [R1+0x26c], R77 ;  /* 0x00026c4d01007387 */ /* 0x0003e20000100800 */
[----:B------:R-:W-:-:S03]  /*18840*/  @!P1 IMAD.MOV.U32 R47, RZ, RZ, R77 ;  /* 0x000000ffff2f9224 */ /* 0x000fc600078e004d */
[----:B0-----:R-:W2:Y:S01]  /*18850*/  LDL.LU R72, [R1+0x330] ;  /* 0x0003300001487983 */ /* 0x001ea20000300800 */
[----:B------:R-:W-:-:S05]  /*18860*/  IADD3 R0, P2, PT, R4, R0, RZ ;  /* 0x0000000004007210 */ /* 0x000fca0007f5e0ff */
[----:B------:R-:W-:Y:S01]  /*18870*/  IMAD.X R71, R88, 0x1, R71, P2 ;  /* 0x0000000158477824 */ /* 0x000fe200010e0647 */
[----:B------:R-:W-:Y:S04]  /*18880*/  STL [R1+0x2b0], R0 ;  /* 0x0002b00001007387 */ /* 0x000fe80000100800 */
[----:B------:R-:W-:Y:S04]  /*18890*/  STL [R1+0x2ac], R71 ;  /* 0x0002ac4701007387 */ /* 0x000fe80000100800 */
[----:B-1----:R-:W2:Y:S04]  /*188a0*/  LDL.LU R77, [R1+0x32c] ;  /* 0x00032c00014d7983 */ /* 0x002ea80000300800 */
[----:B------:R0:W-:Y:S04]  /*188b0*/  STS.U8 [R68+UR9+0x4980], R83 ;  /* 0x0049805344007988 */ /* 0x0001e80008000009 */
[----:B------:R1:W-:Y:S01]  /*188c0*/  STS.U8 [R68+UR9+0x4d80], R85 ;  /* 0x004d805544007988 */ /* 0x0003e20008000009 */
[----:B0-----:R-:W-:-:S02]  /*188d0*/  PRMT R83, RZ, 0x7610, R83 ;  /* 0x00007610ff537816 */ /* 0x001fc40000000053 */
[----:B-1----:R-:W-:-:S04]  /*188e0*/  PRMT R85, RZ, 0x7610, R85 ;  /* 0x00007610ff557816 */ /* 0x002fc80000000055 */
[----:B------:R0:W2:Y:S04]  /*188f0*/  @!P1 LDG.E.U8 R83, desc[UR18][R46.64] ;  /* 0x000000122e539981 */ /* 0x0000a8000c1e1100 */
[----:B------:R1:W-:Y:S01]  /*18900*/  STS.U8 [R68+UR9+0x5180], R87 ;  /* 0x0051805744007988 */ /* 0x0003e20008000009 */
[----:B0-----:R-:W-:Y:S02]  /*18910*/  @!P1 IMAD.MOV.U32 R47, RZ, RZ, R71 ;  /* 0x000000ffff2f9224 */ /* 0x001fe400078e0047 */
[----:B------:R-:W-:Y:S01]  /*18920*/  @!P1 IMAD.MOV.U32 R46, RZ, RZ, R0 ;  /* 0x000000ffff2e9224 */ /* 0x000fe200078e0000 */
[----:B------:R-:W2:Y:S04]  /*18930*/  LDL.LU R71, [R1+0x36c] ;  /* 0x00036c0001477983 */ /* 0x000ea80000300800 */
[----:B------:R-:W2:Y:S01]  /*18940*/  LDL.LU R0, [R1+0x370] ;  /* 0x0003700001007983 */ /* 0x000ea20000300800 */
[----:B-1----:R-:W-:-:S03]  /*18950*/  PRMT R87, RZ, 0x7610, R87 ;  /* 0x00007610ff577816 */ /* 0x002fc60000000057 */
[----:B------:R0:W2:Y:S01]  /*18960*/  @!P1 LDG.E.U8 R85, desc[UR18][R46.64] ;  /* 0x000000122e559981 */ /* 0x0000a2000c1e1100 */
[----:B------:R-:W-:Y:S01]  /*18970*/  IMAD.MOV.U32 R90, RZ, RZ, R84 ;  /* 0x000000ffff5a7224 */ /* 0x000fe200078e0054 */
[----:B----4-:R-:W-:-:S05]  /*18980*/  IADD3 R76, P2, PT, R4, R76, RZ ;  /* 0x0000004c044c7210 */ /* 0x010fca0007f5e0ff */
[----:B---3--:R-:W-:Y:S01]  /*18990*/  IMAD.X R78, R88, 0x1, R78, P2 ;  /* 0x00000001584e7824 */ /* 0x008fe200010e064e */
[----:B------:R1:W-:Y:S01]  /*189a0*/  STL [R1+0x2f0], R76 ;  /* 0x0002f04c01007387 */ /* 0x0003e20000100800 */
[----:B0-----:R-:W-:Y:S02]  /*189b0*/  @!P1 IMAD.MOV.U32 R46, RZ, RZ, R76 ;  /* 0x000000ffff2e9224 */ /* 0x001fe400078e004c */
[----:B------:R-:W-:Y:S01]  /*189c0*/  @!P1 IMAD.MOV.U32 R47, RZ, RZ, R78 ;  /* 0x000000ffff2f9224 */ /* 0x000fe200078e004e */
[----:B--2---:R-:W-:Y:S01]  /*189d0*/  IADD3 R72, P2, PT, R4, R72, RZ ;  /* 0x0000004804487210 */ /* 0x004fe20007f5e0ff */
[----:B------:R-:W-:Y:S04]  /*189e0*/  STL [R1+0x2ec], R78 ;  /* 0x0002ec4e01007387 */ /* 0x000fe80000100800 */
[----:B-1----:R-:W2:Y:S04]  /*189f0*/  LDL.LU R76, [R1+0x3b0] ;  /* 0x0003b000014c7983 */ /* 0x002ea80000300800 */
[----:B------:R-:W3:Y:S04]  /*18a00*/  LDL.LU R84, [R1+0x70] ;  /* 0x0000700001547983 */ /* 0x000ee80000300800 */
[----:B------:R-:W4:Y:S04]  /*18a10*/  LDL.LU R86, [R1+0x50] ;  /* 0x0000500001567983 */ /* 0x000f280000300800 */
[----:B------:R0:W4:Y:S01]  /*18a20*/  @!P1 LDG.E.U8 R87, desc[UR18][R46.64] ;  /* 0x000000122e579981 */ /* 0x000122000c1e1100 */
[----:B------:R-:W-:-:S03]  /*18a30*/  IMAD.X R77, R88, 0x1, R77, P2 ;  /* 0x00000001584d7824 */ /* 0x000fc600010e064d */
[----:B------:R-:W-:Y:S04]  /*18a40*/  STL [R1+0x330], R72 ;  /* 0x0003304801007387 */ /* 0x000fe80000100800 */
[----:B------:R1:W-:Y:S01]  /*18a50*/  STL [R1+0x32c], R77 ;  /* 0x00032c4d01007387 */ /* 0x0003e20000100800 */
[----:B0-----:R-:W-:-:S03]  /*18a60*/  @!P1 IMAD.MOV.U32 R47, RZ, RZ, R77 ;  /* 0x000000ffff2f9224 */ /* 0x001fc600078e004d */
[----:B-1----:R-:W4:Y:S01]  /*18a70*/  LDL.LU R77, [R1+0x3ac] ;  /* 0x0003ac00014d7983 */ /* 0x002f220000300800 */
[----:B------:R-:W-:-:S03]  /*18a80*/  @!P1 IMAD.MOV.U32 R46, RZ, RZ, R72 ;  /* 0x000000ffff2e9224 */ /* 0x000fc600078e0048 */
[----:B------:R0:W-:Y:S04]  /*18a90*/  STS.U8 [R68+UR9+0x5580], R89 ;  /* 0x0055805944007988 */ /* 0x0001e80008000009 */
[----:B------:R1:W-:Y:S01]  /*18aa0*/  STS.U8 [R68+UR9+0x5980], R91 ;  /* 0x0059805b44007988 */ /* 0x0003e20008000009 */
[----:B0-----:R-:W-:Y:S02]  /*18ab0*/  PRMT R89, RZ, 0x7610, R89 ;  /* 0x00007610ff597816 */ /* 0x001fe40000000059 */
[----:B------:R-:W-:-:S04]  /*18ac0*/  IADD3 R0, P2, PT, R4, R0, RZ ;  /* 0x0000000004007210 */ /* 0x000fc80007f5e0ff */
[----:B------:R0:W4:Y:S01]  /*18ad0*/  @!P1 LDG.E.U8 R89, desc[UR18][R46.64] ;  /* 0x000000122e599981 */ /* 0x000122000c1e1100 */
[----:B------:R-:W-:Y:S01]  /*18ae0*/  IMAD.X R71, R88, 0x1, R71, P2 ;  /* 0x0000000158477824 */ /* 0x000fe200010e0647 */
[----:B-1----:R-:W-:Y:S02]  /*18af0*/  PRMT R91, RZ, 0x7610, R91 ;  /* 0x00007610ff5b7816 */ /* 0x002fe4000000005b */
[----:B------:R-:W-:Y:S04]  /*18b00*/  STL [R1+0x370], R0 ;  /* 0x0003700001007387 */ /* 0x000fe80000100800 */
[----:B------:R1:W-:Y:S01]  /*18b10*/  STL [R1+0x36c], R71 ;  /* 0x00036c4701007387 */ /* 0x0003e20000100800 */
[----:B0-----:R-:W-:Y:S02]  /*18b20*/  @!P1 IMAD.MOV.U32 R46, RZ, RZ, R0 ;  /* 0x000000ffff2e9224 */ /* 0x001fe400078e0000 */
[----:B------:R-:W-:Y:S01]  /*18b30*/  @!P1 IMAD.MOV.U32 R47, RZ, RZ, R71 ;  /* 0x000000ffff2f9224 */ /* 0x000fe200078e0047 */
[----:B------:R-:W4:Y:S04]  /*18b40*/  LDL.LU R72, [R1+0x6c8] ;  /* 0x0006c80001487983 */ /* 0x000f280000300800 */
[----:B------:R-:W4:Y:S04]  /*18b50*/  LDL.LU R79, [R1+0x6b4] ;  /* 0x0006b400014f7983 */ /* 0x000f280000300800 */
[----:B-1----:R-:W4:Y:S04]  /*18b60*/  LDL.LU R71, [R1+0x100] ;  /* 0x0001000001477983 */ /* 0x002f280000300800 */
[----:B------:R-:W4:Y:S04]  /*18b70*/  LDL.LU R0, [R1+0xe4] ;  /* 0x0000e40001007983 */ /* 0x000f280000300800 */
[----:B------:R0:W-:Y:S04]  /*18b80*/  STS.U8 [R68+UR9+0x5d80], R93 ;  /* 0x005d805d44007988 */ /* 0x0001e80008000009 */
[----:B------:R-:W4:Y:S04]  /*18b90*/  LDL.LU R78, [R1+0xc8] ;  /* 0x0000c800014e7983 */ /* 0x000f280000300800 */
[----:B------:R1:W4:Y:S01]  /*18ba0*/  @!P1 LDG.E.U8 R91, desc[UR18][R46.64] ;  /* 0x000000122e5b9981 */ /* 0x000322000c1e1100 */
[----:B0-----:R-:W-:-:S03]  /*18bb0*/  PRMT R93, RZ, 0x7610, R93 ;  /* 0x00007610ff5d7816 */ /* 0x001fc6000000005d */
[----:B------:R-:W4:Y:S04]  /*18bc0*/  LDL.LU R92, [R1+0xac] ;  /* 0x0000ac00015c7983 */ /* 0x000f280000300800 */
[----:B------:R-:W-:Y:S01]  /*18bd0*/  STS.U8 [R68+UR9+0x6180], R90 ;  /* 0x0061805a44007988 */ /* 0x000fe20008000009 */
[----:B--2---:R-:W-:-:S05]  /*18be0*/  IADD3 R76, P2, PT, R4, R76, RZ ;  /* 0x0000004c044c7210 */ /* 0x004fca0007f5e0ff */
[----:B-1----:R-:W-:Y:S01]  /*18bf0*/  @!P1 IMAD.MOV.U32 R46, RZ, RZ, R76 ;  /* 0x000000ffff2e9224 */ /* 0x002fe200078e004c */
[----:B------:R0:W-:Y:S04]  /*18c00*/  STL [R1+0x3b0], R76 ;  /* 0x0003b04c01007387 */ /* 0x0001e80000100800 */
[----:B---3--:R-:W-:Y:S01]  /*18c10*/  STS.U8 [R68+UR9+0x6580], R84 ;  /* 0x0065805444007988 */ /* 0x008fe20008000009 */
[----:B----4-:R-:W-:-:S04]  /*18c20*/  IMAD.X R77, R88, 0x1, R77, P2 ;  /* 0x00000001584d7824 */ /* 0x010fc800010e064d */
[----:B------:R-:W-:Y:S01]  /*18c30*/  @!P1 IMAD.MOV.U32 R47, RZ, RZ, R77 ;  /* 0x000000ffff2f9224 */ /* 0x000fe200078e004d */
[----:B------:R1:W-:Y:S04]  /*18c40*/  STL [R1+0x3ac], R77 ;  /* 0x0003ac4d01007387 */ /* 0x0003e80000100800 */
[----:B0-----:R-:W2:Y:S04]  /*18c50*/  LDL.LU R76, [R1+0x6c] ;  /* 0x00006c00014c7983 */ /* 0x001ea80000300800 */
[----:B------:R0:W3:Y:S04]  /*18c60*/  @!P1 LDG.E.U8 R93, desc[UR18][R46.64] ;  /* 0x000000122e5d9981 */ /* 0x0000e8000c1e1100 */
[----:B-1----:R-:W4:Y:S04]  /*18c70*/  LDL.LU R77, [R1+0x4c] ;  /* 0x00004c00014d7983 */ /* 0x002f280000300800 */
[----:B------:R-:W2:Y:S04]  /*18c80*/  LDL.LU R88, [R1+0x28] ;  /* 0x0000280001587983 */ /* 0x000ea80000300800 */
[----:B------:R-:W2:Y:S04]  /*18c90*/  LDL.LU R46, [R1+0x11c] ;  /* 0x00011c00012e7983 */ /* 0x000ea80000300800 */
[----:B------:R-:W2:Y:S04]  /*18ca0*/  LDL.LU R47, [R1+0x8c] ;  /* 0x00008c00012f7983 */ /* 0x000ea80000300800 */
[----:B------:R-:W2:Y:S04]  /*18cb0*/  LDL.LU R90, [R1+0x4] ;  /* 0x00000400015a7983 */ /* 0x000ea80000300800 */
[----:B------:R-:W2:Y:S04]  /*18cc0*/  LDL.LU R84, [R1+0x84c] ;  /* 0x00084c0001547983 */ /* 0x000ea80000300800 */
[----:B------:R-:W-:Y:S04]  /*18cd0*/  STS.U8 [R68+UR9+0x6980], R86 ;  /* 0x0069805644007988 */ /* 0x000fe80008000009 */
[----:B--2---:R-:W-:Y:S04]  /*18ce0*/  STS.U8 [R68+UR9+0x6d80], R84 ;  /* 0x006d805444007988 */ /* 0x004fe80008000009 */
[----:B------:R-:W-:Y:S04]  /*18cf0*/  STS.U8 [R68+UR9+0x7180], R82 ;  /* 0x0071805244007988 */ /* 0x000fe80008000009 */
[----:B------:R-:W-:Y:S04]  /*18d00*/  STS.U8 [R68+UR9+0x7580], R80 ;  /* 0x0075805044007988 */ /* 0x000fe80008000009 */
[----:B------:R1:W-:Y:S02]  /*18d10*/  STS.U8 [R68+UR9+0x7980], R75 ;  /* 0x0079804b44007988 */ /* 0x0003e40008000009 */
[----:B-1----:R-:W-:-:S02]  /*18d20*/  LOP3.LUT R75, R2, 0x30, RZ, 0x3c, !PT ;  /* 0x00000030024b7812 */ /* 0x002fc400078e3cff */
[----:B------:R-:W2:Y:S04]  /*18d30*/  LDL.LU R68, [R1+0x6c4] ;  /* 0x0006c40001447983 */ /* 0x000ea80000300800 */
[----:B------:R-:W2:Y:S04]  /*18d40*/  LDL.LU R86, [R1+0x6b0] ;  /* 0x0006b00001567983 */ /* 0x000ea80000300800 */
[----:B------:R-:W2:Y:S04]  /*18d50*/  LDL.LU R82, [R1+0x69c] ;  /* 0x00069c0001527983 */ /* 0x000ea80000300800 */
[----:B------:R-:W2:Y:S04]  /*18d60*/  LDL.LU R84, [R1+0x118] ;  /* 0x0001180001547983 */ /* 0x000ea80000300800 */
[----:B------:R1:W-:Y:S04]  /*18d70*/  STS.U8 [R75+UR9+0x7d80], R66 ;  /* 0x007d80424b007988 */ /* 0x0003e80008000009 */
[----:B-1----:R-:W2:Y:S01]  /*18d80*/  LDL.LU R66, [R1+0x6a0] ;  /* 0x0006a00001427983 */ /* 0x002ea20000300800 */
[----:B------:R-:W-:-:S05]  /*18d90*/  LOP3.LUT R80, R2, 0x40, RZ, 0x3c, !PT ;  /* 0x0000004002507812 */ /* 0x000fca00078e3cff */
[----:B------:R1:W-:Y:S04]  /*18da0*/  STS.U8 [R80+UR9+0x4200], R72 ;  /* 0x0042004850007988 */ /* 0x0003e80008000009 */
[----:B------:R0:W-:Y:S04]  /*18db0*/  STS.U8 [R80+UR9+0x4600], R79 ;  /* 0x0046004f50007988 */ /* 0x0001e80008000009 */
[----:B-1----:R-:W3:Y:S04]  /*18dc0*/  LDL.LU R72, [R1+0x848] ;  /* 0x0008480001487983 */ /* 0x002ee80000300800 */
[----:B0-----:R-:W3:Y:S04]  /*18dd0*/  LDL.LU R79, [R1+0x844] ;  /* 0x00084400014f7983 */ /* 0x001ee80000300800 */
[----:B--2---:R-:W-:Y:S04]  /*18de0*/  STS.U8 [R80+UR9+0x4a00], R66 ;  /* 0x004a004250007988 */ /* 0x004fe80008000009 */
[----:B------:R-:W-:Y:S04]  /*18df0*/  STS.U8 [R80+UR9+0x4e00], R46 ;  /* 0x004e002e50007988 */ /* 0x000fe80008000009 */
[----:B------:R0:W-:Y:S04]  /*18e00*/  STS.U8 [R80+UR9+0x5200], R71 ;  /* 0x0052004750007988 */ /* 0x0001e80008000009 */
[----:B------:R1:W-:Y:S04]  /*18e10*/  STS.U8 [R80+UR9+0x5600], R0 ;  /* 0x0056000050007988 */ /* 0x0003e80008000009 */
[----:B------:R2:W-:Y:S04]  /*18e20*/  STS.U8 [R80+UR9+0x5a00], R78 ;  /* 0x005a004e50007988 */ /* 0x0005e80008000009 */
[----:B0-----:R-:W3:Y:S04]  /*18e30*/  LDL.LU R71, [R1+0xfc] ;  /* 0x0000fc0001477983 */ /* 0x001ee80000300800 */
[----:B-1----:R-:W3:Y:S04]  /*18e40*/  LDL.LU R0, [R1+0xe0] ;  /* 0x0000e00001007983 */ /* 0x002ee80000300800 */
[----:B------:R0:W-:Y:S04]  /*18e50*/  STS.U8 [R80+UR9+0x5e00], R92 ;  /* 0x005e005c50007988 */ /* 0x0001e80008000009 */
[----:B--2---:R-:W2:Y:S04]  /*18e60*/  LDL.LU R78, [R1+0xc4] ;  /* 0x0000c400014e7983 */ /* 0x004ea80000300800 */
[----:B0-----:R-:W2:Y:S04]  /*18e70*/  LDL.LU R92, [R1+0xa8] ;  /* 0x0000a800015c7983 */ /* 0x001ea80000300800 */
[----:B------:R0:W-:Y:S04]  /*18e80*/  STS.U8 [R80+UR9+0x6200], R47 ;  /* 0x0062002f50007988 */ /* 0x0001e80008000009 */
[----:B------:R-:W-:Y:S04]  /*18e90*/  STS.U8 [R80+UR9+0x6600], R76 ;  /* 0x0066004c50007988 */ /* 0x000fe80008000009 */
[----:B----4-:R-:W-:Y:S04]  /*18ea0*/  STS.U8 [R80+UR9+0x6a00], R77 ;  /* 0x006a004d50007988 */ /* 0x010fe80008000009 */
[----:B------:R-:W-:Y:S04]  /*18eb0*/  STS.U8 [R80+UR9+0x6e00], R88 ;  /* 0x006e005850007988 */ /* 0x000fe80008000009 */
[----:B------:R-:W-:Y:S04]  /*18ec0*/  STS.U8 [R80+UR9+0x7200], R90 ;  /* 0x0072005a50007988 */ /* 0x000fe80008000009 */
[----:B0-----:R-:W4:Y:S04]  /*18ed0*/  LDL.LU R47, [R1+0x20] ;  /* 0x00002000012f7983 */ /* 0x001f280000300800 */
[----:B---3--:R0:W-:Y:S04]  /*18ee0*/  STS.U8 [R80+UR9+0x7600], R79 ;  /* 0x0076004f50007988 */ /* 0x0081e80008000009 */
[----:B------:R1:W-:Y:S04]  /*18ef0*/  STS.U8 [R80+UR9+0x7a00], R72 ;  /* 0x007a004850007988 */ /* 0x0003e80008000009 */
[----:B------:R3:W-:Y:S04]  /*18f00*/  STS.U8 [R80+UR9+0x7e00], R64 ;  /* 0x007e004050007988 */ /* 0x0007e80008000009 */
[----:B0-----:R-:W4:Y:S04]  /*18f10*/  LDL.LU R79, [R1+0x68] ;  /* 0x00006800014f7983 */ /* 0x001f280000300800 */
[----:B-1----:R-:W4:Y:S04]  /*18f20*/  LDL.LU R72, [R1+0x44] ;  /* 0x0000440001487983 */ /* 0x002f280000300800 */
[----:B---3--:R-:W3:Y:S01]  /*18f30*/  LDL.LU R64, [R1+0x84] ;  /* 0x0000840001407983 */ /* 0x008ee20000300800 */
[----:B------:R-:W-:-:S03]  /*18f40*/  LOP3.LUT R66, R2, 0x50, RZ, 0x3c, !PT ;  /* 0x0000005002427812 */ /* 0x000fc600078e3cff */
[----:B------:R-:W4:Y:S04]  /*18f50*/  LDL.LU R2, [R1+0x6c0] ;  /* 0x0006c00001027983 */ /* 0x000f280000300800 */
[----:B------:R-:W4:Y:S04]  /*18f60*/  LDL.LU R76, [R1+0x6ac] ;  /* 0x0006ac00014c7983 */ /* 0x000f280000300800 */
[----:B------:R-:W4:Y:S04]  /*18f70*/  LDL.LU R77, [R1+0x698] ;  /* 0x00069800014d7983 */ /* 0x000f280000300800 */
[----:B------:R-:W4:Y:S04]  /*18f80*/  LDL.LU R88, [R1+0x114] ;  /* 0x0001140001587983 */ /* 0x000f280000300800 */
[----:B------:R0:W-:Y:S04]  /*18f90*/  STS.U8 [R66+UR9+0x4280], R68 ;  /* 0x0042804442007988 */ /* 0x0001e80008000009 */
[----:B------:R-:W4:Y:S04]  /*18fa0*/  LDL.LU R90, [R1+0xf8] ;  /* 0x0000f800015a7983 */ /* 0x000f280000300800 */
[----:B------:R1:W-:Y:S04]  /*18fb0*/  STS.U8 [R66+UR9+0x4680], R86 ;  /* 0x0046805642007988 */ /* 0x0003e80008000009 */
[----:B0-----:R-:W4:Y:S04]  /*18fc0*/  LDL.LU R68, [R1+0xdc] ;  /* 0x0000dc0001447983 */ /* 0x001f280000300800 */
[----:B------:R0:W-:Y:S04]  /*18fd0*/  STS.U8 [R66+UR9+0x4a80], R82 ;  /* 0x004a805242007988 */ /* 0x0001e80008000009 */
[----:B-1----:R-:W4:Y:S04]  /*18fe0*/  LDL.LU R86, [R1+0xc0] ;  /* 0x0000c00001567983 */ /* 0x002f280000300800 */
[----:B------:R1:W-:Y:S04]  /*18ff0*/  STS.U8 [R66+UR9+0x4e80], R84 ;  /* 0x004e805442007988 */ /* 0x0003e80008000009 */
[----:B0-----:R-:W4:Y:S04]  /*19000*/  LDL.LU R82, [R1+0xa4] ;  /* 0x0000a40001527983 */ /* 0x001f280000300800 */
[----:B-1----:R-:W4:Y:S04]  /*19010*/  LDL.LU R84, [R1+0x80] ;  /* 0x0000800001547983 */ /* 0x002f280000300800 */
[----:B------:R-:W4:Y:S04]  /*19020*/  LDL.LU R46, [R1+0x5c] ;  /* 0x00005c00012e7983 */ /* 0x000f280000300800 */
[----:B------:R0:W-:Y:S04]  /*19030*/  STS.U8 [R66+UR9+0x5280], R71 ;  /* 0x0052804742007988 */ /* 0x0001e80008000009 */
[----:B------:R1:W-:Y:S04]  /*19040*/  STS.U8 [R66+UR9+0x5680], R0 ;  /* 0x0056800042007988 */ /* 0x0003e80008000009 */
[----:B0-----:R-:W4:Y:S04]  /*19050*/  LDL.LU R71, [R1+0x840] ;  /* 0x0008400001477983 */ /* 0x001f280000300800 */
[----:B-1----:R0:W5:Y:S04]  /*19060*/  LDL.LU R0, [R1+0x83c] ;  /* 0x00083c0001007983 */ /* 0x0021680000300800 */
[----:B--2---:R1:W-:Y:S04]  /*19070*/  STS.U8 [R66+UR9+0x5a80], R78 ;  /* 0x005a804e42007988 */ /* 0x0043e80008000009 */
[----:B------:R2:W-:Y:S04]  /*19080*/  STS.U8 [R66+UR9+0x5e80], R92 ;  /* 0x005e805c42007988 */ /* 0x0005e80008000009 */
[----:B-1----:R-:W4:Y:S04]  /*19090*/  LDL.LU R78, [R1+0x838] ;  /* 0x00083800014e7983 */ /* 0x002f280000300800 */
[----:B--2---:R-:W2:Y:S04]  /*190a0*/  LDL.LU R92, [R1+0x834] ;  /* 0x00083400015c7983 */ /* 0x004ea80000300800 */
[----:B---3--:R1:W-:Y:S04]  /*190b0*/  STS.U8 [R66+UR9+0x6280], R64 ;  /* 0x0062804042007988 */ /* 0x0083e80008000009 */
[----:B----4-:R3:W-:Y:S04]  /*190c0*/  STS.U8 [R66+UR9+0x6680], R79 ;  /* 0x0066804f42007988 */ /* 0x0107e80008000009 */
[----:B-1----:R-:W4:Y:S01]  /*190d0*/  LDL.LU R64, [R1+0xbc] ;  /* 0x0000bc0001407983 */ /* 0x002f220000300800 */
[----:B---3--:R-:W1:Y:S03]  /*190e0*/  S2R R79, SR_TID.X ;  /* 0x00000000004f7919 */ /* 0x008e660000002100 */
[----:B------:R3:W-:Y:S04]  /*190f0*/  STS.U8 [R66+UR9+0x6a80], R72 ;  /* 0x006a804842007988 */ /* 0x0007e80008000009 */
[----:B------:R0:W-:Y:S04]  /*19100*/  STS.U8 [R66+UR9+0x6e80], R47 ;  /* 0x006e802f42007988 */ /* 0x0001e80008000009 */
[----:B---3--:R-:W3:Y:S01]  /*19110*/  LDL.LU R72, [R1+0x9c] ;  /* 0x00009c0001487983 */ /* 0x008ee20000300800 */
[----:B-1----:R-:W-:-:S04]  /*19120*/  LOP3.LUT R79, R79, 0x7f, RZ, 0xc0, !PT ;  /* 0x0000007f4f4f7812 */ /* 0x002fc800078ec0ff */
[C---:B0-----:R-:W-:Y:S01]  /*19130*/  LOP3.LUT R47, R79.reuse, 0x60, RZ, 0x3c, !PT ;  /* 0x000000604f2f7812 */ /* 0x041fe200078e3cff */
[----:B--2---:R0:W-:Y:S04]  /*19140*/  STS.U8 [R66+UR9+0x7280], R92 ;  /* 0x0072805c42007988 */ /* 0x0041e80008000009 */
[----:B------:R1:W-:Y:S04]  /*19150*/  STS.U8 [R66+UR9+0x7680], R78 ;  /* 0x0076804e42007988 */ /* 0x0003e80008000009 */
[----:B------:R2:W-:Y:S04]  /*19160*/  STS.U8 [R66+UR9+0x7a80], R71 ;  /* 0x007a804742007988 */ /* 0x0005e80008000009 */
[----:B0-----:R-:W3:Y:S04]  /*19170*/  LDL.LU R92, [R1+0xd8] ;  /* 0x0000d800015c7983 */ /* 0x001ee80000300800 */
[----:B-1----:R-:W3:Y:S04]  /*19180*/  LDL.LU R78, [R1+0xf4] ;  /* 0x0000f400014e7983 */ /* 0x002ee80000300800 */
[----:B--2---:R-:W2:Y:S04]  /*19190*/  LDL.LU R71, [R1+0x110] ;  /* 0x0001100001477983 */ /* 0x004ea80000300800 */
[----:B------:R0:W-:Y:S04]  /*191a0*/  STS.U8 [R66+UR9+0x7e80], R63 ;  /* 0x007e803f42007988 */ /* 0x0001e80008000009 */
[----:B------:R1:W-:Y:S04]  /*191b0*/  STS.U8 [R47+UR9+0x4300], R2 ;  /* 0x004300022f007988 */ /* 0x0003e80008000009 */
[----:B------:R4:W-:Y:S04]  /*191c0*/  STS.U8 [R47+UR9+0x4700], R76 ;  /* 0x0047004c2f007988 */ /* 0x0009e80008000009 */
[----:B0-----:R-:W2:Y:S04]  /*191d0*/  LDL.LU R63, [R1+0x694] ;  /* 0x00069400013f7983 */ /* 0x001ea80000300800 */
[----:B-1----:R0:W5:Y:S04]  /*191e0*/  LDL.LU R2, [R1+0x830] ;  /* 0x0008300001027983 */ /* 0x0021680000300800 */
[----:B----4-:R-:W4:Y:S04]  /*191f0*/  LDL.LU R76, [R1+0x82c] ;  /* 0x00082c00014c7983 */ /* 0x010f280000300800 */
[----:B------:R1:W-:Y:S04]  /*19200*/  STS.U8 [R47+UR9+0x4b00], R77 ;  /* 0x004b004d2f007988 */ /* 0x0003e80008000009 */
[----:B------:R0:W-:Y:S04]  /*19210*/  STS.U8 [R47+UR9+0x4f00], R88 ;  /* 0x004f00582f007988 */ /* 0x0001e80008000009 */
[----:B------:R0:W-:Y:S04]  /*19220*/  STS.U8 [R47+UR9+0x5300], R90 ;  /* 0x0053005a2f007988 */ /* 0x0001e80008000009 */
[----:B-1----:R-:W2:Y:S04]  /*19230*/  LDL.LU R77, [R1+0x828] ;  /* 0x00082800014d7983 */ /* 0x002ea80000300800 */
[----:B0-----:R-:W2:Y:S04]  /*19240*/  LDL.LU R88, [R1+0x824] ;  /* 0x0008240001587983 */ /* 0x001ea80000300800 */
[----:B------:R-:W2:Y:S04]  /*19250*/  LDL.LU R90, [R1+0x820] ;  /* 0x00082000015a7983 */ /* 0x000ea80000300800 */
[----:B------:R0:W-:Y:S04]  /*19260*/  STS.U8 [R47+UR9+0x5700], R68 ;  /* 0x005700442f007988 */ /* 0x0001e80008000009 */
[----:B------:R1:W-:Y:S04]  /*19270*/  STS.U8 [R47+UR9+0x5b00], R86 ;  /* 0x005b00562f007988 */ /* 0x0003e80008000009 */
[----:B------:R1:W-:Y:S04]  /*19280*/  STS.U8 [R47+UR9+0x5f00], R82 ;  /* 0x005f00522f007988 */ /* 0x0003e80008000009 */
[----:B0-----:R-:W2:Y:S04]  /*19290*/  LDL.LU R68, [R1+0x81c] ;  /* 0x00081c0001447983 */ /* 0x001ea80000300800 */
[----:B-1----:R-:W2:Y:S04]  /*192a0*/  LDL.LU R86, [R1+0x818] ;  /* 0x0008180001567983 */ /* 0x002ea80000300800 */
[----:B------:R-:W2:Y:S04]  /*192b0*/  LDL.LU R82, [R1+0x814] ;  /* 0x0008140001527983 */ /* 0x000ea80000300800 */
[----:B------:R0:W-:Y:S04]  /*192c0*/  STS.U8 [R47+UR9+0x6300], R84 ;  /* 0x006300542f007988 */ /* 0x0001e80008000009 */
[----:B0-----:R-:W2:Y:S04]  /*192d0*/  LDL.LU R84, [R1+0x810] ;  /* 0x0008100001547983 */ /* 0x001ea80000300800 */
[----:B------:R-:W-:Y:S04]  /*192e0*/  STS.U8 [R47+UR9+0x6700], R46 ;  /* 0x0067002e2f007988 */ /* 0x000fe80008000009 */
[----:B--2---:R0:W-:Y:S04]  /*192f0*/  STS.U8 [R47+UR9+0x6b00], R84 ;  /* 0x006b00542f007988 */ /* 0x0041e80008000009 */
[----:B------:R1:W-:Y:S04]  /*19300*/  STS.U8 [R47+UR9+0x6f00], R86 ;  /* 0x006f00562f007988 */ /* 0x0003e80008000009 */
[----:B------:R2:W-:Y:S04]  /*19310*/  STS.U8 [R47+UR9+0x7300], R90 ;  /* 0x0073005a2f007988 */ /* 0x0005e80008000009 */
[----:B0-----:R-:W3:Y:S04]  /*19320*/  LDL.LU R84, [R1+0x80c] ;  /* 0x00080c0001547983 */ /* 0x001ee80000300800 */
[----:B-1----:R-:W3:Y:S04]  /*19330*/  LDL.LU R86, [R1+0x808] ;  /* 0x0008080001567983 */ /* 0x002ee80000300800 */
[----:B--2---:R-:W2:Y:S04]  /*19340*/  LDL.LU R90, [R1+0x6a4] ;  /* 0x0006a400015a7983 */ /* 0x004ea80000300800 */
[----:B------:R0:W-:Y:S04]  /*19350*/  STS.U8 [R47+UR9+0x7700], R77 ;  /* 0x0077004d2f007988 */ /* 0x0001e80008000009 */
[----:B0-----:R-:W2:Y:S01]  /*19360*/  LDL.LU R77, [R1+0x6bc] ;  /* 0x0006bc00014d7983 */ /* 0x001ea20000300800 */
[----:B------:R-:W-:-:S03]  /*19370*/  LOP3.LUT R46, R79, 0x70, RZ, 0x3c, !PT ;  /* 0x000000704f2e7812 */ /* 0x000fc600078e3cff */
[----:B------:R-:W-:Y:S04]  /*19380*/  STS.U8 [R47+UR9+0x7b00], R69 ;  /* 0x007b00452f007988 */ /* 0x000fe80008000009 */
[----:B------:R-:W-:Y:S04]  /*19390*/  STS.U8 [R47+UR9+0x7f00], R61 ;  /* 0x007f003d2f007988 */ /* 0x000fe80008000009 */
[----:B--2---:R-:W-:Y:S04]  /*193a0*/  STS.U8 [R46+UR9+0x4380], R77 ;  /* 0x0043804d2e007988 */ /* 0x004fe80008000009 */
[----:B------:R-:W-:Y:S04]  /*193b0*/  STS.U8 [R46+UR9+0x4780], R90 ;  /* 0x0047805a2e007988 */ /* 0x000fe80008000009 */
[----:B------:R-:W-:Y:S04]  /*193c0*/  STS.U8 [R46+UR9+0x4b80], R63 ;  /* 0x004b803f2e007988 */ /* 0x000fe80008000009 */
[----:B------:R-:W-:Y:S04]  /*193d0*/  STS.U8 [R46+UR9+0x4f80], R71 ;  /* 0x004f80472e007988 */ /* 0x000fe80008000009 */
[----:B---3--:R-:W-:Y:S04]  /*193e0*/  STS.U8 [R46+UR9+0x5380], R78 ;  /* 0x0053804e2e007988 */ /* 0x008fe80008000009 */
[----:B------:R-:W-:Y:S04]  /*193f0*/  STS.U8 [R46+UR9+0x5780], R92 ;  /* 0x0057805c2e007988 */ /* 0x000fe80008000009 */
[----:B------:R-:W-:Y:S04]  /*19400*/  STS.U8 [R46+UR9+0x5b80], R64 ;  /* 0x005b80402e007988 */ /* 0x000fe80008000009 */
[----:B------:R-:W-:Y:S04]  /*19410*/  STS.U8 [R46+UR9+0x5f80], R72 ;  /* 0x005f80482e007988 */ /* 0x000fe80008000009 */
[----:B------:R0:W-:Y:S04]  /*19420*/  STS.U8 [R46+UR9+0x6380], R86 ;  /* 0x006380562e007988 */ /* 0x0001e80008000009 */
[----:B------:R1:W-:Y:S04]  /*19430*/  STS.U8 [R46+UR9+0x6780], R84 ;  /* 0x006780542e007988 */ /* 0x0003e80008000009 */
[----:B------:R2:W-:Y:S04]  /*19440*/  STS.U8 [R46+UR9+0x6b80], R82 ;  /* 0x006b80522e007988 */ /* 0x0005e80008000009 */
[----:B0-----:R0:W5:Y:S04]  /*19450*/  LDL.LU R86, [R1+0x804] ;  /* 0x0008040001567983 */ /* 0x0011680000300800 */
[----:B-1----:R0:W5:Y:S04]  /*19460*/  LDL.LU R84, [R1+0x800] ;  /* 0x0008000001547983 */ /* 0x0021680000300800 */
[----:B--2---:R0:W5:Y:S04]  /*19470*/  LDL.LU R82, [R1+0x7fc] ;  /* 0x0007fc0001527983 */ /* 0x0041680000300800 */
[----:B------:R1:W-:Y:S04]  /*19480*/  STS.U8 [R46+UR9+0x6f80], R68 ;  /* 0x006f80442e007988 */ /* 0x0003e80008000009 */
[----:B-1----:R0:W5:Y:S04]  /*19490*/  LDL.LU R68, [R1+0x7f8] ;  /* 0x0007f80001447983 */ /* 0x0021680000300800 */
[----:B------:R-:W-:Y:S04]  /*194a0*/  STS.U8 [R46+UR9+0x7380], R88 ;  /* 0x007380582e007988 */ /* 0x000fe80008000009 */
[----:B----4-:R-:W-:Y:S04]  /*194b0*/  STS.U8 [R46+UR9+0x7780], R76 ;  /* 0x0077804c2e007988 */ /* 0x010fe80008000009 */
[----:B------:R-:W-:Y:S04]  /*194c0*/  STS.U8 [R46+UR9+0x7b80], R67 ;  /* 0x007b80432e007988 */ /* 0x000fe80008000009 */
[----:B------:R-:W-:Y:S01]  /*194d0*/  STS.U8 [R46+UR9+0x7f80], R60 ;  /* 0x007f803c2e007988 */ /* 0x000fe20008000009 */
[----:B------:R-:W-:-:S03]  /*194e0*/  LOP3.LUT R72, R79, 0x10, RZ, 0x3c, !PT ;  /* 0x000000104f487812 */ /* 0x000fc600078e3cff */
        /* <DEDUP_REMOVED lines=8> */
[----:B------:R0:W-:Y:S04]  /*19570*/  STS.U8 [R72+UR9+0xa080], R14 ;  /* 0x00a0800e48007988 */ /* 0x0001e80008000009 */
[----:B------:R0:W-:Y:S01]  /*19580*/  STS.U8 [R72+UR9+0xa480], R15 ;  /* 0x00a4800f48007988 */ /* 0x0001e20008000009 */
[----:B-1----:R-:W-:-:S03]  /*19590*/  LOP3.LUT R79, R79, 0x20, RZ, 0x3c, !PT ;  /* 0x000000204f4f7812 */ /* 0x002fc600078e3cff */
[----:B------:R0:W-:Y:S04]  /*195a0*/  STS.U8 [R72+UR9+0xa880], R16 ;  /* 0x00a8801048007988 */ /* 0x0001e80008000009 */
        /* <DEDUP_REMOVED lines=52> */
[----:B------:R0:W-:Y:S01]  /*198f0*/  STS.U8 [R46+UR9+0xbb80], R93 ;  /* 0x00bb805d2e007988 */ /* 0x0001e20008000009 */
[----:B------:R1:W-:Y:S06]  /*19900*/  MEMBAR.ALL.CTA ;  /* 0x0000000000007992 */ /* 0x0003ec0000008000 */
[----:B-1----:R-:W1:Y:S01]  /*19910*/  FENCE.VIEW.ASYNC.S ;  /* 0x00000000000073c6 */ /* 0x002e620000000000 */
[----:B------:R-:W-:Y:S01]  /*19920*/  ULEA UR6, UR11, UR9, 0x3 ;  /* 0x000000090b067291 */ /* 0x000fe2000f8e18ff */
[----:B------:R-:W-:-:S03]  /*19930*/  UMOV UR4, UR5 ;  /* 0x0000000500047c82 */ /* 0x000fc60008000000 */
[----:B------:R-:W-:Y:S01]  /*19940*/  UIADD3 UR6, UPT, UPT, UR6, 0xc000, URZ ;  /* 0x0000c00006067890 */ /* 0x000fe2000fffe0ff */
[----:B-1----:R-:W-:Y:S06]  /*19950*/  BAR.SYNC.DEFER_BLOCKING 0x0 ;  /* 0x0000000000007b1d */ /* 0x002fec0000010000 */
[----:B0-----:R-:W-:Y:S05]  /*19960*/  @P0 BRA `(.L_x_9) ;  /* 0x0000000000480947 */ /* 0x001fea0003800000 */
[----:B------:R-:W-:Y:S01]  /*19970*/  UMOV UR13, 0x40004040 ;  /* 0x40004040000d7882 */ /* 0x000fe20000000000 */
[----:B------:R-:W-:Y:S01]  /*19980*/  UMOV UR15, 0x40004040 ;  /* 0x40004040000f7882 */ /* 0x000fe20000000000 */
[----:B------:R-:W-:Y:S01]  /*19990*/  UMOV UR16, 0x0 ;  /* 0x0000000000107882 */ /* 0x000fe20000000000 */
[----:B------:R-:W-:Y:S01]  /*199a0*/  UMOV UR17, 0x8108490 ;  /* 0x0810849000117882 */ /* 0x000fe20000000000 */
[----:B------:R-:W-:Y:S01]  /*199b0*/  UMOV UR32, 0x0 ;  /* 0x0000000000207882 */ /* 0x000fe20000000000 */
[----:B------:R-:W-:Y:S01]  /*199c0*/  UMOV UR33, 0x8108490 ;  /* 0x0810849000217882 */ /* 0x000fe20000000000 */
[----:B------:R-:W-:Y:S01]  /*199d0*/  UMOV UR34, 0x0 ;  /* 0x0000000000227882 */ /* 0x000fe20000000000 */
[----:B------:R-:W-:Y:S01]  /*199e0*/  UMOV UR35, 0x8108490 ;  /* 0x0810849000237882 */ /* 0x000fe20000000000 */
[----:B------:R-:W-:Y:S01]  /*199f0*/  UMOV UR7, URZ ;  /* 0x000000ff00077c82 */ /* 0x000fe20008000000 */
[----:B------:R0:W-:Y:S01]  /*19a00*/  UTCQMMA gdesc[UR12], gdesc[UR14], tmem[UR8], tmem[UR16], idesc[UR17], UPT ;  /* 0x00ff100e0c0075ea */ /* 0x0001e2000b800308 */
        /* <DEDUP_REMOVED lines=8> */
.L_x_9:
[----:B------:R-:W2:Y:S04]  /*19a90*/  LDL R7, [R1+0x6f4] ;  /* 0x0006f40001077983 */ /* 0x000ea80000100800 */
[----:B------:R-:W2:Y:S01]  /*19aa0*/  LDL.LU R6, [R1+0x6b8] ;  /* 0x0006b80001067983 */ /* 0x000ea20000300800 */
[----:B------:R-:W-:-:S04]  /*19ab0*/  UIADD3 UR11, UPT, UPT, UR11, 0x1, URZ ;  /* 0x000000010b0b7890 */ /* 0x000fc8000fffe0ff */
[----:B------:R-:W-:-:S04]  /*19ac0*/  UISETP.GT.AND UP1, UPT, UR11, 0x1, UPT ;  /* 0x000000010b00788c */ /* 0x000fc8000bf24270 */
[----:B0-----:R-:W-:Y:S02]  /*19ad0*/  USEL UR5, URZ, 0x1, !UP1 ;  /* 0x00000001ff057887 */ /* 0x001fe4000c800000 */
[----:B------:R-:W-:Y:S02]  /*19ae0*/  USEL UR11, UR11, URZ, !UP1 ;  /* 0x000000ff0b0b7287 */ /* 0x000fe4000c800000 */
[----:B------:R-:W-:Y:S01]  /*19af0*/  ULOP3.LUT UR5, UR4, UR5, URZ, 0x3c, !UPT ;  /* 0x0000000504057292 */ /* 0x000fe2000f8e3cff */
[----:B--2---:R-:W-:Y:S02]  /*19b00*/  ISETP.NE.U32.AND P1, PT, R6, R7, PT ;  /* 0x000000070600720c */ /* 0x004fe40003f25070 */
[----:B------:R-:W2:Y:S01]  /*19b10*/  LDL.LU R7, [R1+0x6cc] ;  /* 0x0006cc0001077983 */ /* 0x000ea20000300800 */
[----:B------:R-:W-:-:S03]  /*19b20*/  IMAD.U32 R6, RZ, RZ, UR4 ;  /* 0x00000004ff067e24 */ /* 0x000fc6000f8e00ff */
[----:B--2---:R1:W-:Y:S07]  /*19b30*/  STL [R1+0x6b8], R7 ;  /* 0x0006b80701007387 */ /* 0x0043ee0000100800 */
[----:B------:R-:W-:Y:S05]  /*19b40*/  @P1 BRA `(.L_x_10) ;  /* 0xffffff5c00a81947 */ /* 0x000fea000383ffff */
.L_x_7:
[----:B-1----:R-:W1:Y:S01]  /*19b50*/  LDC R7, c[0x0][0x3a0] ;  /* 0x0000e800ff077b82 */ /* 0x002e620000000800 */
[----:B------:R-:W2:Y:S01]  /*19b60*/  LDCU UR7, c[0x0][0x3b8] ;  /* 0x00007700ff0777ac */ /* 0x000ea20008000800 */
[----:B------:R-:W3:Y:S01]  /*19b70*/  LDCU UR5, c[0x0][0x3b4] ;  /* 0x00007680ff0577ac */ /* 0x000ee20008000800 */
[----:B------:R-:W4:Y:S01]  /*19b80*/  LDCU.128 UR12, c[0x0][0x390] ;  /* 0x00007200ff0c77ac */ /* 0x000f220008000c00 */
[----:B--2--5:R-:W-:Y:S02]  /*19b90*/  IMAD R69, R68, UR7, RZ ;  /* 0x0000000744457c24 */ /* 0x024fe4000f8e02ff */
[----:B-1----:R-:W-:-:S05]  /*19ba0*/  VIADD R7, R7, 0x7f ;  /* 0x0000007f07077836 */ /* 0x002fca0000000000 */
[----:B------:R-:W-:-:S13]  /*19bb0*/  ISETP.GE.AND P0, PT, R7, 0x80, PT ;  /* 0x000000800700780c */ /* 0x000fda0003f06270 */
[----:B---34-:R-:W-:Y:S05]  /*19bc0*/  @!P0 BRA `(.L_x_11) ;  /* 0x0000000000108947 */ /* 0x018fea0003800000 */
[----:B------:R-:W-:-:S06]  /*19bd0*/  USHF.L.U32 UR4, UR4, 0x1f, URZ ;  /* 0x0000001f04047899 */ /* 0x000fcc00080006ff */
[----:B------:R-:W-:-:S04]  /*19be0*/  IMAD.U32 R0, RZ, RZ, UR4 ;  /* 0x00000004ff007e24 */ /* 0x000fc8000f8e00ff */
[----:B------:R-:W1:Y:S02]  /*19bf0*/  SYNCS.PHASECHK.TRANS64.TRYWAIT P0, [UR6], R0 ;  /* 0x00000000ff0075a7 */ /* 0x000e640008001106 */
[----:B-1----:R-:W-:Y:S05]  /*19c00*/  @!P0 BRA `(.L_x_12) ;  /* 0x00000020007c8947 */ /* 0x002fea0003800000 */
.L_x_11:
[----:B------:R-:W-:Y:S06]  /*19c10*/  BAR.SYNC.DEFER_BLOCKING 0x0 ;  /* 0x0000000000007b1d */ /* 0x000fec0000010000 */
[----:B------:R-:W2:Y:S04]  /*19c20*/  LDL.LU R2, [R1+0x6f8] ;  /* 0x0006f80001027983 */ /* 0x000ea80000300800 */
[----:B------:R-:W3:Y:S04]  /*19c30*/  LDL.LU R72, [R1+0x744] ;  /* 0x0007440001487983 */ /* 0x000ee80000300800 */
[----:B------:R-:W4:Y:S04]  /*19c40*/  LDL.LU R71, [R1+0x740] ;  /* 0x0007400001477983 */ /* 0x000f280000300800 */
[----:B------:R-:W5:Y:S01]  /*19c50*/  LDL.LU R70, [R1+0x748] ;  /* 0x0007480001467983 */ /* 0x000f620000300800 */
[----:B------:R-:W-:Y:S01]  /*19c60*/  VIADD R74, R69, UR7 ;  /* 0x00000007454a7c36 */ /* 0x000fe20008000000 */
[----:B------:R-:W1:Y:S02]  /*19c70*/  @!P3 SYNCS.CCTL.IV [UR9+0xc000] ;  /* 0x00c00000ff00b9b1 */ /* 0x000e640008000009 */
[----:B-1----:R-:W-:Y:S01]  /*19c80*/  BAR.SYNC.DEFER_BLOCKING 0x0 ;  /* 0x0000000000007b1d */ /* 0x002fe20000010000 */
[----:B0-----:R-:W-:-:S04]  /*19c90*/  VIADD R3, R74, UR7 ;  /* 0x000000074a037c36 */ /* 0x001fc80008000000 */
[----:B------:R-:W-:Y:S01]  /*19ca0*/  VIADD R73, R3, UR7 ;  /* 0x0000000703497c36 */ /* 0x000fe20008000000 */
[----:B------:R-:W0:Y:S01]  /*19cb0*/  LDTM.x64 R4, tmem[UR10] ;  /* 0x0000000a000479ee */ /* 0x000e220008340000 */
[----:B------:R-:W1:Y:S01]  /*19cc0*/  @!P3 SYNCS.CCTL.IV [UR9+0xc008] ;  /* 0x00c00800ff00b9b1 */ /* 0x000e620008000009 */
[----:B------:R-:W-:Y:S01]  /*19cd0*/  NOP ;  /* 0x0000000000007918 */ /* 0x000fe20000000000 */
[----:B0-----:R0:W-:Y:S04]  /*19ce0*/  STL [R1+0x7fc], R66 ;  /* 0x0007fc4201007387 */ /* 0x0011e80000100800 */
[----:B------:R1:W-:Y:S04]  /*19cf0*/  STL [R1+0x7f8], R67 ;  /* 0x0007f84301007387 */ /* 0x0003e80000100800 */
[----:B0-----:R-:W5:Y:S04]  /*19d00*/  LDL.LU R66, [R1+0x74c] ;  /* 0x00074c0001427983 */ /* 0x001f680000300800 */
[----:B-1----:R-:W5:Y:S04]  /*19d10*/  LDL.LU R67, [R1+0x754] ;  /* 0x0007540001437983 */ /* 0x002f680000300800 */
[----:B------:R-:W5:Y:S01]  /*19d20*/  LDL.LU R91, [R1+0x750] ;  /* 0x00075000015b7983 */ /* 0x000f620000300800 */
[----:B------:R-:W-:-:S04]  /*19d30*/  F2FP.SATFINITE.E5M2.F32.PACK_AB_MERGE_C R92, R5, R4, RZ ;  /* 0x00000004055c723e */ /* 0x000fc800048060ff */
[----:B------:R-:W-:-:S04]  /*19d40*/  PRMT R93, R92, 0x9910, RZ ;  /* 0x000099105c5d7816 */ /* 0x000fc800000000ff */
[----:B------:R-:W-:Y:S02]  /*19d50*/  SHF.R.S32.HI R93, RZ, 0x8, R93 ;  /* 0x00000008ff5d7819 */ /* 0x000fe4000001145d */
[C---:B--2---:R-:W-:Y:S01]  /*19d60*/  ISETP.GE.AND P0, PT, R2.reuse, UR14, PT ;  /* 0x0000000e02007c0c */ /* 0x044fe2000bf06270 */
[----:B------:R-:W-:-:S03]  /*19d70*/  IMAD R2, R2, UR5, RZ ;  /* 0x0000000502027c24 */ /* 0x000fc6000f8e02ff */
[----:B---3--:R-:W-:Y:S02]  /*19d80*/  ISETP.LT.AND P1, PT, R72, UR15, !P0 ;  /* 0x0000000f48007c0c */ /* 0x008fe4000c721270 */
[----:B------:R-:W-:Y:S02]  /*19d90*/  IADD3 R0, P4, PT, R2, UR12, RZ ;  /* 0x0000000c02007c10 */ /* 0x000fe4000ff9e0ff */
[----:B----4-:R-:W-:Y:S01]  /*19da0*/  ISETP.LT.AND P2, PT, R71, UR15, !P0 ;  /* 0x0000000f47007c0c */ /* 0x010fe2000c741270 */
[----:B------:R-:W-:Y:S01]  /*19db0*/  VIADD R71, R73, UR7 ;  /* 0x0000000749477c36 */ /* 0x000fe20008000000 */
[----:B------:R-:W-:Y:S02]  /*19dc0*/  ISETP.LT.AND P5, PT, R68, UR15, !P0 ;  /* 0x0000000f44007c0c */ /* 0x000fe4000c7a1270 */
[----:B------:R-:W-:Y:S01]  /*19dd0*/  LEA.HI.X.SX32 R2, R2, UR13, 0x1, P4 ;  /* 0x0000000d02027c11 */ /* 0x000fe2000a0f0eff */
[----:B------:R-:W-:Y:S01]  /*19de0*/  VIADD R72, R71, UR7 ;  /* 0x0000000747487c36 */ /* 0x000fe20008000000 */
[----:B------:R-:W-:-:S02]  /*19df0*/  IADD3 R68, P3, PT, R69, R0, RZ ;  /* 0x0000000045447210 */ /* 0x000fc40007f7e0ff */
[----:B-----5:R-:W-:Y:S01]  /*19e00*/  ISETP.LT.AND P6, PT, R70, UR15, !P0 ;  /* 0x0000000f46007c0c */ /* 0x020fe2000c7c1270 */
[----:B------:R-:W-:Y:S01]  /*19e10*/  VIADD R70, R72, UR7 ;  /* 0x0000000748467c36 */ /* 0x000fe20008000000 */
[----:B------:R-:W-:Y:S02]  /*19e20*/  LEA.HI.X.SX32 R69, R69, R2, 0x1, P3 ;  /* 0x0000000245457211 */ /* 0x000fe400018f0eff */
[-C--:B------:R-:W-:Y:S02]  /*19e30*/  IADD3 R86, P4, PT, R74, R0.reuse, RZ ;  /* 0x000000004a567210 */ /* 0x080fe40007f9e0ff */
[C---:B------:R-:W-:Y:S01]  /*19e40*/  IADD3 R84, P3, PT, R3.reuse, R0, RZ ;  /* 0x0000000003547210 */ /* 0x040fe20007f7e0ff */
[----:B------:R-:W-:Y:S01]  /*19e50*/  VIADD R4, R70, UR7 ;  /* 0x0000000746047c36 */ /* 0x000fe20008000000 */
[-C--:B------:R-:W-:Y:S02]  /*19e60*/  LEA.HI.X.SX32 R87, R74, R2.reuse, 0x1, P4 ;  /* 0x000000024a577211 */ /* 0x080fe400020f0eff */
[----:B------:R-:W-:Y:S01]  /*19e70*/  LEA.HI.X.SX32 R85, R3, R2, 0x1, P3 ;  /* 0x0000000203557211 */ /* 0x000fe200018f0eff */
[----:B------:R-:W-:Y:S01]  /*19e80*/  VIADD R3, R4, UR7 ;  /* 0x0000000704037c36 */ /* 0x000fe20008000000 */
[----:B------:R-:W-:-:S02]  /*19e90*/  IADD3 R82, P4, PT, R73, R0, RZ ;  /* 0x0000000049527210 */ /* 0x000fc40007f9e0ff */
[----:B------:R-:W-:Y:S02]  /*19ea0*/  IADD3 R80, P3, PT, R71, R0, RZ ;  /* 0x0000000047507210 */ /* 0x000fe40007f7e0ff */
[-C--:B------:R-:W-:Y:S02]  /*19eb0*/  LEA.HI.X.SX32 R83, R73, R2.reuse, 0x1, P4 ;  /* 0x0000000249537211 */ /* 0x080fe400020f0eff */
[----:B------:R-:W-:Y:S01]  /*19ec0*/  LEA.HI.X.SX32 R81, R71, R2, 0x1, P3 ;  /* 0x0000000247517211 */ /* 0x000fe200018f0eff */
[----:B------:R-:W-:Y:S01]  /*19ed0*/  VIADD R71, R3, UR7 ;  /* 0x0000000703477c36 */ /* 0x000fe20008000000 */
[-C--:B------:R-:W-:Y:S02]  /*19ee0*/  IADD3 R76, P4, PT, R72, R0.reuse, RZ ;  /* 0x00000000484c7210 */ /* 0x080fe40007f9e0ff */
[----:B------:R-:W-:Y:S01]  /*19ef0*/  IADD3 R78, P3, PT, R70, R0, RZ ;  /* 0x00000000464e7210 */ /* 0x000fe20007f7e0ff */
[----:B------:R-:W-:Y:S01]  /*19f00*/  VIADD R5, R71, UR7 ;  /* 0x0000000747057c36 */ /* 0x000fe20008000000 */
[----:B------:R-:W-:-:S02]  /*19f10*/  LEA.HI.X.SX32 R77, R72, R2, 0x1, P4 ;  /* 0x00000002484d7211 */ /* 0x000fc400020f0eff */
[----:B------:R-:W-:Y:S02]  /*19f20*/  IADD3 R72, P4, PT, R4, R0, RZ ;  /* 0x0000000004487210 */ /* 0x000fe40007f9e0ff */
[----:B------:R-:W-:Y:S01]  /*19f30*/  LEA.HI.X.SX32 R79, R70, R2, 0x1, P3 ;  /* 0x00000002464f7211 */ /* 0x000fe200018f0eff */
[----:B------:R-:W-:Y:S01]  /*19f40*/  VIADD R89, R5, UR7 ;  /* 0x0000000705597c36 */ /* 0x000fe20008000000 */
[----:B------:R-:W-:Y:S02]  /*19f50*/  IADD3 R74, P3, PT, R3, R0, RZ ;  /* 0x00000000034a7210 */ /* 0x000fe40007f7e0ff */
[----:B------:R-:W-:Y:S02]  /*19f60*/  LEA.HI.X.SX32 R73, R4, R2, 0x1, P4 ;  /* 0x0000000204497211 */ /* 0x000fe400020f0eff */
[----:B------:R-:W-:Y:S02]  /*19f70*/  IADD3 R70, P4, PT, R71, R0, RZ ;  /* 0x0000000047467210 */ /* 0x000fe40007f9e0ff */
[----:B------:R-:W-:Y:S01]  /*19f80*/  LEA.HI.X.SX32 R75, R3, R2, 0x1, P3 ;  /* 0x00000002034b7211 */ /* 0x000fe200018f0eff */
[----:B------:R-:W-:Y:S01]  /*19f90*/  VIADD R3, R89, UR7 ;  /* 0x0000000759037c36 */ /* 0x000fe20008000000 */
[----:B------:R-:W-:-:S02]  /*19fa0*/  IADD3 R4, P3, PT, R5, R0, RZ ;  /* 0x0000000005047210 */ /* 0x000fc40007f7e0ff */
[----:B------:R-:W-:Y:S02]  /*19fb0*/  LEA.HI.X.SX32 R71, R71, R2, 0x1, P4 ;  /* 0x0000000247477211 */ /* 0x000fe400020f0eff */
[----:B------:R-:W-:Y:S02]  /*19fc0*/  IADD3 R88, P4, PT, R89, R0, RZ ;  /* 0x0000000059587210 */ /* 0x000fe40007f9e0ff */
[----:B------:R-:W-:Y:S02]  /*19fd0*/  LEA.HI.X.SX32 R5, R5, R2, 0x1, P3 ;  /* 0x0000000205057211 */ /* 0x000fe400018f0eff */
[----:B------:R-:W-:Y:S02]  /*19fe0*/  IADD3 R90, P3, PT, R3, R0, RZ ;  /* 0x00000000035a7210 */ /* 0x000fe40007f7e0ff */
[----:B------:R-:W-:Y:S02]  /*19ff0*/  LEA.HI.X.SX32 R89, R89, R2, 0x1, P4 ;  /* 0x0000000259597211 */ /* 0x000fe400020f0eff */
[----:B------:R-:W-:-:S02]  /*1a000*/  ISETP.LT.AND P4, PT, R91, UR15, !P0 ;  /* 0x0000000f5b007c0c */ /* 0x000fc4000c781270 */
[----:B------:R-:W-:Y:S01]  /*1a010*/  LEA.HI.X.SX32 R91, R3, R2, 0x1, P3 ;  /* 0x00000002035b7211 */ /* 0x000fe200018f0eff */
[----:B------:R0:W-:Y:S01]  /*1a020*/  @P5 STG.E.U8 desc[UR18][R68.64], R92 ;  /* 0x0000005c44005986 */ /* 0x0001e2000c101112 */
[----:B------:R-:W-:-:S03]  /*1a030*/  ISETP.LT.AND P3, PT, R66, UR15, !P0 ;  /* 0x0000000f42007c0c */ /* 0x000fc6000c761270 */
[----:B------:R-:W2:Y:S04]  /*1a040*/  LDL.LU R66, [R1+0x7fc] ;  /* 0x0007fc0001427983 */ /* 0x000ea80000300800 */
[----:B0-----:R-:W3:Y:S01]  /*1a050*/  LDL.LU R92, [R1+0x758] ;  /* 0x00075800015c7983 */ /* 0x001ee20000300800 */
[----:B------:R-:W-:-:S03]  /*1a060*/  ISETP.LT.AND P5, PT, R67, UR15, !P0 ;  /* 0x0000000f43007c0c */ /* 0x000fc6000c7a1270 */
[----:B------:R-:W4:Y:S04]  /*1a070*/  LDL.LU R69, [R1+0x75c] ;  /* 0x00075c0001457983 */ /* 0x000f280000300800 */
[----:B------:R-:W5:Y:S04]  /*1a080*/  LDL.LU R68, [R1+0x760] ;  /* 0x0007600001447983 */ /* 0x000f680000300800 */
[----:B------:R-:W2:Y:S04]  /*1a090*/  LDL.LU R67, [R1+0x7f8] ;  /* 0x0007f80001437983 */ /* 0x000ea80000300800 */
[----:B------:R0:W-:Y:S04]  /*1a0a0*/  @P1 STG.E.U8 desc[UR18][R86.64], R93 ;  /* 0x0000005d56001986 */ /* 0x0001e8000c101112 */
[----:B0-----:R-:W2:Y:S01]  /*1a0b0*/  LDL.LU R93, [R1+0x764] ;  /* 0x00076400015d7983 */ /* 0x001ea20000300800 */
[----:B------:R-:W-:-:S02]  /*1a0c0*/  F2FP.SATFINITE.E5M2.F32.PACK_AB_MERGE_C R6, R7, R6, RZ ;  /* 0x000000060706723e */ /* 0x000fc400048060ff */
[----:B------:R-:W-:Y:S02]  /*1a0d0*/  F2FP.SATFINITE.E5M2.F32.PACK_AB_MERGE_C R8, R9, R8, RZ ;  /* 0x000000080908723e */ /* 0x000fe400048060ff */
[----:B------:R-:W-:Y:S01]  /*1a0e0*/  PRMT R7, R6, 0x9910, RZ ;  /* 0x0000991006077816 */ /* 0x000fe200000000ff */
[----:B------:R0:W-:Y:S03]  /*1a0f0*/  @P2 STG.E.U8 desc[UR18][R84.64], R6 ;  /* 0x0000000654002986 */ /* 0x0001e6000c101112 */
[----:B------:R-:W-:Y:S02]  /*1a100*/  SHF.R.S32.HI R7, RZ, 0x8, R7 ;  /* 0x00000008ff077819 */ /* 0x000fe40000011407 */
[----:B------:R-:W-:Y:S02]  /*1a110*/  F2FP.SATFINITE.E5M2.F32.PACK_AB_MERGE_C R10, R11, R10, RZ ;  /* 0x0000000a0b0a723e */ /* 0x000fe400048060ff */
[----:B0-----:R-:W-:Y:S01]  /*1a120*/  PRMT R6, R8, 0x9910, RZ ;  /* 0x0000991008067816 */ /* 0x001fe200000000ff */
[----:B------:R0:W-:Y:S03]  /*1a130*/  @P6 STG.E.U8 desc[UR18][R82.64], R7 ;  /* 0x0000000752006986 */ /* 0x0001e6000c101112 */
[----:B------:R-:W-:Y:S01]  /*1a140*/  SHF.R.S32.HI R6, RZ, 0x8, R6 ;  /* 0x00000008ff067819 */ /* 0x000fe20000011406 */
[----:B------:R-:W-:Y:S01]  /*1a150*/  @P4 STG.E.U8 desc[UR18][R80.64], R8 ;  /* 0x0000000850004986 */ /* 0x000fe2000c101112 */
[----:B------:R-:W-:-:S03]  /*1a160*/  F2FP.SATFINITE.E5M2.F32.PACK_AB_MERGE_C R12, R13, R12, RZ ;  /* 0x0000000c0d0c723e */ /* 0x000fc600048060ff */
[----:B------:R1:W-:Y:S01]  /*1a170*/  @P3 STG.E.U8 desc[UR18][R76.64], R6 ;  /* 0x000000064c003986 */ /* 0x0003e2000c101112 */
[----:B0-----:R-:W-:-:S03]  /*1a180*/  PRMT R7, R10, 0x9910, RZ ;  /* 0x000099100a077816 */ /* 0x001fc600000000ff */
[----:B------:R0:W-:Y:S01]  /*1a190*/  @P5 STG.E.U8 desc[UR18][R78.64], R10 ;  /* 0x0000000a4e005986 */ /* 0x0001e2000c101112 */
[----:B------:R-:W-:Y:S02]  /*1a1a0*/  SHF.R.S32.HI R7, RZ, 0x8, R7 ;  /* 0x00000008ff077819 */ /* 0x000fe40000011407 */
[----:B-1----:R-:W-:Y:S02]  /*1a1b0*/  PRMT R6, R12, 0x9910, RZ ;  /* 0x000099100c067816 */ /* 0x002fe400000000ff */
[----:B------:R-:W-:Y:S02]  /*1a1c0*/  F2FP.SATFINITE.E5M2.F32.PACK_AB_MERGE_C R14, R15, R14, RZ ;  /* 0x0000000e0f0e723e */ /* 0x000fe400048060ff */
[----:B------:R-:W-:Y:S02]  /*1a1d0*/  SHF.R.S32.HI R6, RZ, 0x8, R6 ;  /* 0x00000008ff067819 */ /* 0x000fe40000011406 */
[----:B---3--:R-:W-:Y:S02]  /*1a1e0*/  ISETP.LT.AND P1, PT, R92, UR15, !P0 ;  /* 0x0000000f5c007c0c */ /* 0x008fe4000c721270 */
[----:B------:R-:W3:Y:S04]  /*1a1f0*/  LDL.LU R92, [R1+0x76c] ;  /* 0x00076c00015c7983 */ /* 0x000ee80000300800 */
[----:B------:R-:W3:Y:S04]  /*1a200*/  LDL.LU R87, [R1+0x77c] ;  /* 0x00077c0001577983 */ /* 0x000ee80000300800 */
[----:B------:R-:W3:Y:S04]  /*1a210*/  LDL.LU R86, [R1+0x778] ;  /* 0x0007780001567983 */ /* 0x000ee80000300800 */
[----:B------:R-:W3:Y:S01]  /*1a220*/  LDL.LU R84, [R1+0x774] ;  /* 0x0007740001547983 */ /* 0x000ee20000300800 */
[----:B----4-:R-:W-:-:S02]  /*1a230*/  ISETP.LT.AND P2, PT, R69, UR15, !P0 ;  /* 0x0000000f45007c0c */ /* 0x010fc4000c741270 */
[----:B-----5:R-:W-:Y:S01]  /*1a240*/  ISETP.LT.AND P6, PT, R68, UR15, !P0 ;  /* 0x0000000f44007c0c */ /* 0x020fe2000c7c1270 */
[----:B------:R-:W4:Y:S04]  /*1a250*/  LDL.LU R69, [R1+0x770] ;  /* 0x0007700001457983 */ /* 0x000f280000300800 */
[----:B------:R-:W5:Y:S04]  /*1a260*/  LDL.LU R68, [R1+0x768] ;  /* 0x0007680001447983 */ /* 0x000f680000300800 */
[----:B------:R-:W4:Y:S01]  /*1a270*/  LDL.LU R11, [R1+0x780] ;  /* 0x00078000010b7983 */ /* 0x000f220000300800 */
[----:B--2---:R-:W-:-:S03]  /*1a280*/  ISETP.LT.AND P4, PT, R93, UR15, !P0 ;  /* 0x0000000f5d007c0c */ /* 0x004fc6000c781270 */
[----:B0-----:R-:W2:Y:S04]  /*1a290*/  LDL.LU R10, [R1+0x790] ;  /* 0x00079000010a7983 */ /* 0x001ea80000300800 */
[----:B------:R-:W2:Y:S04]  /*1a2a0*/  LDL.LU R9, [R1+0x78c] ;  /* 0x00078c0001097983 */ /* 0x000ea80000300800 */
[----:B------:R0:W-:Y:S04]  /*1a2b0*/  @P1 STG.E.U8 desc[UR18][R72.64], R7 ;  /* 0x0000000748001986 */ /* 0x0001e8000c101112 */
[----:B------:R-:W-:Y:S04]  /*1a2c0*/  @P2 STG.E.U8 desc[UR18][R74.64], R12 ;  /* 0x0000000c4a002986 */ /* 0x000fe8000c101112 */
[----:B------:R-:W-:Y:S01]  /*1a2d0*/  @P6 STG.E.U8 desc[UR18][R70.64], R6 ;  /* 0x0000000646006986 */ /* 0x000fe2000c101112 */
[----:B0-----:R-:W-:-:S03]  /*1a2e0*/  PRMT R7, R14, 0x9910, RZ ;  /* 0x000099100e077816 */ /* 0x001fc600000000ff */
[----:B------:R0:W-:Y:S04]  /*1a2f0*/  @P4 STG.E.U8 desc[UR18][R4.64], R14 ;  /* 0x0000000e04004986 */ /* 0x0001e8000c101112 */
[----:B0-----:R-:W5:Y:S04]  /*1a300*/  LDL.LU R14, [R1+0x794] ;  /* 0x00079400010e7983 */ /* 0x001f680000300800 */
[----:B------:R-:W5:Y:S04]  /*1a310*/  LDL.LU R13, [R1+0x798] ;  /* 0x00079800010d7983 */ /* 0x000f680000300800 */
[----:B------:R-:W5:Y:S01]  /*1a320*/  LDL.LU R12, [R1+0x7a8] ;  /* 0x0007a800010c7983 */ /* 0x000f620000300800 */
[----:B------:R-:W-:Y:S01]  /*1a330*/  F2FP.SATFINITE.E5M2.F32.PACK_AB_MERGE_C R16, R17, R16, RZ ;  /* 0x000000101110723e */ /* 0x000fe200048060ff */
[----:B------:R-:W-:Y:S01]  /*1a340*/  VIADD R3, R3, UR7 ;  /* 0x0000000703037c36 */ /* 0x000fe20008000000 */
[----:B------:R-:W-:-:S02]  /*1a350*/  SHF.R.S32.HI R7, RZ, 0x8, R7 ;  /* 0x00000008ff077819 */ /* 0x000fc40000011407 */
[----:B------:R-:W-:Y:S01]  /*1a360*/  PRMT R4, R16, 0x9910, RZ ;  /* 0x0000991010047816 */ /* 0x000fe200000000ff */
[----:B------:R-:W-:-:S04]  /*1a370*/  VIADD R8, R3, UR7 ;  /* 0x0000000703087c36 */ /* 0x000fc80008000000 */
[----:B------:R-:W-:Y:S01]  /*1a380*/  IMAD.MOV.U32 R6, RZ, RZ, R4 ;  /* 0x000000ffff067224 */ /* 0x000fe200078e0004 */
[----:B------:R-:W-:Y:S02]  /*1a390*/  F2FP.SATFINITE.E5M2.F32.PACK_AB_MERGE_C R18, R19, R18, RZ ;  /* 0x000000121312723e */ /* 0x000fe400048060ff */
[----:B------:R-:W-:Y:S02]  /*1a3a0*/  F2FP.SATFINITE.E5M2.F32.PACK_AB_MERGE_C R20, R21, R20, RZ ;  /* 0x000000141514723e */ /* 0x000fe400048060ff */
[----:B---3--:R-:W-:Y:S02]  /*1a3b0*/  ISETP.LT.AND P3, PT, R92, UR15, !P0 ;  /* 0x0000000f5c007c0c */ /* 0x008fe4000c761270 */
[----:B------:R-:W-:Y:S02]  /*1a3c0*/  ISETP.LT.AND P5, PT, R87, UR15, !P0 ;  /* 0x0000000f57007c0c */ /* 0x000fe4000c7a1270 */
[----:B------:R-:W-:-:S09]  /*1a3d0*/  ISETP.LT.AND P1, PT, R86, UR15, !P0 ;  /* 0x0000000f56007c0c */ /* 0x000fd2000c721270 */
[----:B------:R0:W-:Y:S01]  /*1a3e0*/  @P3 STG.E.U8 desc[UR18][R88.64], R7 ;  /* 0x0000000758003986 */ /* 0x0001e2000c101112 */
[C---:B------:R-:W-:Y:S02]  /*1a3f0*/  IADD3 R4, P3, PT, R3.reuse, R0, RZ ;  /* 0x0000000003047210 */ /* 0x040fe40007f7e0ff */
[----:B------:R-:W-:Y:S02]  /*1a400*/  ISETP.LT.AND P2, PT, R84, UR15, !P0 ;  /* 0x0000000f54007c0c */ /* 0x000fe4000c741270 */
[----:B------:R-:W-:Y:S01]  /*1a410*/  LEA.HI.X.SX32 R5, R3, R2, 0x1, P3 ;  /* 0x0000000203057211 */ /* 0x000fe200018f0eff */
[----:B------:R-:W-:Y:S01]  /*1a420*/  @P5 STG.E.U8 desc[UR18][R90.64], R16 ;  /* 0x000000105a005986 */ /* 0x000fe2000c101112 */
[----:B------:R-:W-:Y:S02]  /*1a430*/  SHF.R.S32.HI R3, RZ, 0x8, R6 ;  /* 0x00000008ff037819 */ /* 0x000fe40000011406 */
[----:B------:R-:W-:-:S03]  /*1a440*/  IADD3 R6, P5, PT, R8, R0, RZ ;  /* 0x0000000008067210 */ /* 0x000fc60007fbe0ff */
[----:B------:R1:W-:Y:S01]  /*1a450*/  @P1 STG.E.U8 desc[UR18][R4.64], R3 ;  /* 0x0000000304001986 */ /* 0x0003e2000c101112 */
[C---:B0-----:R-:W-:Y:S01]  /*1a460*/  LEA.HI.X.SX32 R7, R8.reuse, R2, 0x1, P5 ;  /* 0x0000000208077211 */ /* 0x041fe200028f0eff */
[----:B------:R-:W-:-:S04]  /*1a470*/  VIADD R8, R8, UR7 ;  /* 0x0000000708087c36 */ /* 0x000fc80008000000 */
[----:B------:R0:W-:Y:S01]  /*1a480*/  @P2 STG.E.U8 desc[UR18][R6.64], R18 ;  /* 0x0000001206002986 */ /* 0x0001e2000c101112 */
[----:B--2---:R-:W-:Y:S02]  /*1a490*/  ISETP.LT.AND P5, PT, R9, UR15, !P0 ;  /* 0x0000000f09007c0c */ /* 0x004fe4000c7a1270 */
[----:B-1----:R-:W-:Y:S02]  /*1a4a0*/  PRMT R3, R18, 0x9910, RZ ;  /* 0x0000991012037816 */ /* 0x002fe400000000ff */
[----:B------:R-:W-:-:S03]  /*1a4b0*/  IADD3 R4, P2, PT, R8, R0, RZ ;  /* 0x0000000008047210 */ /* 0x000fc60007f5e0ff */
[----:B------:R-:W-:Y:S02]  /*1a4c0*/  IMAD.MOV.U32 R9, RZ, RZ, R3 ;  /* 0x000000ffff097224 */ /* 0x000fe400078e0003 */
[C---:B------:R-:W-:Y:S01]  /*1a4d0*/  VIADD R3, R8.reuse, UR7 ;  /* 0x0000000708037c36 */ /* 0x040fe20008000000 */
[----:B------:R-:W-:-:S04]  /*1a4e0*/  LEA.HI.X.SX32 R5, R8, R2, 0x1, P2 ;  /* 0x0000000208057211 */ /* 0x000fc800010f0eff */
[----:B0-----:R-:W-:Y:S02]  /*1a4f0*/  IADD3 R6, P2, PT, R3, R0, RZ ;  /* 0x0000000003067210 */ /* 0x001fe40007f5e0ff */
[----:B----4-:R-:W-:Y:S02]  /*1a500*/  ISETP.LT.AND P6, PT, R69, UR15, !P0 ;  /* 0x0000000f45007c0c */ /* 0x010fe4000c7c1270 */
[----:B------:R-:W-:Y:S02]  /*1a510*/  ISETP.LT.AND P3, PT, R11, UR15, !P0 ;  /* 0x0000000f0b007c0c */ /* 0x000fe4000c761270 */
[----:B------:R-:W-:Y:S01]  /*1a520*/  LEA.HI.X.SX32 R7, R3, R2, 0x1, P2 ;  /* 0x0000000203077211 */ /* 0x000fe200010f0eff */
[----:B------:R-:W2:Y:S01]  /*1a530*/  LDL.LU R11, [R1+0x7a4] ;  /* 0x0007a400010b7983 */ /* 0x000ea20000300800 */
[----:B-----5:R-:W-:-:S03]  /*1a540*/  ISETP.LT.AND P2, PT, R14, UR15, !P0 ;  /* 0x0000000f0e007c0c */ /* 0x020fc6000c741270 */
[----:B------:R-:W3:Y:S01]  /*1a550*/  LDL.LU R14, [R1+0x7ac] ;  /* 0x0007ac00010e7983 */ /* 0x000ee20000300800 */
[----:B------:R-:W-:Y:S01]  /*1a560*/  SHF.R.S32.HI R9, RZ, 0x8, R9 ;  /* 0x00000008ff097819 */ /* 0x000fe20000011409 */
[----:B------:R-:W-:Y:S01]  /*1a570*/  VIADD R8, R3, UR7 ;  /* 0x0000000703087c36 */ /* 0x000fe20008000000 */
[----:B------:R-:W-:Y:S01]  /*1a580*/  ISETP.LT.AND P4, PT, R68, UR15, !P0 ;  /* 0x0000000f44007c0c */ /* 0x000fe2000c781270 */
[----:B------:R-:W4:Y:S01]  /*1a590*/  LDL.LU R15, [R1+0x7b0] ;  /* 0x0007b000010f7983 */ /* 0x000f220000300800 */
[----:B------:R-:W-:Y:S02]  /*1a5a0*/  ISETP.LT.AND P1, PT, R10, UR15, !P0 ;  /* 0x0000000f0a007c0c */ /* 0x000fe4000c721270 */
[----:B------:R-:W-:Y:S01]  /*1a5b0*/  PRMT R10, R20, 0x9910, RZ ;  /* 0x00009910140a7816 */ /* 0x000fe200000000ff */
[----:B------:R0:W-:Y:S03]  /*1a5c0*/  @P6 STG.E.U8 desc[UR18][R4.64], R9 ;  /* 0x0000000904006986 */ /* 0x0001e6000c101112 */
[----:B------:R-:W-:-:S02]  /*1a5d0*/  SHF.R.S32.HI R10, RZ, 0x8, R10 ;  /* 0x00000008ff0a7819 */ /* 0x000fc4000001140a */
[----:B0-----:R-:W-:-:S04]  /*1a5e0*/  IADD3 R4, P6, PT, R8, R0, RZ ;  /* 0x0000000008047210 */ /* 0x001fc80007fde0ff */
[----:B------:R-:W-:Y:S01]  /*1a5f0*/  LEA.HI.X.SX32 R5, R8, R2, 0x1, P6 ;  /* 0x0000000208057211 */ /* 0x000fe200030f0eff */
[----:B------:R0:W-:Y:S04]  /*1a600*/  @P4 STG.E.U8 desc[UR18][R6.64], R20 ;  /* 0x0000001406004986 */ /* 0x0001e8000c101112 */
[----:B------:R1:W-:Y:S01]  /*1a610*/  @P3 STG.E.U8 desc[UR18][R4.64], R10 ;  /* 0x0000000a04003986 */ /* 0x0003e2000c101112 */
[----:B------:R-:W-:-:S03]  /*1a620*/  ISETP.LT.AND P3, PT, R12, UR15, !P0 ;  /* 0x0000000f0c007c0c */ /* 0x000fc6000c761270 */
[----:B------:R-:W5:Y:S01]  /*1a630*/  LDL.LU R12, [R1+0x7c0] ;  /* 0x0007c000010c7983 */ /* 0x000f620000300800 */
[----:B------:R-:W-:Y:S01]  /*1a640*/  VIADD R3, R8, UR7 ;  /* 0x0000000708037c36 */ /* 0x000fe20008000000 */
[----:B------:R-:W-:Y:S02]  /*1a650*/  F2FP.SATFINITE.E5M2.F32.PACK_AB_MERGE_C R22, R23, R22, RZ ;  /* 0x000000161716723e */ /* 0x000fe400048060ff */
[----:B------:R-:W4:Y:S02]  /*1a660*/  LDL.LU R8, [R1+0x7bc] ;  /* 0x0007bc0001087983 */ /* 0x000f240000300800 */
[----:B0-----:R-:W-:-:S04]  /*1a670*/  IADD3 R6, P6, PT, R3, R0, RZ ;  /* 0x0000000003067210 */ /* 0x001fc80007fde0ff */
[C---:B------:R-:W-:Y:S01]  /*1a680*/  LEA.HI.X.SX32 R7, R3.reuse, R2, 0x1, P6 ;  /* 0x0000000203077211 */ /* 0x040fe200030f0eff */
[----:B------:R-:W-:-:S04]  /*1a690*/  VIADD R3, R3, UR7 ;  /* 0x0000000703037c36 */ /* 0x000fc80008000000 */
[----:B------:R0:W-:Y:S01]  /*1a6a0*/  @P1 STG.E.U8 desc[UR18][R6.64], R22 ;  /* 0x0000001606001986 */ /* 0x0001e2000c101112 */
[C---:B-1----:R-:W-:Y:S01]  /*1a6b0*/  IADD3 R4, P1, PT, R3.reuse, R0, RZ ;  /* 0x0000000003047210 */ /* 0x042fe20007f3e0ff */
[----:B------:R-:W-:-:S03]  /*1a6c0*/  VIADD R9, R3, UR7 ;  /* 0x0000000703097c36 */ /* 0x000fc60008000000 */
[----:B------:R-:W-:Y:S02]  /*1a6d0*/  LEA.HI.X.SX32 R5, R3, R2, 0x1, P1 ;  /* 0x0000000203057211 */ /* 0x000fe400008f0eff */
[----:B0-----:R-:W-:-:S04]  /*1a6e0*/  IADD3 R6, P1, PT, R9, R0, RZ ;  /* 0x0000000009067210 */ /* 0x001fc80007f3e0ff */
[C---:B------:R-:W-:Y:S01]  /*1a6f0*/  LEA.HI.X.SX32 R7, R9.reuse, R2, 0x1, P1 ;  /* 0x0000000209077211 */ /* 0x040fe200008f0eff */
[----:B------:R-:W-:Y:S01]  /*1a700*/  VIADD R3, R9, UR7 ;  /* 0x0000000709037c36 */ /* 0x000fe20008000000 */
[----:B------:R-:W-:Y:S02]  /*1a710*/  ISETP.LT.AND P4, PT, R13, UR15, !P0 ;  /* 0x0000000f0d007c0c */ /* 0x000fe4000c781270 */
[----:B------:R-:W-:-:S04]  /*1a720*/  F2FP.SATFINITE.E5M2.F32.PACK_AB_MERGE_C R25, R25, R24, RZ ;  /* 0x000000181919723e */ /* 0x000fc800048060ff */
[----:B------:R-:W-:-:S04]  /*1a730*/  PRMT R13, R25, 0x9910, RZ ;  /* 0x00009910190d7816 */ /* 0x000fc800000000ff */
[----:B------:R-:W-:Y:S02]  /*1a740*/  SHF.R.S32.HI R13, RZ, 0x8, R13 ;  /* 0x00000008ff0d7819 */ /* 0x000fe4000001140d */
[----:B--2---:R-:W-:Y:S02]  /*1a750*/  ISETP.LT.AND P6, PT, R11, UR15, !P0 ;  /* 0x0000000f0b007c0c */ /* 0x004fe4000c7c1270 */
[----:B------:R-:W-:Y:S02]  /*1a760*/  PRMT R11, R22, 0x9910, RZ ;  /* 0x00009910160b7816 */ /* 0x000fe400000000ff */
[----:B---3--:R-:W-:Y:S02]  /*1a770*/  ISETP.LT.AND P1, PT, R14, UR15, !P0 ;  /* 0x0000000f0e007c0c */ /* 0x008fe4000c721270 */
[----:B------:R-:W2:Y:S04]  /*1a780*/  LDL.LU R14, [R1+0x7c4] ;  /* 0x0007c400010e7983 */ /* 0x000ea80000300800 */
[----:B------:R-:W3:Y:S01]  /*1a790*/  LDL.LU R10, [R1+0x7c8] ;  /* 0x0007c800010a7983 */ /* 0x000ee20000300800 */
[----:B------:R-:W-:-:S05]  /*1a7a0*/  SHF.R.S32.HI R11, RZ, 0x8, R11 ;  /* 0x00000008ff0b7819 */ /* 0x000fca000001140b */
[----:B------:R0:W-:Y:S04]  /*1a7b0*/  @P5 STG.E.U8 desc[UR18][R4.64], R11 ;  /* 0x0000000b04005986 */ /* 0x0001e8000c101112 */
[----:B------:R1:W-:Y:S01]  /*1a7c0*/  @P2 STG.E.U8 desc[UR18][R6.64], R25 ;  /* 0x0000001906002986 */ /* 0x0003e2000c101112 */
[----:B0-----:R-:W-:-:S04]  /*1a7d0*/  IADD3 R4, P5, PT, R3, R0, RZ ;  /* 0x0000000003047210 */ /* 0x001fc80007fbe0ff */
[----:B------:R-:W-:-:S05]  /*1a7e0*/  LEA.HI.X.SX32 R5, R3, R2, 0x1, P5 ;  /* 0x0000000203057211 */ /* 0x000fca00028f0eff */
[----:B------:R0:W-:Y:S01]  /*1a7f0*/  @P4 STG.E.U8 desc[UR18][R4.64], R13 ;  /* 0x0000000d04004986 */ /* 0x0001e2000c101112 */
[----:B-----5:R-:W-:-:S03]  /*1a800*/  ISETP.LT.AND P4, PT, R12, UR15, !P0 ;  /* 0x0000000f0c007c0c */ /* 0x020fc6000c781270 */
[----:B------:R-:W5:Y:S01]  /*1a810*/  LDL.LU R12, [R1+0x7d8] ;  /* 0x0007d800010c7983 */ /* 0x000f620000300800 */
[----:B------:R-:W-:Y:S01]  /*1a820*/  VIADD R9, R3, UR7 ;  /* 0x0000000703097c36 */ /* 0x000fe20008000000 */
[----:B------:R-:W-:-:S04]  /*1a830*/  F2FP.SATFINITE.E5M2.F32.PACK_AB_MERGE_C R27, R27, R26, RZ ;  /* 0x0000001a1b1b723e */ /* 0x000fc800048060ff */
[----:B-1----:R-:W-:-:S04]  /*1a840*/  IADD3 R6, P5, PT, R9, R0, RZ ;  /* 0x0000000009067210 */ /* 0x002fc80007fbe0ff */
[C---:B------:R-:W-:Y:S01]  /*1a850*/  LEA.HI.X.SX32 R7, R9.reuse, R2, 0x1, P5 ;  /* 0x0000000209077211 */ /* 0x040fe200028f0eff */
[----:B------:R-:W-:Y:S01]  /*1a860*/  VIADD R9, R9, UR7 ;  /* 0x0000000709097c36 */ /* 0x000fe20008000000 */
[----:B----4-:R-:W-:Y:S02]  /*1a870*/  ISETP.LT.AND P5, PT, R8, UR15, !P0 ;  /* 0x0000000f08007c0c */ /* 0x010fe4000c7a1270 */
[----:B------:R-:W4:Y:S01]  /*1a880*/  LDL.LU R8, [R1+0x7d4] ;  /* 0x0007d40001087983 */ /* 0x000f220000300800 */
[----:B------:R-:W-:-:S03]  /*1a890*/  VIADD R3, R9, UR7 ;  /* 0x0000000709037c36 */ /* 0x000fc60008000000 */
[----:B------:R1:W-:Y:S01]  /*1a8a0*/  @P3 STG.E.U8 desc[UR18][R6.64], R27 ;  /* 0x0000001b06003986 */ /* 0x0003e2000c101112 */
[----:B0-----:R-:W-:Y:S02]  /*1a8b0*/  IADD3 R4, P3, PT, R9, R0, RZ ;  /* 0x0000000009047210 */ /* 0x001fe40007f7e0ff */
[----:B------:R-:W-:Y:S02]  /*1a8c0*/  PRMT R11, R27, 0x9910, RZ ;  /* 0x000099101b0b7816 */ /* 0x000fe400000000ff */
[----:B------:R-:W-:Y:S02]  /*1a8d0*/  LEA.HI.X.SX32 R5, R9, R2, 0x1, P3 ;  /* 0x0000000209057211 */ /* 0x000fe400018f0eff */
[----:B------:R-:W-:Y:S02]  /*1a8e0*/  SHF.R.S32.HI R11, RZ, 0x8, R11 ;  /* 0x00000008ff0b7819 */ /* 0x000fe4000001140b */
[----:B-1----:R-:W-:Y:S02]  /*1a8f0*/  IADD3 R6, P3, PT, R3, R0, RZ ;  /* 0x0000000003067210 */ /* 0x002fe40007f7e0ff */
[----:B------:R-:W-:-:S02]  /*1a900*/  F2FP.SATFINITE.E5M2.F32.PACK_AB_MERGE_C R29, R29, R28, RZ ;  /* 0x0000001c1d1d723e */ /* 0x000fc400048060ff */
[C---:B------:R-:W-:Y:S01]  /*1a910*/  LEA.HI.X.SX32 R7, R3.reuse, R2, 0x1, P3 ;  /* 0x0000000203077211 */ /* 0x040fe200018f0eff */
[----:B------:R0:W-:Y:S04]  /*1a920*/  @P6 STG.E.U8 desc[UR18][R4.64], R11 ;  /* 0x0000000b04006986 */ /* 0x0001e8000c101112 */
[----:B------:R1:W-:Y:S01]  /*1a930*/  @P1 STG.E.U8 desc[UR18][R6.64], R29 ;  /* 0x0000001d06001986 */ /* 0x0003e2000c101112 */
[----:B------:R-:W-:Y:S01]  /*1a940*/  VIADD R9, R3, UR7 ;  /* 0x0000000703097c36 */ /* 0x000fe20008000000 */
[----:B------:R-:W-:Y:S02]  /*1a950*/  ISETP.LT.AND P2, PT, R15, UR15, !P0 ;  /* 0x0000000f0f007c0c */ /* 0x000fe4000c741270 */
[----:B------:R-:W-:Y:S02]  /*1a960*/  PRMT R13, R29, 0x9910, RZ ;  /* 0x000099101d0d7816 */ /* 0x000fe400000000ff */
[----:B0-----:R-:W-:-:S02]  /*1a970*/  IADD3 R4, P6, PT, R9, R0, RZ ;  /* 0x0000000009047210 */ /* 0x001fc40007fde0ff */
[----:B------:R-:W-:Y:S02]  /*1a980*/  SHF.R.S32.HI R13, RZ, 0x8, R13 ;  /* 0x00000008ff0d7819 */ /* 0x000fe4000001140d */
[----:B------:R-:W-:-:S05]  /*1a990*/  LEA.HI.X.SX32 R5, R9, R2, 0x1, P6 ;  /* 0x0000000209057211 */ /* 0x000fca00030f0eff */
[----:B------:R0:W-:Y:S01]  /*1a9a0*/  @P2 STG.E.U8 desc[UR18][R4.64], R13 ;  /* 0x0000000d04002986 */ /* 0x0001e2000c101112 */
[----:B--2---:R-:W-:-:S03]  /*1a9b0*/  ISETP.LT.AND P3, PT, R14, UR15, !P0 ;  /* 0x0000000f0e007c0c */ /* 0x004fc6000c761270 */
[----:B------:R-:W2:Y:S01]  /*1a9c0*/  LDL.LU R14, [R1+0x7dc] ;  /* 0x0007dc00010e7983 */ /* 0x000ea20000300800 */
[----:B---3--:R-:W-:-:S03]  /*1a9d0*/  ISETP.LT.AND P1, PT, R10, UR15, !P0 ;  /* 0x0000000f0a007c0c */ /* 0x008fc6000c721270 */
[----:B------:R-:W3:Y:S01]  /*1a9e0*/  LDL.LU R10, [R1+0x7e0] ;  /* 0x0007e000010a7983 */ /* 0x000ee20000300800 */
        /* <DEDUP_REMOVED lines=20> */
[----:B------:R-:W-:-:S03]  /*1ab30*/  VIADD R3, R9, UR7 ;  /* 0x0000000709037c36 */ /* 0x000fc60008000000 */
[----:B0-----:R-:W4:Y:S01]  /*1ab40*/  LDL.LU R11, [R1+0x7f4] ;  /* 0x0007f400010b7983 */ /* 0x001f220000300800 */
[----:B------:R-:W-:Y:S02]  /*1ab50*/  PRMT R13, R33, 0x9910, RZ ;  /* 0x00009910210d7816 */ /* 0x000fe400000000ff */
[C---:B------:R-:W-:Y:S02]  /*1ab60*/  IADD3 R4, P5, PT, R3.reuse, R0, RZ ;  /* 0x0000000003047210 */ /* 0x040fe40007fbe0ff */
[----:B------:R-:W-:Y:S02]  /*1ab70*/  SHF.R.S32.HI R13, RZ, 0x8, R13 ;  /* 0x00000008ff0d7819 */ /* 0x000fe4000001140d */
[----:B------:R-:W-:-:S05]  /*1ab80*/  LEA.HI.X.SX32 R5, R3, R2, 0x1, P5 ;  /* 0x0000000203057211 */ /* 0x000fca00028f0eff */
[----:B------:R0:W-:Y:S01]  /*1ab90*/  @P1 STG.E.U8 desc[UR18][R4.64], R13 ;  /* 0x0000000d04001986 */ /* 0x0001e2000c101112 */
[----:B---3--:R-:W-:-:S03]  /*1aba0*/  ISETP.LT.AND P3, PT, R10, UR15, !P0 ;  /* 0x0000000f0a007c0c */ /* 0x008fc6000c761270 */
[----:B------:R-:W3:Y:S04]  /*1abb0*/  LDL.LU R10, [R1+0x7e8] ;  /* 0x0007e800010a7983 */ /* 0x000ee80000300800 */
[----:B------:R-:W3:Y:S04]  /*1abc0*/  LDL.LU R16, [R1+0x7e4] ;  /* 0x0007e40001107983 */ /* 0x000ee80000300800 */
[----:B------:R-:W3:Y:S01]  /*1abd0*/  LDL.LU R17, [R1+0x7d0] ;  /* 0x0007d00001117983 */ /* 0x000ee20000300800 */
[----:B--2---:R-:W-:Y:S02]  /*1abe0*/  ISETP.LT.AND P4, PT, R14, UR15, !P0 ;  /* 0x0000000f0e007c0c */ /* 0x004fe4000c781270 */
[----:B-----5:R-:W-:-:S02]  /*1abf0*/  ISETP.LT.AND P1, PT, R12, UR15, !P0 ;  /* 0x0000000f0c007c0c */ /* 0x020fc4000c721270 */
[----:B------:R-:W2:Y:S04]  /*1ac00*/  LDL.LU R12, [R1+0x7cc] ;  /* 0x0007cc00010c7983 */ /* 0x000ea80000300800 */
[----:B------:R-:W5:Y:S01]  /*1ac10*/  LDL.LU R14, [R1+0x7b8] ;  /* 0x0007b800010e7983 */ /* 0x000f620000300800 */
[----:B------:R-:W-:Y:S01]  /*1ac20*/  VIADD R9, R3, UR7 ;  /* 0x0000000703097c36 */ /* 0x000fe20008000000 */
[----:B------:R-:W-:-:S04]  /*1ac30*/  F2FP.SATFINITE.E5M2.F32.PACK_AB_MERGE_C R35, R35, R34, RZ ;  /* 0x000000222323723e */ /* 0x000fc800048060ff */
[----:B-1----:R-:W-:-:S04]  /*1ac40*/  IADD3 R6, P5, PT, R9, R0, RZ ;  /* 0x0000000009067210 */ /* 0x002fc80007fbe0ff */
[C---:B------:R-:W-:Y:S01]  /*1ac50*/  LEA.HI.X.SX32 R7, R9.reuse, R2, 0x1, P5 ;  /* 0x0000000209077211 */ /* 0x040fe200028f0eff */
[----:B------:R-:W-:Y:S01]  /*1ac60*/  VIADD R9, R9, UR7 ;  /* 0x0000000709097c36 */ /* 0x000fe20008000000 */
[----:B----4-:R-:W-:-:S03]  /*1ac70*/  ISETP.LT.AND P5, PT, R8, UR15, !P0 ;  /* 0x0000000f08007c0c */ /* 0x010fc6000c7a1270 */
[----:B------:R1:W-:Y:S01]  /*1ac80*/  @P2 STG.E.U8 desc[UR18][R6.64], R35 ;  /* 0x0000002306002986 */ /* 0x0003e2000c101112 */
[C---:B0-----:R-:W-:Y:S01]  /*1ac90*/  IADD3 R4, P2, PT, R9.reuse, R0, RZ ;  /* 0x0000000009047210 */ /* 0x041fe20007f5e0ff */
[----:B------:R-:W-:Y:S01]  /*1aca0*/  VIADD R3, R9, UR7 ;  /* 0x0000000709037c36 */ /* 0x000fe20008000000 */
[----:B------:R-:W-:Y:S02]  /*1acb0*/  PRMT R8, R35, 0x9910, RZ ;  /* 0x0000991023087816 */ /* 0x000fe400000000ff */
[----:B------:R-:W-:Y:S01]  /*1acc0*/  LEA.HI.X.SX32 R5, R9, R2, 0x1, P2 ;  /* 0x0000000209057211 */ /* 0x000fe200010f0eff */
[C---:B------:R-:W-:Y:S01]  /*1acd0*/  VIADD R9, R3.reuse, UR7 ;  /* 0x0000000703097c36 */ /* 0x040fe20008000000 */
[----:B------:R-:W-:Y:S02]  /*1ace0*/  SHF.R.S32.HI R13, RZ, 0x8, R8 ;  /* 0x00000008ff0d7819 */ /* 0x000fe40000011408 */
[----:B-1----:R-:W-:-:S03]  /*1acf0*/  IADD3 R6, P2, PT, R3, R0, RZ ;  /* 0x0000000003067210 */ /* 0x002fc60007f5e0ff */
[----:B------:R-:W-:Y:S01]  /*1ad00*/  @P6 STG.E.U8 desc[UR18][R4.64], R13 ;  /* 0x0000000d04006986 */ /* 0x000fe2000c101112 */
[----:B------:R-:W-:Y:S02]  /*1ad10*/  F2FP.SATFINITE.E5M2.F32.PACK_AB_MERGE_C R37, R37, R36, RZ ;  /* 0x000000242525723e */ /* 0x000fe400048060ff */
[----:B------:R-:W-:Y:S01]  /*1ad20*/  LEA.HI.X.SX32 R7, R3, R2, 0x1, P2 ;  /* 0x0000000203077211 */ /* 0x000fe200010f0eff */
[C---:B------:R-:W-:Y:S01]  /*1ad30*/  VIADD R3, R9.reuse, UR7 ;  /* 0x0000000709037c36 */ /* 0x040fe20008000000 */
[----:B------:R-:W-:Y:S02]  /*1ad40*/  IADD3 R8, P6, PT, R9, R0, RZ ;  /* 0x0000000009087210 */ /* 0x000fe40007fde0ff */
[----:B------:R-:W-:Y:S01]  /*1ad50*/  PRMT R15, R37, 0x9910, RZ ;  /* 0x00009910250f7816 */ /* 0x000fe200000000ff */
[----:B------:R0:W-:Y:S01]  /*1ad60*/  @P4 STG.E.U8 desc[UR18][R6.64], R37 ;  /* 0x0000002506004986 */ /* 0x0001e2000c101112 */
[----:B------:R-:W-:Y:S02]  /*1ad70*/  LEA.HI.X.SX32 R9, R9, R2, 0x1, P6 ;  /* 0x0000000209097211 */ /* 0x000fe400030f0eff */
[----:B------:R-:W-:-:S02]  /*1ad80*/  SHF.R.S32.HI R15, RZ, 0x8, R15 ;  /* 0x00000008ff0f7819 */ /* 0x000fc4000001140f */
[----:B------:R-:W-:Y:S02]  /*1ad90*/  ISETP.LT.AND P2, PT, R11, UR15, !P0 ;  /* 0x0000000f0b007c0c */ /* 0x000fe4000c741270 */
[----:B------:R-:W-:Y:S01]  /*1ada0*/  F2FP.SATFINITE.E5M2.F32.PACK_AB_MERGE_C R39, R39, R38, RZ ;  /* 0x000000262727723e */ /* 0x000fe200048060ff */
[----:B------:R1:W-:Y:S03]  /*1adb0*/  @P3 STG.E.U8 desc[UR18][R8.64], R15 ;  /* 0x0000000f08003986 */ /* 0x0003e6000c101112 */
[----:B0-----:R-:W-:-:S04]  /*1adc0*/  PRMT R6, R39, 0x9910, RZ ;  /* 0x0000991027067816 */ /* 0x001fc800000000ff */
[----:B-1----:R-:W-:Y:S02]  /*1add0*/  SHF.R.S32.HI R15, RZ, 0x8, R6 ;  /* 0x00000008ff0f7819 */ /* 0x002fe40000011406 */
[----:B------:R-:W-:Y:S02]  /*1ade0*/  F2FP.SATFINITE.E5M2.F32.PACK_AB_MERGE_C R41, R41, R40, RZ ;  /* 0x000000282929723e */ /* 0x000fe400048060ff */
[----:B---3--:R-:W-:Y:S02]  /*1adf0*/  ISETP.LT.AND P4, PT, R10, UR15, !P0 ;  /* 0x0000000f0a007c0c */ /* 0x008fe4000c781270 */
[----:B------:R-:W-:-:S04]  /*1ae00*/  IADD3 R10, P6, PT, R3, R0, RZ ;  /* 0x00000000030a7210 */ /* 0x000fc80007fde0ff */
[C---:B------:R-:W-:Y:S01]  /*1ae10*/  LEA.HI.X.SX32 R11, R3.reuse, R2, 0x1, P6 ;  /* 0x00000002030b7211 */ /* 0x040fe200030f0eff */
[----:B------:R-:W-:-:S04]  /*1ae20*/  VIADD R3, R3, UR7 ;  /* 0x0000000703037c36 */ /* 0x000fc80008000000 */
[----:B------:R0:W-:Y:S01]  /*1ae30*/  @P1 STG.E.U8 desc[UR18][R10.64], R39 ;  /* 0x000000270a001986 */ /* 0x0001e2000c101112 */
[C---:B------:R-:W-:Y:S01]  /*1ae40*/  IADD3 R4, P1, PT, R3.reuse, R0, RZ ;  /* 0x0000000003047210 */ /* 0x040fe20007f3e0ff */
[----:B------:R-:W-:-:S03]  /*1ae50*/  VIADD R7, R3, UR7 ;  /* 0x0000000703077c36 */ /* 0x000fc60008000000 */
[----:B------:R-:W-:Y:S02]  /*1ae60*/  LEA.HI.X.SX32 R5, R3, R2, 0x1, P1 ;  /* 0x0000000203057211 */ /* 0x000fe400008f0eff */
[C---:B------:R-:W-:Y:S01]  /*1ae70*/  IADD3 R6, P1, PT, R7.reuse, R0, RZ ;  /* 0x0000000007067210 */ /* 0x040fe20007f3e0ff */
[C---:B------:R-:W-:Y:S01]  /*1ae80*/  VIADD R3, R7.reuse, UR7 ;  /* 0x0000000707037c36 */ /* 0x040fe20008000000 */
[----:B------:R-:W-:Y:S02]  /*1ae90*/  ISETP.LT.AND P3, PT, R16, UR15, !P0 ;  /* 0x0000000f10007c0c */ /* 0x000fe4000c761270 */
[----:B------:R-:W3:Y:S01]  /*1aea0*/  LDL.LU R16, [R1+0x7b4] ;  /* 0x0007b40001107983 */ /* 0x000ee20000300800 */
[----:B------:R-:W-:-:S03]  /*1aeb0*/  LEA.HI.X.SX32 R7, R7, R2, 0x1, P1 ;  /* 0x0000000207077211 */ /* 0x000fc600008f0eff */
[----:B------:R-:W4:Y:S01]  /*1aec0*/  LDL.LU R18, [R1+0x7a0] ;  /* 0x0007a00001127983 */ /* 0x000f220000300800 */
[----:B--2---:R-:W-:-:S03]  /*1aed0*/  ISETP.LT.AND P1, PT, R12, UR15, !P0 ;  /* 0x0000000f0c007c0c */ /* 0x004fc6000c721270 */
[----:B------:R-:W2:Y:S04]  /*1aee0*/  LDL.LU R12, [R1+0x79c] ;  /* 0x00079c00010c7983 */ /* 0x000ea80000300800 */
[----:B------:R-:W-:Y:S04]  /*1aef0*/  @P5 STG.E.U8 desc[UR18][R4.64], R15 ;  /* 0x0000000f04005986 */ /* 0x000fe8000c101112 */
[----:B------:R1:W-:Y:S01]  /*1af00*/  @P2 STG.E.U8 desc[UR18][R6.64], R41 ;  /* 0x0000002906002986 */ /* 0x0003e2000c101112 */
[----:B-----5:R-:W-:-:S03]  /*1af10*/  ISETP.LT.AND P2, PT, R14, UR15, !P0 ;  /* 0x0000000f0e007c0c */ /* 0x020fc6000c741270 */
[----:B------:R-:W5:Y:S01]  /*1af20*/  LDL.LU R14, [R1+0x788] ;  /* 0x00078800010e7983 */ /* 0x000f620000300800 */
[C---:B------:R-:W-:Y:S01]  /*1af30*/  IADD3 R8, P5, PT, R3.reuse, R0, RZ ;  /* 0x0000000003087210 */ /* 0x040fe20007fbe0ff */
[----:B------:R-:W-:Y:S01]  /*1af40*/  VIADD R13, R3, UR7 ;  /* 0x00000007030d7c36 */ /* 0x000fe20008000000 */
[----:B------:R-:W-:Y:S02]  /*1af50*/  ISETP.LT.AND P6, PT, R17, UR15, !P0 ;  /* 0x0000000f11007c0c */ /* 0x000fe4000c7c1270 */
[----:B------:R-:W-:Y:S02]  /*1af60*/  PRMT R17, R41, 0x9910, RZ ;  /* 0x0000991029117816 */ /* 0x000fe400000000ff */
[----:B------:R-:W-:Y:S02]  /*1af70*/  LEA.HI.X.SX32 R9, R3, R2, 0x1, P5 ;  /* 0x0000000203097211 */ /* 0x000fe400028f0eff */
[----:B0-----:R-:W-:Y:S02]  /*1af80*/  IADD3 R10, P5, PT, R13, R0, RZ ;  /* 0x000000000d0a7210 */ /* 0x001fe40007fbe0ff */
[----:B------:R-:W-:-:S02]  /*1af90*/  SHF.R.S32.HI R17, RZ, 0x8, R17 ;  /* 0x00000008ff117819 */ /* 0x000fc40000011411 */
[----:B------:R-:W-:Y:S02]  /*1afa0*/  F2FP.SATFINITE.E5M2.F32.PACK_AB_MERGE_C R43, R43, R42, RZ ;  /* 0x0000002a2b2b723e */ /* 0x000fe400048060ff */
[C---:B------:R-:W-:Y:S01]  /*1afb0*/  LEA.HI.X.SX32 R11, R13.reuse, R2, 0x1, P5 ;  /* 0x000000020d0b7211 */ /* 0x040fe200028f0eff */
[----:B------:R-:W-:Y:S01]  /*1afc0*/  VIADD R13, R13, UR7 ;  /* 0x000000070d0d7c36 */ /* 0x000fe20008000000 */
[----:B------:R0:W-:Y:S01]  /*1afd0*/  @P4 STG.E.U8 desc[UR18][R8.64], R17 ;  /* 0x0000001108004986 */ /* 0x0001e2000c101112 */
[----:B-1----:R-:W-:-:S03]  /*1afe0*/  PRMT R6, R43, 0x9910, RZ ;  /* 0x000099102b067816 */ /* 0x002fc600000000ff */
[----:B------:R1:W-:Y:S01]  /*1aff0*/  @P3 STG.E.U8 desc[UR18][R10.64], R43 ;  /* 0x0000002b0a003986 */ /* 0x0003e2000c101112 */
[C---:B------:R-:W-:Y:S01]  /*1b000*/  IADD3 R4, P3, PT, R13.reuse, R0, RZ ;  /* 0x000000000d047210 */ /* 0x040fe20007f7e0ff */
[----:B------:R-:W-:-:S03]  /*1b010*/  VIADD R3, R13, UR7 ;  /* 0x000000070d037c36 */ /* 0x000fc60008000000 */
[----:B------:R-:W-:Y:S02]  /*1b020*/  LEA.HI.X.SX32 R5, R13, R2, 0x1, P3 ;  /* 0x000000020d057211 */ /* 0x000fe400018f0eff */
[----:B------:R-:W-:Y:S02]  /*1b030*/  SHF.R.S32.HI R13, RZ, 0x8, R6 ;  /* 0x00000008ff0d7819 */ /* 0x000fe40000011406 */
[----:B------:R-:W-:-:S04]  /*1b040*/  IADD3 R6, P3, PT, R3, R0, RZ ;  /* 0x0000000003067210 */ /* 0x000fc80007f7e0ff */
[----:B------:R-:W-:Y:S02]  /*1b050*/  LEA.HI.X.SX32 R7, R3, R2, 0x1, P3 ;  /* 0x0000000203077211 */ /* 0x000fe400018f0eff */
[----:B------:R-:W-:Y:S01]  /*1b060*/  F2FP.SATFINITE.E5M2.F32.PACK_AB_MERGE_C R45, R45, R44, RZ ;  /* 0x0000002c2d2d723e */ /* 0x000fe200048060ff */
[----:B------:R-:W-:Y:S04]  /*1b070*/  @P6 STG.E.U8 desc[UR18][R4.64], R13 ;  /* 0x0000000d04006986 */ /* 0x000fe8000c101112 */
[----:B------:R0:W-:Y:S01]  /*1b080*/  @P1 STG.E.U8 desc[UR18][R6.64], R45 ;  /* 0x0000002d06001986 */ /* 0x0001e2000c101112 */
[----:B---3--:R-:W-:-:S03]  /*1b090*/  ISETP.LT.AND P4, PT, R16, UR15, !P0 ;  /* 0x0000000f10007c0c */ /* 0x008fc6000c781270 */
[----:B------:R-:W3:Y:S04]  /*1b0a0*/  LDL.LU R16, [R1+0x784] ;  /* 0x0007840001107983 */ /* 0x000ee80000300800 */
[----:B0-----:R-:W3:Y:S01]  /*1b0b0*/  LDL.LU R17, [R1+0x73c] ;  /* 0x00073c0001117983 */ /* 0x001ee20000300800 */
[----:B--2---:R-:W-:-:S03]  /*1b0c0*/  ISETP.LT.AND P3, PT, R12, UR15, !P0 ;  /* 0x0000000f0c007c0c */ /* 0x004fc6000c761270 */
[----:B------:R-:W2:Y:S01]  /*1b0d0*/  LDL.LU R12, [R1+0x738] ;  /* 0x00073800010c7983 */ /* 0x000ea20000300800 */
[----:B-----5:R-:W-:-:S03]  /*1b0e0*/  ISETP.LT.AND P1, PT, R14, UR15, !P0 ;  /* 0x0000000f0e007c0c */ /* 0x020fc6000c721270 */
[----:B------:R-:W5:Y:S01]  /*1b0f0*/  LDL.LU R14, [R1+0x734] ;  /* 0x00073400010e7983 */ /* 0x000f620000300800 */
[----:B------:R-:W-:-:S04]  /*1b100*/  VIADD R9, R3, UR7 ;  /* 0x0000000703097c36 */ /* 0x000fc80008000000 */
[C---:B------:R-:W-:Y:S01]  /*1b110*/  VIADD R3, R9.reuse, UR7 ;  /* 0x0000000709037c36 */ /* 0x040fe20008000000 */
[----:B------:R-:W-:Y:S02]  /*1b120*/  IADD3 R8, P6, PT, R9, R0, RZ ;  /* 0x0000000009087210 */ /* 0x000fe40007fde0ff */
[----:B------:R-:W-:Y:S02]  /*1b130*/  PRMT R15, R45, 0x9910, RZ ;  /* 0x000099102d0f7816 */ /* 0x000fe400000000ff */
[----:B------:R-:W-:Y:S02]  /*1b140*/  LEA.HI.X.SX32 R9, R9, R2, 0x1, P6 ;  /* 0x0000000209097211 */ /* 0x000fe400030f0eff */
[----:B-1----:R-:W-:Y:S02]  /*1b150*/  IADD3 R10, P6, PT, R3, R0, RZ ;  /* 0x00000000030a7210 */ /* 0x002fe40007fde0ff */
[----:B------:R-:W-:Y:S02]  /*1b160*/  SHF.R.S32.HI R15, RZ, 0x8, R15 ;  /* 0x00000008ff0f7819 */ /* 0x000fe4000001140f */
[----:B------:R-:W-:-:S02]  /*1b170*/  F2FP.SATFINITE.E5M2.F32.PACK_AB_MERGE_C R47, R47, R46, RZ ;  /* 0x0000002e2f2f723e */ /* 0x000fc400048060ff */
[C---:B------:R-:W-:Y:S01]  /*1b180*/  LEA.HI.X.SX32 R11, R3.reuse, R2, 0x1, P6 ;  /* 0x00000002030b7211 */ /* 0x040fe200030f0eff */
[----:B------:R-:W-:Y:S01]  /*1b190*/  VIADD R3, R3, UR7 ;  /* 0x0000000703037c36 */ /* 0x000fe20008000000 */
[----:B------:R0:W-:Y:S01]  /*1b1a0*/  @P2 STG.E.U8 desc[UR18][R8.64], R15 ;  /* 0x0000000f08002986 */ /* 0x0001e2000c101112 */
[----:B------:R-:W-:Y:S02]  /*1b1b0*/  PRMT R6, R47, 0x9910, RZ ;  /* 0x000099102f067816 */ /* 0x000fe400000000ff */
[C---:B------:R-:W-:Y:S01]  /*1b1c0*/  VIADD R7, R3.reuse, UR7 ;  /* 0x0000000703077c36 */ /* 0x040fe20008000000 */
[----:B------:R1:W-:Y:S01]  /*1b1d0*/  @P4 STG.E.U8 desc[UR18][R10.64], R47 ;  /* 0x0000002f0a004986 */ /* 0x0003e2000c101112 */
[----:B------:R-:W-:-:S04]  /*1b1e0*/  IADD3 R4, P4, PT, R3, R0, RZ ;  /* 0x0000000003047210 */ /* 0x000fc80007f9e0ff */
[----:B------:R-:W-:Y:S02]  /*1b1f0*/  LEA.HI.X.SX32 R5, R3, R2, 0x1, P4 ;  /* 0x0000000203057211 */ /* 0x000fe400020f0eff */
[----:B0-----:R-:W-:Y:S02]  /*1b200*/  SHF.R.S32.HI R15, RZ, 0x8, R6 ;  /* 0x00000008ff0f7819 */ /* 0x001fe40000011406 */
[C---:B------:R-:W-:Y:S01]  /*1b210*/  IADD3 R6, P4, PT, R7.reuse, R0, RZ ;  /* 0x0000000007067210 */ /* 0x040fe20007f9e0ff */
[C---:B------:R-:W-:Y:S01]  /*1b220*/  VIADD R3, R7.reuse, UR7 ;  /* 0x0000000707037c36 */ /* 0x040fe20008000000 */
[----:B----4-:R-:W-:Y:S02]  /*1b230*/  ISETP.LT.AND P5, PT, R18, UR15, !P0 ;  /* 0x0000000f12007c0c */ /* 0x010fe4000c7a1270 */
[----:B------:R-:W4:Y:S01]  /*1b240*/  LDL.LU R18, [R1+0x730] ;  /* 0x0007300001127983 */ /* 0x000f220000300800 */
[----:B------:R-:W-:Y:S02]  /*1b250*/  LEA.HI.X.SX32 R7, R7, R2, 0x1, P4 ;  /* 0x0000000207077211 */ /* 0x000fe400020f0eff */
[----:B------:R-:W-:-:S08]  /*1b260*/  F2FP.SATFINITE.E5M2.F32.PACK_AB_MERGE_C R49, R49, R48, RZ ;  /* 0x000000303131723e */ /* 0x000fd000048060ff */
[----:B------:R-:W-:Y:S04]  /*1b270*/  @P5 STG.E.U8 desc[UR18][R4.64], R15 ;  /* 0x0000000f04005986 */ /* 0x000fe8000c101112 */
[----:B------:R0:W-:Y:S01]  /*1b280*/  @P3 STG.E.U8 desc[UR18][R6.64], R49 ;  /* 0x0000003106003986 */ /* 0x0001e2000c101112 */
[----:B---3--:R-:W-:-:S03]  /*1b290*/  ISETP.LT.AND P2, PT, R16, UR15, !P0 ;  /* 0x0000000f10007c0c */ /* 0x008fc6000c741270 */
[----:B------:R-:W3:Y:S01]  /*1b2a0*/  LDL.LU R16, [R1+0x72c] ;  /* 0x00072c0001107983 */ /* 0x000ee20000300800 */
[----:B--2---:R-:W-:-:S03]  /*1b2b0*/  ISETP.LT.AND P4, PT, R12, UR15, !P0 ;  /* 0x0000000f0c007c0c */ /* 0x004fc6000c781270 */
[----:B------:R-:W2:Y:S01]  /*1b2c0*/  LDL.LU R12, [R1+0x728] ;  /* 0x00072800010c7983 */ /* 0x000ea20000300800 */
[----:B-----5:R-:W-:-:S03]  /*1b2d0*/  ISETP.LT.AND P3, PT, R14, UR15, !P0 ;  /* 0x0000000f0e007c0c */ /* 0x020fc6000c761270 */
[----:B------:R-:W5:Y:S01]  /*1b2e0*/  LDL.LU R14, [R1+0x724] ;  /* 0x00072400010e7983 */ /* 0x000f620000300800 */
[C---:B------:R-:W-:Y:S01]  /*1b2f0*/  IADD3 R8, P5, PT, R3.reuse, R0, RZ ;  /* 0x0000000003087210 */ /* 0x040fe20007fbe0ff */
[----:B------:R-:W-:Y:S01]  /*1b300*/  VIADD R13, R3, UR7 ;  /* 0x00000007030d7c36 */ /* 0x000fe20008000000 */
[----:B------:R-:W-:Y:S01]  /*1b310*/  ISETP.LT.AND P6, PT, R17, UR15, !P0 ;  /* 0x0000000f11007c0c */ /* 0x000fe2000c7c1270 */
[----:B------:R-:W5:Y:S01]  /*1b320*/  LDL.LU R19, [R1+0x720] ;  /* 0x0007200001137983 */ /* 0x000f620000300800 */
[----:B------:R-:W-:Y:S02]  /*1b330*/  PRMT R17, R49, 0x9910, RZ ;  /* 0x0000991031117816 */ /* 0x000fe400000000ff */
[----:B------:R-:W-:Y:S02]  /*1b340*/  LEA.HI.X.SX32 R9, R3, R2, 0x1, P5 ;  /* 0x0000000203097211 */ /* 0x000fe400028f0eff */
[----:B-1----:R-:W-:Y:S02]  /*1b350*/  IADD3 R10, P5, PT, R13, R0, RZ ;  /* 0x000000000d0a7210 */ /* 0x002fe40007fbe0ff */
[----:B------:R-:W-:-:S02]  /*1b360*/  SHF.R.S32.HI R17, RZ, 0x8, R17 ;  /* 0x00000008ff117819 */ /* 0x000fc40000011411 */
[----:B------:R-:W-:Y:S02]  /*1b370*/  F2FP.SATFINITE.E5M2.F32.PACK_AB_MERGE_C R51, R51, R50, RZ ;  /* 0x000000323333723e */ /* 0x000fe400048060ff */
[C---:B------:R-:W-:Y:S01]  /*1b380*/  LEA.HI.X.SX32 R11, R13.reuse, R2, 0x1, P5 ;  /* 0x000000020d0b7211 */ /* 0x040fe200028f0eff */
[----:B------:R-:W-:Y:S01]  /*1b390*/  VIADD R13, R13, UR7 ;  /* 0x000000070d0d7c36 */ /* 0x000fe20008000000 */
[----:B------:R1:W-:Y:S01]  /*1b3a0*/  @P1 STG.E.U8 desc[UR18][R8.64], R17 ;  /* 0x0000001108001986 */ /* 0x0003e2000c101112 */
[----:B0-----:R-:W-:-:S03]  /*1b3b0*/  PRMT R6, R51, 0x9910, RZ ;  /* 0x0000991033067816 */ /* 0x001fc600000000ff */
[----:B------:R0:W-:Y:S01]  /*1b3c0*/  @P2 STG.E.U8 desc[UR18][R10.64], R51 ;  /* 0x000000330a002986 */ /* 0x0001e2000c101112 */
[C---:B------:R-:W-:Y:S01]  /*1b3d0*/  IADD3 R4, P2, PT, R13.reuse, R0, RZ ;  /* 0x000000000d047210 */ /* 0x040fe20007f5e0ff */
[----:B------:R-:W-:-:S03]  /*1b3e0*/  VIADD R3, R13, UR7 ;  /* 0x000000070d037c36 */ /* 0x000fc60008000000 */
[----:B------:R-:W-:Y:S02]  /*1b3f0*/  LEA.HI.X.SX32 R5, R13, R2, 0x1, P2 ;  /* 0x000000020d057211 */ /* 0x000fe400010f0eff */
[----:B------:R-:W-:Y:S01]  /*1b400*/  SHF.R.S32.HI R13, RZ, 0x8, R6 ;  /* 0x00000008ff0d7819 */ /* 0x000fe20000011406 */
[----:B-1----:R-:W5:Y:S01]  /*1b410*/  LDL.LU R17, [R1+0x71c] ;  /* 0x00071c0001117983 */ /* 0x002f620000300800 */
[----:B------:R-:W-:-:S04]  /*1b420*/  IADD3 R6, P2, PT, R3, R0, RZ ;  /* 0x0000000003067210 */ /* 0x000fc80007f5e0ff */
[----:B------:R-:W-:Y:S02]  /*1b430*/  LEA.HI.X.SX32 R7, R3, R2, 0x1, P2 ;  /* 0x0000000203077211 */ /* 0x000fe400010f0eff */
[----:B------:R-:W-:Y:S02]  /*1b440*/  F2FP.SATFINITE.E5M2.F32.PACK_AB_MERGE_C R53, R53, R52, RZ ;  /* 0x000000343535723e */ /* 0x000fe400048060ff */
[----:B----4-:R-:W-:Y:S01]  /*1b450*/  ISETP.LT.AND P1, PT, R18, UR15, !P0 ;  /* 0x0000000f12007c0c */ /* 0x010fe2000c721270 */
[----:B------:R-:W-:Y:S04]  /*1b460*/  @P6 STG.E.U8 desc[UR18][R4.64], R13 ;  /* 0x0000000d04006986 */ /* 0x000fe8000c101112 */
[----:B------:R1:W-:Y:S01]  /*1b470*/  @P4 STG.E.U8 desc[UR18][R6.64], R53 ;  /* 0x0000003506004986 */ /* 0x0003e2000c101112 */
[----:B---3--:R-:W-:-:S02]  /*1b480*/  ISETP.LT.AND P5, PT, R16, UR15, !P0 ;  /* 0x0000000f10007c0c */ /* 0x008fc4000c7a1270 */
[----:B--2---:R-:W-:Y:S02]  /*1b490*/  ISETP.LT.AND P2, PT, R12, UR15, !P0 ;  /* 0x0000000f0c007c0c */ /* 0x004fe4000c741270 */
[----:B------:R-:W2:Y:S04]  /*1b4a0*/  LDL.LU R12, [R1+0x718] ;  /* 0x00071800010c7983 */ /* 0x000ea80000300800 */
[----:B------:R-:W3:Y:S04]  /*1b4b0*/  LDL.LU R18, [R1+0x714] ;  /* 0x0007140001127983 */ /* 0x000ee80000300800 */
[----:B------:R-:W4:Y:S01]  /*1b4c0*/  LDL.LU R16, [R1+0x710] ;  /* 0x0007100001107983 */ /* 0x000f220000300800 */
[----:B-----5:R-:W-:-:S03]  /*1b4d0*/  ISETP.LT.AND P4, PT, R14, UR15, !P0 ;  /* 0x0000000f0e007c0c */ /* 0x020fc6000c781270 */
[----:B------:R-:W5:Y:S01]  /*1b4e0*/  LDL.LU R14, [R1+0x70c] ;  /* 0x00070c00010e7983 */ /* 0x000f620000300800 */
[----:B------:R-:W-:-:S04]  /*1b4f0*/  VIADD R9, R3, UR7 ;  /* 0x0000000703097c36 */ /* 0x000fc80008000000 */
[C---:B------:R-:W-:Y:S01]  /*1b500*/  VIADD R3, R9.reuse, UR7 ;  /* 0x0000000709037c36 */ /* 0x040fe20008000000 */
[----:B------:R-:W-:Y:S02]  /*1b510*/  IADD3 R8, P6, PT, R9, R0, RZ ;  /* 0x0000000009087210 */ /* 0x000fe40007fde0ff */
[----:B------:R-:W-:Y:S02]  /*1b520*/  PRMT R15, R53, 0x9910, RZ ;  /* 0x00009910350f7816 */ /* 0x000fe400000000ff */
[----:B------:R-:W-:Y:S02]  /*1b530*/  LEA.HI.X.SX32 R9, R9, R2, 0x1, P6 ;  /* 0x0000000209097211 */ /* 0x000fe400030f0eff */
[----:B0-----:R-:W-:Y:S02]  /*1b540*/  IADD3 R10, P6, PT, R3, R0, RZ ;  /* 0x00000000030a7210 */ /* 0x001fe40007fde0ff */
[----:B------:R-:W-:Y:S02]  /*1b550*/  SHF.R.S32.HI R15, RZ, 0x8, R15 ;  /* 0x00000008ff0f7819 */ /* 0x000fe4000001140f */
[----:B------:R-:W-:-:S02]  /*1b560*/  F2FP.SATFINITE.E5M2.F32.PACK_AB_MERGE_C R55, R55, R54, RZ ;  /* 0x000000363737723e */ /* 0x000fc400048060ff */
[C---:B------:R-:W-:Y:S01]  /*1b570*/  LEA.HI.X.SX32 R11, R3.reuse, R2, 0x1, P6 ;  /* 0x00000002030b7211 */ /* 0x040fe200030f0eff */
[----:B------:R-:W-:Y:S01]  /*1b580*/  VIADD R3, R3, UR7 ;  /* 0x0000000703037c36 */ /* 0x000fe20008000000 */
[----:B------:R0:W-:Y:S01]  /*1b590*/  @P3 STG.E.U8 desc[UR18][R8.64], R15 ;  /* 0x0000000f08003986 */ /* 0x0001e2000c101112 */
[----:B-1----:R-:W-:Y:S02]  /*1b5a0*/  PRMT R6, R55, 0x9910, RZ ;  /* 0x0000991037067816 */ /* 0x002fe400000000ff */
[C---:B------:R-:W-:Y:S01]  /*1b5b0*/  VIADD R7, R3.reuse, UR7 ;  /* 0x0000000703077c36 */ /* 0x040fe20008000000 */
[----:B------:R1:W-:Y:S01]  /*1b5c0*/  @P1 STG.E.U8 desc[UR18][R10.64], R55 ;  /* 0x000000370a001986 */ /* 0x0003e2000c101112 */
[----:B------:R-:W-:-:S04]  /*1b5d0*/  IADD3 R4, P1, PT, R3, R0, RZ ;  /* 0x0000000003047210 */ /* 0x000fc80007f3e0ff */
[----:B------:R-:W-:Y:S01]  /*1b5e0*/  LEA.HI.X.SX32 R5, R3, R2, 0x1, P1 ;  /* 0x0000000203057211 */ /* 0x000fe200008f0eff */
[C---:B------:R-:W-:Y:S01]  /*1b5f0*/  VIADD R3, R7.reuse, UR7 ;  /* 0x0000000707037c36 */ /* 0x040fe20008000000 */
[----:B0-----:R-:W-:Y:S02]  /*1b600*/  SHF.R.S32.HI R15, RZ, 0x8, R6 ;  /* 0x00000008ff0f7819 */ /* 0x001fe40000011406 */
[----:B------:R-:W-:Y:S01]  /*1b610*/  IADD3 R6, P1, PT, R7, R0, RZ ;  /* 0x0000000007067210 */ /* 0x000fe20007f3e0ff */
[----:B------:R-:W-:Y:S01]  /*1b620*/  VIADD R13, R3, UR7 ;  /* 0x00000007030d7c36 */ /* 0x000fe20008000000 */
[----:B------:R-:W-:Y:S01]  /*1b630*/  F2FP.SATFINITE.E5M2.F32.PACK_AB_MERGE_C R57, R57, R56, RZ ;  /* 0x000000383939723e */ /* 0x000fe200048060ff */
[----:B------:R0:W-:Y:S01]  /*1b640*/  @P5 STG.E.U8 desc[UR18][R4.64], R15 ;  /* 0x0000000f04005986 */ /* 0x0001e2000c101112 */
[----:B------:R-:W-:Y:S02]  /*1b650*/  LEA.HI.X.SX32 R7, R7, R2, 0x1, P1 ;  /* 0x0000000207077211 */ /* 0x000fe400008f0eff */
[----:B------:R-:W-:-:S02]  /*1b660*/  IADD3 R8, P5, PT, R3, R0, RZ ;  /* 0x0000000003087210 */ /* 0x000fc40007fbe0ff */
[----:B------:R-:W-:Y:S02]  /*1b670*/  ISETP.LT.AND P6, PT, R17, UR15, !P0 ;  /* 0x0000000f11007c0c */ /* 0x000fe4000c7c1270 */
[----:B------:R-:W-:Y:S02]  /*1b680*/  PRMT R17, R57, 0x9910, RZ ;  /* 0x0000991039117816 */ /* 0x000fe400000000ff */
[----:B------:R-:W-:Y:S02]  /*1b690*/  LEA.HI.X.SX32 R9, R3, R2, 0x1, P5 ;  /* 0x0000000203097211 */ /* 0x000fe400028f0eff */
[C---:B-1----:R-:W-:Y:S01]  /*1b6a0*/  IADD3 R10, P5, PT, R13.reuse, R0, RZ ;  /* 0x000000000d0a7210 */ /* 0x042fe20007fbe0ff */
[----:B------:R-:W-:Y:S01]  /*1b6b0*/  @P2 STG.E.U8 desc[UR18][R6.64], R57 ;  /* 0x0000003906002986 */ /* 0x000fe2000c101112 */
[----:B------:R-:W-:Y:S02]  /*1b6c0*/  SHF.R.S32.HI R17, RZ, 0x8, R17 ;  /* 0x00000008ff117819 */ /* 0x000fe40000011411 */
[----:B------:R-:W-:-:S03]  /*1b6d0*/  LEA.HI.X.SX32 R11, R13, R2, 0x1, P5 ;  /* 0x000000020d0b7211 */ /* 0x000fc600028f0eff */
[----:B------:R1:W-:Y:S01]  /*1b6e0*/  @P4 STG.E.U8 desc[UR18][R8.64], R17 ;  /* 0x0000001108004986 */ /* 0x0003e2000c101112 */
[----:B--2---:R-:W-:-:S03]  /*1b6f0*/  ISETP.LT.AND P1, PT, R12, UR15, !P0 ;  /* 0x0000000f0c007c0c */ /* 0x004fc6000c721270 */
[----:B------:R-:W2:Y:S01]  /*1b700*/  LDL.LU R12, [R1+0x708] ;  /* 0x00070800010c7983 */ /* 0x000ea20000300800 */
[----:B---3--:R-:W-:-:S03]  /*1b710*/  ISETP.LT.AND P2, PT, R18, UR15, !P0 ;  /* 0x0000000f12007c0c */ /* 0x008fc6000c741270 */
[----:B------:R-:W3:Y:S01]  /*1b720*/  LDL.LU R18, [R1+0x700] ;  /* 0x0007000001127983 */ /* 0x000ee20000300800 */
[----:B----4-:R-:W-:-:S03]  /*1b730*/  ISETP.LT.AND P5, PT, R16, UR15, !P0 ;  /* 0x0000000f10007c0c */ /* 0x010fc6000c7a1270 */
[----:B------:R-:W4:Y:S01]  /*1b740*/  LDL.LU R16, [R1+0x6fc] ;  /* 0x0006fc0001107983 */ /* 0x000f220000300800 */
[----:B-----5:R-:W-:-:S03]  /*1b750*/  ISETP.LT.AND P4, PT, R14, UR15, !P0 ;  /* 0x0000000f0e007c0c */ /* 0x020fc6000c781270 */
[----:B------:R-:W5:Y:S01]  /*1b760*/  LDL.LU R14, [R1+0x704] ;  /* 0x00070400010e7983 */ /* 0x000f620000300800 */
[----:B------:R-:W-:Y:S01]  /*1b770*/  ISETP.LT.AND P3, PT, R19, UR15, !P0 ;  /* 0x0000000f13007c0c */ /* 0x000fe2000c761270 */
[----:B------:R-:W-:Y:S01]  /*1b780*/  VIADD R13, R13, UR7 ;  /* 0x000000070d0d7c36 */ /* 0x000fe20008000000 */
[----:B------:R-:W-:-:S03]  /*1b790*/  F2FP.SATFINITE.E5M2.F32.PACK_AB_MERGE_C R59, R59, R58, RZ ;  /* 0x0000003a3b3b723e */ /* 0x000fc600048060ff */
[----:B------:R-:W-:Y:S01]  /*1b7a0*/  VIADD R3, R13, UR7 ;  /* 0x000000070d037c36 */ /* 0x000fe20008000000 */
[----:B0-----:R-:W-:-:S07]  /*1b7b0*/  PRMT R15, R59, 0x9910, RZ ;  /* 0x000099103b0f7816 */ /* 0x001fce00000000ff */
[----:B------:R0:W-:Y:S01]  /*1b7c0*/  @P3 STG.E.U8 desc[UR18][R10.64], R59 ;  /* 0x0000003b0a003986 */ /* 0x0001e2000c101112 */
[----:B------:R-:W-:Y:S01]  /*1b7d0*/  IADD3 R4, P3, PT, R13, R0, RZ ;  /* 0x000000000d047210 */ /* 0x000fe20007f7e0ff */
[----:B-1----:R-:W-:-:S03]  /*1b7e0*/  VIADD R9, R3, UR7 ;  /* 0x0000000703097c36 */ /* 0x002fc60008000000 */
[----:B------:R-:W-:Y:S02]  /*1b7f0*/  LEA.HI.X.SX32 R5, R13, R2, 0x1, P3 ;  /* 0x000000020d057211 */ /* 0x000fe400018f0eff */
[C---:B------:R-:W-:Y:S02]  /*1b800*/  IADD3 R6, P3, PT, R3.reuse, R0, RZ ;  /* 0x0000000003067210 */ /* 0x040fe40007f7e0ff */
[----:B------:R-:W-:Y:S02]  /*1b810*/  SHF.R.S32.HI R15, RZ, 0x8, R15 ;  /* 0x00000008ff0f7819 */ /* 0x000fe4000001140f */
[----:B------:R-:W-:Y:S01]  /*1b820*/  LEA.HI.X.SX32 R7, R3, R2, 0x1, P3 ;  /* 0x0000000203077211 */ /* 0x000fe200018f0eff */
[----:B------:R-:W-:Y:S01]  /*1b830*/  VIADD R3, R9, UR7 ;  /* 0x0000000709037c36 */ /* 0x000fe20008000000 */
[----:B------:R-:W-:Y:S01]  /*1b840*/  F2FP.SATFINITE.E5M2.F32.PACK_AB_MERGE_C R61, R61, R60, RZ ;  /* 0x0000003c3d3d723e */ /* 0x000fe200048060ff */
[----:B------:R1:W-:Y:S02]  /*1b850*/  @P6 STG.E.U8 desc[UR18][R4.64], R15 ;  /* 0x0000000f04006986 */ /* 0x0003e4000c101112 */
[----:B------:R-:W-:-:S02]  /*1b860*/  VIADD R13, R3, UR7 ;  /* 0x00000007030d7c36 */ /* 0x000fc40008000000 */
[----:B------:R-:W-:Y:S01]  /*1b870*/  @P1 STG.E.U8 desc[UR18][R6.64], R61 ;  /* 0x0000003d06001986 */ /* 0x000fe2000c101112 */
[-C--:B0-----:R-:W-:Y:S02]  /*1b880*/  IADD3 R10, P1, PT, R3, R0.reuse, RZ ;  /* 0x00000000030a7210 */ /* 0x081fe40007f3e0ff */
[----:B------:R-:W-:Y:S02]  /*1b890*/  IADD3 R8, P6, PT, R9, R0, RZ ;  /* 0x0000000009087210 */ /* 0x000fe40007fde0ff */
[-C--:B------:R-:W-:Y:S01]  /*1b8a0*/  LEA.HI.X.SX32 R11, R3, R2.reuse, 0x1, P1 ;  /* 0x00000002030b7211 */ /* 0x080fe200008f0eff */
[----:B-1----:R-:W-:Y:S01]  /*1b8b0*/  VIADD R15, R13, UR7 ;  /* 0x000000070d0f7c36 */ /* 0x002fe20008000000 */
[----:B------:R-:W-:Y:S02]  /*1b8c0*/  LEA.HI.X.SX32 R9, R9, R2, 0x1, P6 ;  /* 0x0000000209097211 */ /* 0x000fe400030f0eff */
[----:B------:R-:W-:Y:S01]  /*1b8d0*/  IADD3 R4, P1, PT, R13, R0, RZ ;  /* 0x000000000d047210 */ /* 0x000fe20007f3e0ff */
[----:B------:R-:W-:Y:S01]  /*1b8e0*/  VIADD R3, R15, UR7 ;  /* 0x000000070f037c36 */ /* 0x000fe20008000000 */
[----:B------:R-:W-:-:S02]  /*1b8f0*/  PRMT R17, R61, 0x9910, RZ ;  /* 0x000099103d117816 */ /* 0x000fc400000000ff */
[----:B------:R-:W-:Y:S02]  /*1b900*/  LEA.HI.X.SX32 R5, R13, R2, 0x1, P1 ;  /* 0x000000020d057211 */ /* 0x000fe400008f0eff */
[----:B------:R-:W-:Y:S02]  /*1b910*/  SHF.R.S32.HI R17, RZ, 0x8, R17 ;  /* 0x00000008ff117819 */ /* 0x000fe40000011411 */
[----:B------:R-:W-:-:S03]  /*1b920*/  F2FP.SATFINITE.E5M2.F32.PACK_AB_MERGE_C R63, R63, R62, RZ ;  /* 0x0000003e3f3f723e */ /* 0x000fc600048060ff */
[----:B------:R0:W-:Y:S01]  /*1b930*/  @P2 STG.E.U8 desc[UR18][R8.64], R17 ;  /* 0x0000001108002986 */ /* 0x0001e2000c101112 */
[----:B------:R-:W-:Y:S02]  /*1b940*/  F2FP.SATFINITE.E5M2.F32.PACK_AB_MERGE_C R65, R65, R64, RZ ;  /* 0x000000404141723e */ /* 0x000fe400048060ff */
[----:B------:R-:W-:-:S04]  /*1b950*/  F2FP.SATFINITE.E5M2.F32.PACK_AB_MERGE_C R67, R67, R66, RZ ;  /* 0x000000424343723e */ /* 0x000fc800048060ff */
[----:B------:R-:W-:Y:S02]  /*1b960*/  PRMT R19, R67, 0x9910, RZ ;  /* 0x0000991043137816 */ /* 0x000fe400000000ff */
[----:B0-----:R-:W-:Y:S01]  /*1b970*/  PRMT R17, R65, 0x9910, RZ ;  /* 0x0000991041117816 */ /* 0x001fe200000000ff */
[----:B------:R0:W-:Y:S01]  /*1b980*/  @P5 STG.E.U8 desc[UR18][R10.64], R63 ;  /* 0x0000003f0a005986 */ /* 0x0001e2000c101112 */
[----:B------:R-:W-:Y:S02]  /*1b990*/  SHF.R.S32.HI R19, RZ, 0x8, R19 ;  /* 0x00000008ff137819 */ /* 0x000fe40000011413 */
[----:B------:R-:W-:Y:S02]  /*1b9a0*/  SHF.R.S32.HI R17, RZ, 0x8, R17 ;  /* 0x00000008ff117819 */ /* 0x000fe40000011411 */
[----:B--2---:R-:W-:Y:S02]  /*1b9b0*/  ISETP.LT.AND P3, PT, R12, UR15, !P0 ;  /* 0x0000000f0c007c0c */ /* 0x004fe4000c761270 */
[----:B------:R-:W-:-:S04]  /*1b9c0*/  IADD3 R12, P6, PT, R15, R0, RZ ;  /* 0x000000000f0c7210 */ /* 0x000fc80007fde0ff */
[----:B------:R-:W-:Y:S01]  /*1b9d0*/  LEA.HI.X.SX32 R13, R15, R2, 0x1, P6 ;  /* 0x000000020f0d7211 */ /* 0x000fe200030f0eff */
[C---:B------:R-:W-:Y:S01]  /*1b9e0*/  VIADD R15, R3.reuse, UR7 ;  /* 0x00000007030f7c36 */ /* 0x040fe20008000000 */
[C---:B------:R-:W-:Y:S02]  /*1b9f0*/  IADD3 R6, P6, PT, R3.reuse, R0, RZ ;  /* 0x0000000003067210 */ /* 0x040fe40007fde0ff */
[----:B----4-:R-:W-:Y:S02]  /*1ba00*/  ISETP.LT.AND P1, PT, R16, UR15, !P0 ;  /* 0x0000000f10007c0c */ /* 0x010fe4000c721270 */
[----:B------:R-:W-:Y:S01]  /*1ba10*/  LEA.HI.X.SX32 R7, R3, R2, 0x1, P6 ;  /* 0x0000000203077211 */ /* 0x000fe200030f0eff */
[C---:B------:R-:W-:Y:S01]  /*1ba20*/  VIADD R3, R15.reuse, UR7 ;  /* 0x000000070f037c36 */ /* 0x040fe20008000000 */
[----:B------:R-:W-:Y:S02]  /*1ba30*/  IADD3 R8, P6, PT, R15, R0, RZ ;  /* 0x000000000f087210 */ /* 0x000fe40007fde0ff */
[----:B------:R-:W-:-:S02]  /*1ba40*/  PRMT R16, R63, 0x9910, RZ ;  /* 0x000099103f107816 */ /* 0x000fc400000000ff */
[----:B---3--:R-:W-:Y:S02]  /*1ba50*/  ISETP.LT.AND P2, PT, R18, UR15, !P0 ;  /* 0x0000000f12007c0c */ /* 0x008fe4000c741270 */
[----:B-----5:R-:W-:Y:S02]  /*1ba60*/  ISETP.LT.AND P0, PT, R14, UR15, !P0 ;  /* 0x0000000f0e007c0c */ /* 0x020fe4000c701270 */
[----:B------:R-:W-:Y:S02]  /*1ba70*/  LEA.HI.X.SX32 R9, R15, R2, 0x1, P6 ;  /* 0x000000020f097211 */ /* 0x000fe400030f0eff */
[----:B------:R-:W-:Y:S01]  /*1ba80*/  IADD3 R14, P6, PT, R3, R0, RZ ;  /* 0x00000000030e7210 */ /* 0x000fe20007fde0ff */
[----:B------:R-:W-:-:S03]  /*1ba90*/  IMAD.MOV.U32 R0, RZ, RZ, R16 ;  /* 0x000000ffff007224 */ /* 0x000fc600078e0010 */
[----:B------:R-:W-:Y:S02]  /*1baa0*/  LEA.HI.X.SX32 R15, R3, R2, 0x1, P6 ;  /* 0x00000002030f7211 */ /* 0x000fe400030f0eff */
[----:B------:R-:W-:-:S05]  /*1bab0*/  SHF.R.S32.HI R3, RZ, 0x8, R0 ;  /* 0x00000008ff037819 */ /* 0x000fca0000011400 */
[----:B------:R0:W-:Y:S04]  /*1bac0*/  @P4 STG.E.U8 desc[UR18][R4.64], R3 ;  /* 0x0000000304004986 */ /* 0x0001e8000c101112 */
[----:B------:R0:W-:Y:S04]  /*1bad0*/  @P3 STG.E.U8 desc[UR18][R12.64], R65 ;  /* 0x000000410c003986 */ /* 0x0001e8000c101112 */
[----:B------:R0:W-:Y:S04]  /*1bae0*/  @P2 STG.E.U8 desc[UR18][R6.64], R17 ;  /* 0x0000001106002986 */ /* 0x0001e8000c101112 */
[----:B------:R0:W-:Y:S04]  /*1baf0*/  @P1 STG.E.U8 desc[UR18][R8.64], R67 ;  /* 0x0000004308001986 */ /* 0x0001e8000c101112 */
[----:B------:R0:W-:Y:S01]  /*1bb00*/  @P0 STG.E.U8 desc[UR18][R14.64], R19 ;  /* 0x000000130e000986 */ /* 0x0001e2000c101112 */
[----:B------:R-:W-:Y:S06]  /*1bb10*/  BAR.SYNC.DEFER_BLOCKING 0x0 ;  /* 0x0000000000007b1d */ /* 0x000fec0000010000 */
[----:B------:R-:W-:Y:S05]  /*1bb20*/  BRA.U UP0, `(.L_x_13) ;  /* 0x0000000100a07547 */ /* 0x000fea000b800000 */
[----:B------:R-:W1:Y:S01]  /*1bb30*/  S2UR UR5, SR_CgaCtaId ;  /* 0x00000000000579c3 */ /* 0x000e620000008800 */
[----:B------:R-:W-:Y:S01]  /*1bb40*/  NOP ;  /* 0x0000000000007918 */ /* 0x000fe20000000000 */
[----:B------:R-:W-:Y:S01]  /*1bb50*/  UMOV UR4, 0x50 ;  /* 0x0000005000047882 */ /* 0x000fe20000000000 */
[----:B------:R-:W-:Y:S02]  /*1bb60*/  IMAD.U32 R0, RZ, RZ, UR8 ;  /* 0x00000008ff007e24 */ /* 0x000fe4000f8e00ff */
[----:B0-----:R-:W-:Y:S02]  /*1bb70*/  IMAD.MOV.U32 R3, RZ, RZ, 0x3 ;  /* 0x00000003ff037424 */ /* 0x001fe400078e00ff */
[----:B------:R-:W-:Y:S01]  /*1bb80*/  IMAD.MOV.U32 R7, RZ, RZ, 0x1 ;  /* 0x00000001ff077424 */ /* 0x000fe200078e00ff */
[----:B------:R-:W-:-:S04]  /*1bb90*/  LOP3.LUT R0, R0, 0xffff, RZ, 0xc0, !PT ;  /* 0x0000ffff00007812 */ /* 0x000fc800078ec0ff */
[----:B------:R-:W-:-:S05]  /*1bba0*/  SHF.R.U32.HI R0, RZ, 0x5, R0 ;  /* 0x00000005ff007819 */ /* 0x000fca0000011600 */
[----:B------:R-:W-:Y:S01]  /*1bbb0*/  VIADD R2, R0, 0x10 ;  /* 0x0000001000027836 */ /* 0x000fe20000000000 */
[----:B------:R-:W-:Y:S01]  /*1bbc0*/  SHF.L.U32 R0, R3, R0, RZ ;  /* 0x0000000003007219 */ /* 0x000fe200000006ff */
[----:B-1----:R-:W-:-:S03]  /*1bbd0*/  ULEA UR6, UR5, UR4, 0x18 ;  /* 0x0000000405067291 */ /* 0x002fc6000f8ec0ff */
[----:B------:R-:W-:-:S04]  /*1bbe0*/  SHF.L.U32 R3, R7, R2, RZ ;  /* 0x0000000207037219 */ /* 0x000fc800000006ff */
[----:B------:R-:W-:Y:S02]  /*1bbf0*/  LOP3.LUT R0, R3, R0, RZ, 0xfc, !PT ;  /* 0x0000000003007212 */ /* 0x000fe400078efcff */
[----:B------:R-:W0:Y:S02]  /*1bc00*/  LDS R5, [UR6] ;  /* 0x00000006ff057984 */ /* 0x000e240008000800 */
[C---:B------:R-:W-:Y:S02]  /*1bc10*/  LOP3.LUT R2, R0.reuse, 0xffff, RZ, 0xc0, !PT ;  /* 0x0000ffff00027812 */ /* 0x040fe400078ec0ff */
[----:B0-----:R-:W-:-:S04]  /*1bc20*/  LOP3.LUT R3, R0, 0xffff, R5, 0x80, !PT ;  /* 0x0000ffff00037812 */ /* 0x001fc800078e8005 */
[----:B------:R-:W-:-:S13]  /*1bc30*/  ISETP.NE.AND P0, PT, R3, R2, PT ;  /* 0x000000020300720c */ /* 0x000fda0003f05270 */
[----:B------:R-:W-:Y:S05]  /*1bc40*/  @P0 BRA `(.L_x_14) ;  /* 0x0000000000500947 */ /* 0x000fea0003800000 */
[----:B------:R-:W-:Y:S02]  /*1bc50*/  SHF.R.U32.HI R5, RZ, 0x10, R5 ;  /* 0x00000010ff057819 */ /* 0x000fe40000011605 */
[----:B------:R-:W-:-:S04]  /*1bc60*/  SHF.R.U32.HI R2, RZ, 0x10, R0 ;  /* 0x00000010ff027819 */ /* 0x000fc80000011600 */
[----:B------:R-:W-:-:S04]  /*1bc70*/  LOP3.LUT R5, R5, R2, RZ, 0xc0, !PT ;  /* 0x0000000205057212 */ /* 0x000fc800078ec0ff */
[----:B------:R-:W-:-:S13]  /*1bc80*/  ISETP.NE.AND P0, PT, R5, R2, PT ;  /* 0x000000020500720c */ /* 0x000fda0003f05270 */
[----:B------:R-:W-:Y:S05]  /*1bc90*/  @P0 BRA `(.L_x_15) ;  /* 0x0000000000300947 */ /* 0x000fea0003800000 */
[----:B------:R-:W-:Y:S01]  /*1bca0*/  R2UR UR4, R0 ;  /* 0x00000000000472ca */ /* 0x000fe200000e0000 */
[----:B------:R-:W-:Y:S01]  /*1bcb0*/  VOTEU.ANY UR5, UPT, PT ;  /* 0x0000000000057886 */ /* 0x000fe200038e0100 */
[----:B------:R-:W0:Y:S01]  /*1bcc0*/  S2R R0, SR_LANEID ;  /* 0x0000000000007919 */ /* 0x000e220000000000 */
[----:B------:R-:W-:-:S10]  /*1bcd0*/  UFLO.U32 UR5, UR5 ;  /* 0x00000005000572bd */ /* 0x000fd400080e0000 */
[----:B------:R-:W-:-:S06]  /*1bce0*/  ULOP3.LUT UR4, URZ, UR4, URZ, 0x33, !UPT ;  /* 0x00000004ff047292 */ /* 0x000fcc000f8e33ff */
[----:B------:R-:W-:-:S04]  /*1bcf0*/  IMAD.U32 R2, RZ, RZ, UR4 ;  /* 0x00000004ff027e24 */ /* 0x000fc8000f8e00ff */
[----:B------:R-:W1:Y:S02]  /*1bd00*/  REDUX UR7, R2 ;  /* 0x00000000020773c4 */ /* 0x000e640000000000 */
[----:B------:R2:W-:Y:S01]  /*1bd10*/  UTCATOMSWS.AND URZ, UR4 ;  /* 0x0000000400ff79e3 */ /* 0x0005e20008000000 */
[----:B0-----:R-:W-:Y:S01]  /*1bd20*/  ISETP.EQ.U32.AND P0, PT, R0, UR5, PT ;  /* 0x0000000500007c0c */ /* 0x001fe2000bf02070 */
[----:B-1----:R-:W-:-:S12]  /*1bd30*/  IMAD.U32 R0, RZ, RZ, UR7 ;  /* 0x00000007ff007e24 */ /* 0x002fd8000f8e00ff */
[----:B------:R2:W-:Y:S01]  /*1bd40*/  @P0 ATOMS.AND RZ, [UR6], R0 ;  /* 0x00000000ffff098c */ /* 0x0005e2000a800006 */
[----:B------:R-:W-:Y:S05]  /*1bd50*/  BRA `(.L_x_13) ;  /* 0x0000000000147947 */ /* 0x000fea0003800000 */
.L_x_15:
[----:B------:R-:W-:-:S07]  /*1bd60*/  MOV R2, 0x1bd80 ;  /* 0x0001bd8000027802 */ /* 0x000fce0000000f00 */
[----:B------:R-:W-:Y:S05]  /*1bd70*/  CALL.REL.NOINC `($__internal_0_$__cuda_sm10x_tcgen05_guardrail_trap_col_being_dealloced_not_returned_by_alloc) ;  /* 0x00000000002c7944 */ /* 0x000fea0003c00000 */
[----:B------:R-:W-:Y:S05]  /*1bd80*/  BRA `(.L_x_13) ;  /* 0x0000000000087947 */ /* 0x000fea0003800000 */
.L_x_14:
[----:B------:R-:W-:-:S07]  /*1bd90*/  MOV R2, 0x1bdb0 ;  /* 0x0001bdb000027802 */ /* 0x000fce0000000f00 */
[----:B------:R-:W-:Y:S05]  /*1bda0*/  CALL.REL.NOINC `($__internal_2_$__cuda_sm10x_tcgen05_guardrail_trap_unallocated_columns_being_dealloced) ;  /* 0x0000000000387944 */ /* 0x000fea0003c00000 */
.L_x_13:
[----:B------:R-:W-:Y:S01]  /*1bdb0*/  NOP ;  /* 0x0000000000007918 */ /* 0x000fe20000000000 */
[----:B--2---:R-:W-:Y:S05]  /*1bdc0*/  EXIT ;  /* 0x000000000000794d */ /* 0x004fea0003800000 */
.L_x_8:
[----:B------:R-:W0:Y:S02]  /*1bdd0*/  SYNCS.PHASECHK.TRANS64.TRYWAIT P6, [UR6], R6 ;  /* 0x00000006ff0075a7 */ /* 0x000e2400080c1106 */
[----:B0-----:R-:W-:Y:S05]  /*1bde0*/  @!P6 BRA `(.L_x_8) ;  /* 0xfffffffc00f8e947 */ /* 0x001fea000383ffff */
[----:B------:R-:W-:Y:S05]  /*1bdf0*/  BRA `(.L_x_16) ;  /* 0xffffff3c00347947 */ /* 0x000fea000383ffff */
.L_x_12:
[----:B------:R-:W1:Y:S02]  /*1be00*/  SYNCS.PHASECHK.TRANS64.TRYWAIT P0, [UR6], R0 ;  /* 0x00000000ff0075a7 */ /* 0x000e640008001106 */
[----:B-1----:R-:W-:Y:S05]  /*1be10*/  @!P0 BRA `(.L_x_12) ;  /* 0xfffffffc00f88947 */ /* 0x002fea000383ffff */
[----:B------:R-:W-:Y:S05]  /*1be20*/  BRA `(.L_x_11) ;  /* 0xffffffdc00787947 */ /* 0x000fea000383ffff */
        .weak           $__internal_0_$__cuda_sm10x_tcgen05_guardrail_trap_col_being_dealloced_not_returned_by_alloc
        .type           $__internal_0_$__cuda_sm10x_tcgen05_guardrail_trap_col_being_dealloced_not_returned_by_alloc,@function
        .size           $__internal_0_$__cuda_sm10x_tcgen05_guardrail_trap_col_being_dealloced_not_returned_by_alloc,($__internal_1_$__cuda_sm10x_tcgen05_guardrail_trap_phase_invalid_during_alloc - $__internal_0_$__cuda_sm10x_tcgen05_guardrail_trap_col_being_dealloced_not_returned_by_alloc)
$__internal_0_$__cuda_sm10x_tcgen05_guardrail_trap_col_being_dealloced_not_returned_by_alloc:
[----:B------:R-:W-:Y:S05]  /*1be30*/  BPT.TRAP 0x1 ;  /* 0x000000040000795c */ /* 0x000fea0000300000 */
[----:B------:R-:W-:-:S04]  /*1be40*/  IMAD.MOV.U32 R3, RZ, RZ, 0x0 ;  /* 0x00000000ff037424 */ /* 0x000fc800078e00ff */
[----:B------:R-:W-:Y:S05]  /*1be50*/  RET.REL.NODEC R2 `(matmul_kernel) ;  /* 0xfffffe4002687950 */ /* 0x000fea0003c3ffff */
        .weak           $__internal_1_$__cuda_sm10x_tcgen05_guardrail_trap_phase_invalid_during_alloc
        .type           $__internal_1_$__cuda_sm10x_tcgen05_guardrail_trap_phase_invalid_during_alloc,@function
        .size           $__internal_1_$__cuda_sm10x_tcgen05_guardrail_trap_phase_invalid_during_alloc,($__internal_2_$__cuda_sm10x_tcgen05_guardrail_trap_unallocated_columns_being_dealloced - $__internal_1_$__cuda_sm10x_tcgen05_guardrail_trap_phase_invalid_during_alloc)
$__internal_1_$__cuda_sm10x_tcgen05_guardrail_trap_phase_invalid_during_alloc:
[----:B------:R-:W-:Y:S05]  /*1be60*/  BPT.TRAP 0x1 ;  /* 0x000000040000795c */ /* 0x000fea0000300000 */
[----:B------:R-:W-:-:S04]  /*1be70*/  IMAD.MOV.U32 R3, RZ, RZ, 0x0 ;  /* 0x00000000ff037424 */ /* 0x000fc800078e00ff */
[----:B------:R-:W-:Y:S05]  /*1be80*/  RET.REL.NODEC R2 `(matmul_kernel) ;  /* 0xfffffe40025c7950 */ /* 0x000fea0003c3ffff */
        .weak           $__internal_2_$__cuda_sm10x_tcgen05_guardrail_trap_unallocated_columns_being_dealloced
        .type           $__internal_2_$__cuda_sm10x_tcgen05_guardrail_trap_unallocated_columns_being_dealloced,@function
        .size           $__internal_2_$__cuda_sm10x_tcgen05_guardrail_trap_unallocated_columns_being_dealloced,(.L_x_20 - $__internal_2_$__cuda_sm10x_tcgen05_guardrail_trap_unallocated_columns_being_dealloced)
$__internal_2_$__cuda_sm10x_tcgen05_guardrail_trap_unallocated_columns_being_dealloced:
[----:B------:R-:W-:Y:S05]  /*1be90*/  BPT.TRAP 0x1 ;  /* 0x000000040000795c */ /* 0x000fea0000300000 */
[----:B------:R-:W-:-:S04]  /*1bea0*/  IMAD.MOV.U32 R3, RZ, RZ, 0x0 ;  /* 0x00000000ff037424 */ /* 0x000fc800078e00ff */
[----:B------:R-:W-:Y:S05]  /*1beb0*/  RET.REL.NODEC R2 `(matmul_kernel) ;  /* 0xfffffe4002507950 */ /* 0x000fea0003c3ffff */
.L_x_17:
[----:B------:R-:W-:-:S00]  /*1bec0*/  BRA `(.L_x_17) ;  /* 0xfffffffc00fc7947 */ /* 0x000fc0000383ffff */
[----:B------:R-:W-:-:S00]  /*1bed0*/  NOP ;  /* 0x0000000000007918 */ /* 0x000fc00000000000 */
        /* <DEDUP_REMOVED lines=10> */
.L_x_20:


//--------------------- .nv.shared.matmul_kernel  --------------------------
	.section	.nv.shared.matmul_kernel,"aw",@nobits
	.sectionflags	@""
	.align	16
	.zero		1024


//--------------------- .nv.shared.reserved.0     --------------------------
	.section	.nv.shared.reserved.0,"aw",@nobits
	.align	8
	.weak		__nv_reservedSMEM_offset_0_alias
	.size		__nv_reservedSMEM_offset_0_alias, 0, 64
	.other		__nv_reservedSMEM_offset_0_alias,@"STO_CUDA_RESERVED_SHARED STV_DEFAULT"
__nv_reservedSMEM_offset_0_alias:
	.zero		0
.nv.shared.reserved.0:
	.zero		64
	.weak		__nv_reservedSMEM_allocation_phase
	.type		__nv_reservedSMEM_allocation_phase,@object
	.size		__nv_reservedSMEM_allocation_phase,(.L_0 - __nv_reservedSMEM_allocation_phase)
__nv_reservedSMEM_allocation_phase:
	.zero		1
.L_0:
	.zero		7
	.weak		__nv_reservedSMEM_devtool_atexit_pc
	.type		__nv_reservedSMEM_devtool_atexit_pc,@object
	.size		__nv_reservedSMEM_devtool_atexit_pc,(__nv_reservedSMEM_allocation_mask - __nv_reservedSMEM_devtool_atexit_pc)
__nv_reservedSMEM_devtool_atexit_pc:
	.zero		8
	.weak		__nv_reservedSMEM_allocation_mask
	.type		__nv_reservedSMEM_allocation_mask,@object
	.size		__nv_reservedSMEM_allocation_mask,(.L_2 - __nv_reservedSMEM_allocation_mask)
__nv_reservedSMEM_allocation_mask:
	.zero		4
.L_2:


//--------------------- .nv.constant0.matmul_kernel --------------------------
	.section	.nv.constant0.matmul_kernel,"a",@progbits
	.sectionflags	@""
	.align	4
.nv.constant0.matmul_kernel:
	.zero		976


//--------------------- SYMBOLS --------------------------

	.type		.nv.reservedSmem.offset0,@object
	.size		.nv.reservedSmem.offset0,0x4
	.type		.nv.reservedSmem.cap,@object
	.size		.nv.reservedSmem.cap,0x4
